def matmul_kernel(
    a_ptr,
    b_ptr,
    c_ptr,
    M,
    N,
    K,
    stride_am,
    stride_ak,
    stride_bk,
    stride_bn,
    stride_cm,
    stride_cn,
    BLOCK_M: tl.constexpr,
    BLOCK_N: tl.constexpr,
    BLOCK_K: tl.constexpr,
    GROUP_M: tl.constexpr,
):
    pid = tl.program_id(axis=0)
    num_pid_m = tl.cdiv(M, BLOCK_M)
    num_pid_n = tl.cdiv(N, BLOCK_N)
    num_pid_in_group = GROUP_M * num_pid_n
    group_id = pid // num_pid_in_group
    first_pid_m = group_id * GROUP_M
    group_size_m = min(num_pid_m - first_pid_m, GROUP_M)
    pid_m = first_pid_m + ((pid % num_pid_in_group) % group_size_m)
    pid_n = (pid % num_pid_in_group) // group_size_m

    offs_am = (pid_m * BLOCK_M + tl.arange(0, BLOCK_M)) % M
    offs_bn = (pid_n * BLOCK_N + tl.arange(0, BLOCK_N)) % N
    offs_k = tl.arange(0, BLOCK_K)
    a_ptrs = a_ptr + offs_am[:, None] * stride_am + offs_k[None, :] * stride_ak
    b_ptrs = b_ptr + offs_k[:, None] * stride_bk + offs_bn[None, :] * stride_bn

    acc = tl.zeros((BLOCK_M, BLOCK_N), dtype=tl.float32)
    for kk in range(0, tl.cdiv(K, BLOCK_K)):
        a = tl.load(a_ptrs, mask=offs_k[None, :] < K - kk * BLOCK_K, other=0.0)
        b = tl.load(b_ptrs, mask=offs_k[:, None] < K - kk * BLOCK_K, other=0.0)
        acc = tl.dot(a, b, acc)
        a_ptrs += BLOCK_K * stride_ak
        b_ptrs += BLOCK_K * stride_bk

    c = acc.to(c_ptr.dtype.element_ty)
    offs_cm = pid_m * BLOCK_M + tl.arange(0, BLOCK_M)
    offs_cn = pid_n * BLOCK_N + tl.arange(0, BLOCK_N)
    c_ptrs = c_ptr + offs_cm[:, None] * stride_cm + offs_cn[None, :] * stride_cn
    mask = (offs_cm[:, None] < M) & (offs_cn[None, :] < N)
    tl.store(c_ptrs, c, mask=mask)

# config = {"BLOCK_K": 64, "BLOCK_M": 256, "BLOCK_N": 512, "GROUP_M": 8, "arch": "sm_100", "dtype": "fp32", "num_ctas": 1, "num_stages": 3, "num_warps": 16}
# arch = sm_100


// ===== COMPILED SASS (sm_100a) =====

	.target	sm_100a

	.elftype	@"ET_EXEC"


//--------------------- .note.nv.tkinfo           --------------------------
	.section	.note.nv.tkinfo,"",@"SHT_NOTE"
	.sectionflags	@"SHF_NOTE_NV_TKINFO"
	.tkinfo
        /*0018*/ 	.word	0x00000081
        /*0030*/ 	.string	""
        /*0030*/ 	.string	"ptxas-blackwell"
        /*0030*/ 	.string	"Cuda compilation tools, release 12.9, V12.9.86"
        /*0030*/ 	.string	"Build cuda_12.9.r12.9/compiler.36037853_0"
        /*0030*/ 	.string	"-v  -suppress-debug-info  -lineinfo  -arch sm_100a "



//--------------------- .note.nv.cuver            --------------------------
	.section	.note.nv.cuver,"",@"SHT_NOTE"
	.sectionflags	@"SHF_NOTE_NV_CUVER"
        /*0018*/ 	.short	0x0001
        /*001a*/ 	.short	0x0064
        /*001c*/ 	.short	0x0001
        /*001e*/ 	.short	0x0000
        /*0020*/ 	.short	0x0001
        /*0022*/ 	.short	0x0000


//--------------------- .nv.info                  --------------------------
	.section	.nv.info,"",@"SHT_CUDA_INFO"
	.align	4


	//----- nvinfo : EIATTR_REGCOUNT
	.align		4
        /*0000*/ 	.byte	0x04, 0x2f
        /*0002*/ 	.short	(.L_1 - .L_0)
	.align		4
.L_0:
        /*0004*/ 	.word	index@(matmul_kernel)
        /*0008*/ 	.word	0x00000020


	//----- nvinfo : EIATTR_FRAME_SIZE
	.align		4
.L_1:
        /*000c*/ 	.byte	0x04, 0x11
        /*000e*/ 	.short	(.L_3 - .L_2)
	.align		4
.L_2:
        /*0010*/ 	.word	index@(matmul_kernel)
        /*0014*/ 	.word	0x00002ec8


	//----- nvinfo : EIATTR_MIN_STACK_SIZE
	.align		4
.L_3:
        /*0018*/ 	.byte	0x04, 0x12
        /*001a*/ 	.short	(.L_5 - .L_4)
	.align		4
.L_4:
        /*001c*/ 	.word	index@(matmul_kernel)
        /*0020*/ 	.word	0x00002ec8
.L_5:


//--------------------- .nv.info.matmul_kernel    --------------------------
	.section	.nv.info.matmul_kernel,"",@"SHT_CUDA_INFO"
	.sectionflags	@""
	.align	4


	//----- nvinfo : EIATTR_CUDA_API_VERSION
	.align		4
        /*0000*/ 	.byte	0x04, 0x37
        /*0002*/ 	.short	(.L_7 - .L_6)
.L_6:
        /*0004*/ 	.word	0x00000081


	//----- nvinfo : EIATTR_KPARAM_INFO
	.align		4
.L_7:
        /*0008*/ 	.byte	0x04, 0x17
        /*000a*/ 	.short	(.L_9 - .L_8)
.L_8:
        /*000c*/ 	.word	0x00000000
        /*0010*/ 	.short	0x000d
        /*0012*/ 	.short	0x0048
        /*0014*/ 	.byte	0x00, 0xf4, 0x21, 0x00


	//----- nvinfo : EIATTR_KPARAM_INFO
	.align		4
.L_9:
        /*0018*/ 	.byte	0x04, 0x17
        /*001a*/ 	.short	(.L_11 - .L_10)
.L_10:
        /*001c*/ 	.word	0x00000000
        /*0020*/ 	.short	0x000c
        /*0022*/ 	.short	0x0040
        /*0024*/ 	.byte	0x00, 0xf4, 0x21, 0x00


	//----- nvinfo : EIATTR_KPARAM_INFO
	.align		4
.L_11:
        /*0028*/ 	.byte	0x04, 0x17
        /*002a*/ 	.short	(.L_13 - .L_12)
.L_12:
        /*002c*/ 	.word	0x00000000
        /*0030*/ 	.short	0x000b
        /*0032*/ 	.short	0x0038
        /*0034*/ 	.byte	0x00, 0xf0, 0x11, 0x00


	//----- nvinfo : EIATTR_KPARAM_INFO
	.align		4
.L_13:
        /*0038*/ 	.byte	0x04, 0x17
        /*003a*/ 	.short	(.L_15 - .L_14)
.L_14:
        /*003c*/ 	.word	0x00000000
        /*0040*/ 	.short	0x000a
        /*0042*/ 	.short	0x0034
        /*0044*/ 	.byte	0x00, 0xf0, 0x11, 0x00


	//----- nvinfo : EIATTR_KPARAM_INFO
	.align		4
.L_15:
        /*0048*/ 	.byte	0x04, 0x17
        /*004a*/ 	.short	(.L_17 - .L_16)
.L_16:
        /*004c*/ 	.word	0x00000000
        /*0050*/ 	.short	0x0009
        /*0052*/ 	.short	0x0030
        /*0054*/ 	.byte	0x00, 0xf0, 0x11, 0x00


	//----- nvinfo : EIATTR_KPARAM_INFO
	.align		4
.L_17:
        /*0058*/ 	.byte	0x04, 0x17
        /*005a*/ 	.short	(.L_19 - .L_18)
.L_18:
        /*005c*/ 	.word	0x00000000
        /*0060*/ 	.short	0x0008
        /*0062*/ 	.short	0x002c
        /*0064*/ 	.byte	0x00, 0xf0, 0x11, 0x00


	//----- nvinfo : EIATTR_KPARAM_INFO
	.align		4
.L_19:
        /*0068*/ 	.byte	0x04, 0x17
        /*006a*/ 	.short	(.L_21 - .L_20)
.L_20:
        /*006c*/ 	.word	0x00000000
        /*0070*/ 	.short	0x0007
        /*0072*/ 	.short	0x0028
        /*0074*/ 	.byte	0x00, 0xf0, 0x11, 0x00


	//----- nvinfo : EIATTR_KPARAM_INFO
	.align		4
.L_21:
        /*0078*/ 	.byte	0x04, 0x17
        /*007a*/ 	.short	(.L_23 - .L_22)
.L_22:
        /*007c*/ 	.word	0x00000000
        /*0080*/ 	.short	0x0006
        /*0082*/ 	.short	0x0024
        /*0084*/ 	.byte	0x00, 0xf0, 0x11, 0x00


	//----- nvinfo : EIATTR_KPARAM_INFO
	.align		4
.L_23:
        /*0088*/ 	.byte	0x04, 0x17
        /*008a*/ 	.short	(.L_25 - .L_24)
.L_24:
        /*008c*/ 	.word	0x00000000
        /*0090*/ 	.short	0x0005
        /*0092*/ 	.short	0x0020
        /*0094*/ 	.byte	0x00, 0xf0, 0x11, 0x00


	//----- nvinfo : EIATTR_KPARAM_INFO
	.align		4
.L_25:
        /*0098*/ 	.byte	0x04, 0x17
        /*009a*/ 	.short	(.L_27 - .L_26)
.L_26:
        /*009c*/ 	.word	0x00000000
        /*00a0*/ 	.short	0x0004
        /*00a2*/ 	.short	0x001c
        /*00a4*/ 	.byte	0x00, 0xf0, 0x11, 0x00


	//----- nvinfo : EIATTR_KPARAM_INFO
	.align		4
.L_27:
        /*00a8*/ 	.byte	0x04, 0x17
        /*00aa*/ 	.short	(.L_29 - .L_28)
.L_28:
        /*00ac*/ 	.word	0x00000000
        /*00b0*/ 	.short	0x0003
        /*00b2*/ 	.short	0x0018
        /*00b4*/ 	.byte	0x00, 0xf0, 0x11, 0x00


	//----- nvinfo : EIATTR_KPARAM_INFO
	.align		4
.L_29:
        /*00b8*/ 	.byte	0x04, 0x17
        /*00ba*/ 	.short	(.L_31 - .L_30)
.L_30:
        /*00bc*/ 	.word	0x00000000
        /*00c0*/ 	.short	0x0002
        /*00c2*/ 	.short	0x0010
        /*00c4*/ 	.byte	0x00, 0xf4, 0x21, 0x00


	//----- nvinfo : EIATTR_KPARAM_INFO
	.align		4
.L_31:
        /*00c8*/ 	.byte	0x04, 0x17
        /*00ca*/ 	.short	(.L_33 - .L_32)
.L_32:
        /*00cc*/ 	.word	0x00000000
        /*00d0*/ 	.short	0x0001
        /*00d2*/ 	.short	0x0008
        /*00d4*/ 	.byte	0x00, 0xf4, 0x21, 0x00


	//----- nvinfo : EIATTR_KPARAM_INFO
	.align		4
.L_33:
        /*00d8*/ 	.byte	0x04, 0x17
        /*00da*/ 	.short	(.L_35 - .L_34)
.L_34:
        /*00dc*/ 	.word	0x00000000
        /*00e0*/ 	.short	0x0000
        /*00e2*/ 	.short	0x0000
        /*00e4*/ 	.byte	0x00, 0xf4, 0x21, 0x00


	//----- nvinfo : EIATTR_SPARSE_MMA_MASK
	.align		4
.L_35:
        /*00e8*/ 	.byte	0x03, 0x50
        /*00ea*/ 	.short	0x0000


	//----- nvinfo : EIATTR_MAXREG_COUNT
	.align		4
        /*00ec*/ 	.byte	0x03, 0x1b
        /*00ee*/ 	.short	0x0080


	//----- nvinfo : EIATTR_NUM_BARRIERS
	.align		4
        /*00f0*/ 	.byte	0x02, 0x4c
        /*00f2*/ 	.byte	0x01
	.zero		1


	//----- nvinfo : EIATTR_ANNOTATIONS
	.align		4
        /*00f4*/ 	.byte	0x04, 0x55
        /*00f6*/ 	.short	(.L_37 - .L_36)


	//   ....[0]....
.L_36:
        /*00f8*/ 	.word	0x00000001
        /*00fc*/ 	.byte	0xf0, 0x05, 0x00, 0x00, 0x01, 0x00, 0x00, 0x00, 0xe0, 0x06, 0x00, 0x00, 0x01, 0x00, 0x00, 0x00
        /* <DEDUP_REMOVED lines=274> */
        /*122c*/ 	.byte	0xf0, 0x76, 0x00, 0x00, 0x01, 0x00, 0x00, 0x00, 0x00, 0x77, 0x00, 0x00


	//----- nvinfo : EIATTR_VRC_CTA_INIT_COUNT
	.align		4
.L_37:
        /*1238*/ 	.byte	0x02, 0x4a
	.zero		1
	.zero		1


	//----- nvinfo : EIATTR_EXIT_INSTR_OFFSETS
	.align		4
        /*123c*/ 	.byte	0x04, 0x1c
        /*123e*/ 	.short	(.L_39 - .L_38)


	//   ....[0]....
.L_38:
        /*1240*/ 	.word	0x0003dcb0


	//   ....[1]....
        /*1244*/ 	.word	0x0003dcd0


	//----- nvinfo : EIATTR_REQNTID
	.align		4
.L_39:
        /*1248*/ 	.byte	0x04, 0x10
        /*124a*/ 	.short	(.L_41 - .L_40)
.L_40:
        /*124c*/ 	.word	0x00000200
        /*1250*/ 	.word	0x00000001
        /*1254*/ 	.word	0x00000001


	//----- nvinfo : EIATTR_CBANK_PARAM_SIZE
	.align		4
.L_41:
        /*1258*/ 	.byte	0x03, 0x19
        /*125a*/ 	.short	0x0050


	//----- nvinfo : EIATTR_PARAM_CBANK
	.align		4
        /*125c*/ 	.byte	0x04, 0x0a
        /*125e*/ 	.short	(.L_43 - .L_42)
	.align		4
.L_42:
        /*1260*/ 	.word	index@(.nv.constant0.matmul_kernel)
        /*1264*/ 	.short	0x0380
        /*1266*/ 	.short	0x0050


	//----- nvinfo : EIATTR_SW_WAR
	.align		4
.L_43:
        /*1268*/ 	.byte	0x04, 0x36
        /*126a*/ 	.short	(.L_45 - .L_44)
.L_44:
        /*126c*/ 	.word	0x00000008
.L_45:


//--------------------- .nv.compat                --------------------------
	.section	.nv.compat,"",@"SHT_CUDA_COMPAT_INFO"
	.align	4
        /*0000*/ 	.byte	0x02, 0x02, 0x01, 0x00, 0x02, 0x05, 0x05, 0x00, 0x02, 0x03, 0x00, 0x00, 0x02, 0x06, 0x01, 0x00


//--------------------- .nv.callgraph             --------------------------
	.section	.nv.callgraph,"",@"SHT_CUDA_CALLGRAPH"
	.align	4
	.sectionentsize	8
	.align		4
        /*0000*/ 	.word	0x00000000
	.align		4
        /*0004*/ 	.word	0xffffffff
	.align		4
        /*0008*/ 	.word	0x00000000
	.align		4
        /*000c*/ 	.word	0xfffffffe
	.align		4
        /*0010*/ 	.word	0x00000000
	.align		4
        /*0014*/ 	.word	0xfffffffd
	.align		4
        /*0018*/ 	.word	0x00000000
	.align		4
        /*001c*/ 	.word	0xfffffffc


//--------------------- .text.matmul_kernel       --------------------------
	.section	.text.matmul_kernel,"ax",@progbits
	.align	128
        .global         matmul_kernel
        .type           matmul_kernel,@function
        .size           matmul_kernel,(.L_x_3 - matmul_kernel)
        .other          matmul_kernel,@"STO_CUDA_ENTRY STV_DEFAULT"
matmul_kernel:
.text.matmul_kernel:
[----:B------:R-:W1:Y:S08]  /*0000*/  LDC R1, c[0x0][0x37c] ;  /* 0x0000df00ff017b82 */ /* 0x000e700000000800 */
[----:B------:R-:W2:Y:S01]  /*0010*/  LDC.64 R16, c[0x0][0x398] ;  /* 0x0000e600ff107b82 */ /* 0x000ea20000000a00 */
[----:B------:R-:W3:Y:S01]  /*0020*/  S2R R5, SR_CTAID.X ;  /* 0x0000000000057919 */ /* 0x000ee20000002500 */
[----:B-1----:R-:W-:Y:S01]  /*0030*/  VIADD R1, R1, 0xffffd138 ;  /* 0xffffd13801017836 */ /* 0x002fe20000000000 */
[----:B------:R-:W1:Y:S01]  /*0040*/  LDCU.128 UR12, c[0x0][0x380] ;  /* 0x00007000ff0c77ac */ /* 0x000e620008000c00 */
[----:B------:R-:W4:Y:S04]  /*0050*/  S2R R23, SR_TID.X ;  /* 0x0000000000177919 */ /* 0x000f280000002100 */
[----:B------:R-:W1:Y:S01]  /*0060*/  S2UR UR5, SR_CgaCtaId ;  /* 0x00000000000579c3 */ /* 0x000e620000008800 */
[----:B------:R-:W1:Y:S01]  /*0070*/  LDCU.64 UR10, c[0x0][0x358] ;  /* 0x00006b00ff0a77ac */ /* 0x000e620008000a00 */
[----:B------:R-:W-:Y:S01]  /*0080*/  UMOV UR4, 0x400 ;  /* 0x0000040000047882 */ /* 0x000fe20000000000 */
[----:B------:R-:W1:Y:S01]  /*0090*/  LDCU UR6, c[0x0][0x3a0] ;  /* 0x00007400ff0677ac */ /* 0x000e620008000800 */
[----:B------:R-:W1:Y:S01]  /*00a0*/  LDCU UR7, c[0x0][0x3b0] ;  /* 0x00007600ff0777ac */ /* 0x000e620008000800 */
[----:B--2---:R-:W-:Y:S01]  /*00b0*/  VIADD R0, R17, 0x1ff ;  /* 0x000001ff11007836 */ /* 0x004fe20000000000 */
[----:B------:R-:W-:-:S04]  /*00c0*/  IABS R29, R17 ;  /* 0x00000011001d7213 */ /* 0x000fc80000000000 */
[----:B------:R-:W-:-:S04]  /*00d0*/  SHF.R.S32.HI R3, RZ, 0x1f, R0 ;  /* 0x0000001fff037819 */ /* 0x000fc80000011400 */
[----:B------:R-:W-:Y:S02]  /*00e0*/  LEA.HI R3, R3, R0, RZ, 0x9 ;  /* 0x0000000003037211 */ /* 0x000fe400078f48ff */
[----:B---3--:R-:W-:Y:S02]  /*00f0*/  IABS R8, R5 ;  /* 0x0000000500087213 */ /* 0x008fe40000000000 */
[----:B------:R-:W-:-:S05]  /*0100*/  SHF.R.S32.HI R0, RZ, 0x9, R3 ;  /* 0x00000009ff007819 */ /* 0x000fca0000011403 */
[----:B------:R-:W-:-:S05]  /*0110*/  IMAD.SHL.U32 R0, R0, 0x8, RZ ;  /* 0x0000000800007824 */ /* 0x000fca00078e00ff */
[-C--:B------:R-:W-:Y:S02]  /*0120*/  IABS R7, R0.reuse ;  /* 0x0000000000077213 */ /* 0x080fe40000000000 */
[----:B------:R-:W-:Y:S02]  /*0130*/  IABS R10, R0 ;  /* 0x00000000000a7213 */ /* 0x000fe40000000000 */
[----:B------:R-:W2:Y:S08]  /*0140*/  I2F.RP R4, R7 ;  /* 0x0000000700047306 */ /* 0x000eb00000209400 */
[----:B--2---:R-:W2:Y:S02]  /*0150*/  MUFU.RCP R4, R4 ;  /* 0x0000000400047308 */ /* 0x004ea40000001000 */
[----:B--2---:R-:W-:-:S02]  /*0160*/  VIADD R2, R4, 0xffffffe ;  /* 0x0ffffffe04027836 */ /* 0x004fc40000000000 */
[----:B------:R-:W-:-:S04]  /*0170*/  IMAD.MOV R4, RZ, RZ, -R10 ;  /* 0x000000ffff047224 */ /* 0x000fc800078e0a0a */
[----:B------:R2:W3:Y:S02]  /*0180*/  F2I.FTZ.U32.TRUNC.NTZ R3, R2 ;  /* 0x0000000200037305 */ /* 0x0004e4000021f000 */
[----:B--2---:R-:W-:Y:S02]  /*0190*/  IMAD.MOV.U32 R2, RZ, RZ, RZ ;  /* 0x000000ffff027224 */ /* 0x004fe400078e00ff */
[----:B---3--:R-:W-:-:S04]  /*01a0*/  IMAD.MOV R6, RZ, RZ, -R3 ;  /* 0x000000ffff067224 */ /* 0x008fc800078e0a03 */
[----:B------:R-:W-:Y:S02]  /*01b0*/  IMAD R9, R6, R7, RZ ;  /* 0x0000000706097224 */ /* 0x000fe400078e02ff */
[----:B------:R-:W-:Y:S02]  /*01c0*/  IMAD.MOV.U32 R6, RZ, RZ, R8 ;  /* 0x000000ffff067224 */ /* 0x000fe400078e0008 */
[----:B------:R-:W-:-:S06]  /*01d0*/  IMAD.HI.U32 R3, R3, R9, R2 ;  /* 0x0000000903037227 */ /* 0x000fcc00078e0002 */
[----:B------:R-:W-:-:S04]  /*01e0*/  IMAD.HI.U32 R3, R3, R6, RZ ;  /* 0x0000000603037227 */ /* 0x000fc800078e00ff */
[----:B------:R-:W-:-:S05]  /*01f0*/  IMAD R2, R3, R4, R6 ;  /* 0x0000000403027224 */ /* 0x000fca00078e0206 */
[----:B------:R-:W-:-:S13]  /*0200*/  ISETP.GT.U32.AND P1, PT, R7, R2, PT ;  /* 0x000000020700720c */ /* 0x000fda0003f24070 */
[----:B------:R-:W-:Y:S02]  /*0210*/  @!P1 IMAD.IADD R2, R2, 0x1, -R7 ;  /* 0x0000000102029824 */ /* 0x000fe400078e0a07 */
[----:B------:R-:W-:Y:S01]  /*0220*/  @!P1 VIADD R3, R3, 0x1 ;  /* 0x0000000103039836 */ /* 0x000fe20000000000 */
[----:B------:R-:W-:Y:S02]  /*0230*/  ISETP.NE.AND P1, PT, R0, RZ, PT ;  /* 0x000000ff0000720c */ /* 0x000fe40003f25270 */
[----:B------:R-:W-:Y:S02]  /*0240*/  ISETP.GE.U32.AND P0, PT, R2, R7, PT ;  /* 0x000000070200720c */ /* 0x000fe40003f06070 */
[----:B------:R-:W-:-:S04]  /*0250*/  LOP3.LUT R2, R5, R0, RZ, 0x3c, !PT ;  /* 0x0000000005027212 */ /* 0x000fc800078e3cff */
[----:B------:R-:W-:Y:S01]  /*0260*/  ISETP.GE.AND P2, PT, R2, RZ, PT ;  /* 0x000000ff0200720c */ /* 0x000fe20003f46270 */
[----:B------:R-:W-:-:S06]  /*0270*/  VIADD R2, R16, 0xff ;  /* 0x000000ff10027836 */ /* 0x000fcc0000000000 */
[----:B------:R-:W-:-:S04]  /*0280*/  @P0 VIADD R3, R3, 0x1 ;  /* 0x0000000103030836 */ /* 0x000fc80000000000 */
[----:B------:R-:W-:Y:S01]  /*0290*/  IMAD.MOV.U32 R6, RZ, RZ, R3 ;  /* 0x000000ffff067224 */ /* 0x000fe200078e0003 */
[----:B------:R-:W-:-:S03]  /*02a0*/  SHF.R.S32.HI R3, RZ, 0x1f, R2 ;  /* 0x0000001fff037819 */ /* 0x000fc60000011402 */
[----:B------:R-:W-:Y:S01]  /*02b0*/  @!P2 IMAD.MOV R6, RZ, RZ, -R6 ;  /* 0x000000ffff06a224 */ /* 0x000fe200078e0a06 */
[----:B------:R-:W-:Y:S02]  /*02c0*/  @!P1 LOP3.LUT R6, RZ, R0, RZ, 0x33, !PT ;  /* 0x00000000ff069212 */ /* 0x000fe400078e33ff */
[----:B------:R-:W-:-:S03]  /*02d0*/  LEA.HI R3, R3, R2, RZ, 0x8 ;  /* 0x0000000203037211 */ /* 0x000fc600078f40ff */
[----:B------:R-:W-:Y:S02]  /*02e0*/  IMAD.SHL.U32 R2, R6, 0x8, RZ ;  /* 0x0000000806027824 */ /* 0x000fe400078e00ff */
[----:B------:R-:W-:-:S03]  /*02f0*/  IMAD.MOV R6, RZ, RZ, -R6 ;  /* 0x000000ffff067224 */ /* 0x000fc600078e0a06 */
[----:B------:R-:W-:Y:S01]  /*0300*/  LEA.HI.SX32 R3, R3, -R2, 0x18 ;  /* 0x8000000203037211 */ /* 0x000fe200078fc2ff */
[----:B------:R-:W-:Y:S02]  /*0310*/  IMAD R5, R0, R6, R5 ;  /* 0x0000000600057224 */ /* 0x000fe400078e0205 */
[----:B------:R-:W-:Y:S01]  /*0320*/  IMAD.MOV.U32 R6, RZ, RZ, RZ ;  /* 0x000000ffff067224 */ /* 0x000fe200078e00ff */
[----:B------:R-:W-:Y:S02]  /*0330*/  VIMNMX R4, PT, PT, R3, 0x8, PT ;  /* 0x0000000803047848 */ /* 0x000fe40003fe0100 */
[----:B------:R-:W-:Y:S02]  /*0340*/  IABS R11, R5 ;  /* 0x00000005000b7213 */ /* 0x000fe40000000000 */
[----:B------:R-:W-:-:S04]  /*0350*/  IABS R3, R4 ;  /* 0x0000000400037213 */ /* 0x000fc80000000000 */
[----:B------:R-:W2:Y:S08]  /*0360*/  I2F.RP R8, R3 ;  /* 0x0000000300087306 */ /* 0x000eb00000209400 */
[----:B--2---:R-:W2:Y:S02]  /*0370*/  MUFU.RCP R8, R8 ;  /* 0x0000000800087308 */ /* 0x004ea40000001000 */
[----:B--2---:R-:W-:-:S06]  /*0380*/  VIADD R7, R8, 0xffffffe ;  /* 0x0ffffffe08077836 */ /* 0x004fcc0000000000 */
[----:B------:R-:W2:Y:S02]  /*0390*/  F2I.FTZ.U32.TRUNC.NTZ R7, R7 ;  /* 0x0000000700077305 */ /* 0x000ea4000021f000 */
[----:B--2---:R-:W-:-:S04]  /*03a0*/  IMAD.MOV R9, RZ, RZ, -R7 ;  /* 0x000000ffff097224 */ /* 0x004fc800078e0a07 */
[----:B------:R-:W-:-:S04]  /*03b0*/  IMAD.MOV.U32 R0, RZ, RZ, R9 ;  /* 0x000000ffff007224 */ /* 0x000fc800078e0009 */
[----:B------:R-:W-:Y:S01]  /*03c0*/  IMAD R9, R0, R3, RZ ;  /* 0x0000000300097224 */ /* 0x000fe200078e02ff */
[----:B------:R-:W-:-:S03]  /*03d0*/  IABS R0, R4 ;  /* 0x0000000400007213 */ /* 0x000fc60000000000 */
[----:B------:R-:W-:Y:S02]  /*03e0*/  IMAD.HI.U32 R6, R7, R9, R6 ;  /* 0x0000000907067227 */ /* 0x000fe400078e0006 */
[----:B------:R-:W2:Y:S02]  /*03f0*/  I2F.RP R9, R29 ;  /* 0x0000001d00097306 */ /* 0x000ea40000209400 */
[----:B------:R-:W-:Y:S01]  /*0400*/  IMAD.MOV R8, RZ, RZ, -R0 ;  /* 0x000000ffff087224 */ /* 0x000fe200078e0a00 */
[----:B------:R-:W-:Y:S01]  /*0410*/  IABS R0, R16 ;  /* 0x0000001000007213 */ /* 0x000fe20000000000 */
[----:B------:R-:W-:-:S04]  /*0420*/  IMAD.HI.U32 R6, R6, R11, RZ ;  /* 0x0000000b06067227 */ /* 0x000fc800078e00ff */
[----:B------:R-:W-:Y:S01]  /*0430*/  IMAD R8, R6, R8, R11 ;  /* 0x0000000806087224 */ /* 0x000fe200078e020b */
[----:B------:R-:W3:Y:S04]  /*0440*/  I2F.RP R7, R0 ;  /* 0x0000000000077306 */ /* 0x000ee80000209400 */
[----:B------:R-:W-:-:S04]  /*0450*/  ISETP.GT.U32.AND P1, PT, R3, R8, PT ;  /* 0x000000080300720c */ /* 0x000fc80003f24070 */
[----:B--2---:R-:W2:Y:S08]  /*0460*/  MUFU.RCP R9, R9 ;  /* 0x0000000900097308 */ /* 0x004eb00000001000 */
[----:B---3--:R-:W3:Y:S01]  /*0470*/  MUFU.RCP R7, R7 ;  /* 0x0000000700077308 */ /* 0x008ee20000001000 */
[----:B------:R-:W-:Y:S02]  /*0480*/  @!P1 IMAD.IADD R8, R8, 0x1, -R3 ;  /* 0x0000000108089824 */ /* 0x000fe400078e0a03 */
[----:B------:R-:W-:Y:S01]  /*0490*/  @!P1 VIADD R6, R6, 0x1 ;  /* 0x0000000106069836 */ /* 0x000fe20000000000 */
[----:B------:R-:W-:-:S02]  /*04a0*/  ISETP.NE.AND P1, PT, R4, RZ, PT ;  /* 0x000000ff0400720c */ /* 0x000fc40003f25270 */
[----:B------:R-:W-:Y:S02]  /*04b0*/  ISETP.GE.U32.AND P0, PT, R8, R3, PT ;  /* 0x000000030800720c */ /* 0x000fe40003f06070 */
[----:B------:R-:W-:-:S04]  /*04c0*/  LOP3.LUT R3, R5, R4, RZ, 0x3c, !PT ;  /* 0x0000000405037212 */ /* 0x000fc800078e3cff */
[----:B------:R-:W-:Y:S01]  /*04d0*/  ISETP.GE.AND P2, PT, R3, RZ, PT ;  /* 0x000000ff0300720c */ /* 0x000fe20003f46270 */
[----:B--2---:R-:W-:Y:S02]  /*04e0*/  VIADD R3, R9, 0xffffffe ;  /* 0x0ffffffe09037836 */ /* 0x004fe40000000000 */
[----:B---3--:R-:W-:-:S04]  /*04f0*/  VIADD R8, R7, 0xffffffe ;  /* 0x0ffffffe07087836 */ /* 0x008fc80000000000 */
[----:B------:R-:W-:Y:S01]  /*0500*/  @P0 VIADD R6, R6, 0x1 ;  /* 0x0000000106060836 */ /* 0x000fe20000000000 */
[----:B------:R-:W2:Y:S03]  /*0510*/  F2I.FTZ.U32.TRUNC.NTZ R3, R3 ;  /* 0x0000000300037305 */ /* 0x000ea6000021f000 */
[----:B------:R-:W-:-:S04]  /*0520*/  IMAD.MOV.U32 R10, RZ, RZ, R6 ;  /* 0x000000ffff0a7224 */ /* 0x000fc800078e0006 */
[----:B------:R-:W-:Y:S01]  /*0530*/  @!P2 IMAD.MOV R10, RZ, RZ, -R10 ;  /* 0x000000ffff0aa224 */ /* 0x000fe200078e0a0a */
[----:B------:R-:W-:Y:S01]  /*0540*/  @!P1 LOP3.LUT R10, RZ, R4, RZ, 0x33, !PT ;  /* 0x00000004ff0a9212 */ /* 0x000fe200078e33ff */
[----:B------:R3:W1:Y:S04]  /*0550*/  F2I.FTZ.U32.TRUNC.NTZ R7, R8 ;  /* 0x0000000800077305 */ /* 0x000668000021f000 */
[----:B------:R-:W-:Y:S02]  /*0560*/  IMAD.MOV R6, RZ, RZ, -R10 ;  /* 0x000000ffff067224 */ /* 0x000fe400078e0a0a */
[----:B------:R-:W-:Y:S02]  /*0570*/  IMAD.SHL.U32 R12, R10, 0x200, RZ ;  /* 0x000002000a0c7824 */ /* 0x000fe400078e00ff */
[----:B------:R-:W-:Y:S01]  /*0580*/  IMAD R5, R4, R6, R5 ;  /* 0x0000000604057224 */ /* 0x000fe200078e0205 */
[----:B----4-:R-:W-:Y:S01]  /*0590*/  SHF.R.U32.HI R4, RZ, 0x6, R23 ;  /* 0x00000006ff047819 */ /* 0x010fe20000011617 */
[----:B------:R-:W-:Y:S01]  /*05a0*/  IMAD.MOV.U32 R6, RZ, RZ, RZ ;  /* 0x000000ffff067224 */ /* 0x000fe200078e00ff */
[----:B---3--:R-:W-:Y:S01]  /*05b0*/  LOP3.LUT R8, R23, 0xff, RZ, 0xc0, !PT ;  /* 0x000000ff17087812 */ /* 0x008fe200078ec0ff */
[----:B------:R-:W-:Y:S01]  /*05c0*/  IMAD.IADD R9, R2, 0x1, R5 ;  /* 0x0000000102097824 */ /* 0x000fe200078e0205 */
[----:B------:R-:W-:Y:S01]  /*05d0*/  SGXT.U32 R5, R4, 0x3 ;  /* 0x000000030405781a */ /* 0x000fe20000000000 */
[----:B--2---:R-:W-:Y:S01]  /*05e0*/  IMAD.MOV R4, RZ, RZ, -R3 ;  /* 0x000000ffff047224 */ /* 0x004fe200078e0a03 */
[----:B------:R2:W-:Y:S01]  /*05f0*/  STL [R1+0x40c], R12 ;  /* 0x00040c0c01007387 */ /* 0x0005e20000100800 */
[----:B-1----:R-:W-:Y:S01]  /*0600*/  IMAD.MOV R11, RZ, RZ, -R7 ;  /* 0x000000ffff0b7224 */ /* 0x002fe200078e0a07 */
[----:B------:R-:W-:Y:S01]  /*0610*/  LOP3.LUT R5, R12, R5, RZ, 0xfc, !PT ;  /* 0x000000050c057212 */ /* 0x000fe200078efcff */
[----:B------:R-:W-:-:S02]  /*0620*/  IMAD.MOV.U32 R2, RZ, RZ, RZ ;  /* 0x000000ffff027224 */ /* 0x000fc400078e00ff */
[----:B------:R-:W-:Y:S01]  /*0630*/  IMAD R25, R4, R29, RZ ;  /* 0x0000001d04197224 */ /* 0x000fe200078e02ff */
[----:B------:R-:W-:Y:S01]  /*0640*/  LOP3.LUT R10, R5, 0x1f8, RZ, 0xfc, !PT ;  /* 0x000001f8050a7812 */ /* 0x000fe200078efcff */
[----:B------:R-:W-:Y:S01]  /*0650*/  IMAD R11, R11, R0, RZ ;  /* 0x000000000b0b7224 */ /* 0x000fe200078e02ff */
[----:B------:R-:W-:Y:S01]  /*0660*/  IABS R4, R5 ;  /* 0x0000000500047213 */ /* 0x000fe20000000000 */
[----:B------:R-:W-:Y:S01]  /*0670*/  IMAD R9, R9, 0x100, R8 ;  /* 0x0000010009097824 */ /* 0x000fe200078e0208 */
[----:B--2---:R-:W-:Y:S01]  /*0680*/  IABS R12, R10 ;  /* 0x0000000a000c7213 */ /* 0x004fe20000000000 */
[----:B------:R-:W-:Y:S01]  /*0690*/  IMAD.HI.U32 R25, R3, R25, R2 ;  /* 0x0000001903197227 */ /* 0x000fe200078e0002 */
[----:B------:R-:W-:Y:S02]  /*06a0*/  LOP3.LUT R18, R5, 0xa8, RZ, 0xfc, !PT ;  /* 0x000000a805127812 */ /* 0x000fe400078efcff */
[----:B------:R-:W-:Y:S01]  /*06b0*/  IABS R27, R9 ;  /* 0x00000009001b7213 */ /* 0x000fe20000000000 */
[----:B------:R-:W-:Y:S01]  /*06c0*/  IMAD.HI.U32 R6, R7, R11, R6 ;  /* 0x0000000b07067227 */ /* 0x000fe200078e0006 */
[----:B------:R-:W-:Y:S01]  /*06d0*/  SHF.R.S32.HI R7, RZ, 0x8, R23 ;  /* 0x00000008ff077819 */ /* 0x000fe20000011417 */
[----:B------:R1:W-:Y:S01]  /*06e0*/  STL [R1+0xab8], R9 ;  /* 0x000ab80901007387 */ /* 0x0003e20000100800 */
[----:B------:R-:W-:Y:S01]  /*06f0*/  LOP3.LUT R11, R5, 0x8, RZ, 0xfc, !PT ;  /* 0x00000008050b7812 */ /* 0x000fe200078efcff */
[----:B------:R-:W-:Y:S01]  /*0700*/  IMAD.HI.U32 R2, R25, R4, RZ ;  /* 0x0000000419027227 */ /* 0x000fe200078e00ff */
[----:B------:R-:W-:-:S02]  /*0710*/  SGXT R7, R7, 0x1 ;  /* 0x000000010707781a */ /* 0x000fc40000000200 */
[----:B------:R-:W-:Y:S01]  /*0720*/  ISETP.GE.AND P4, PT, R11, RZ, PT ;  /* 0x000000ff0b00720c */ /* 0x000fe20003f86270 */
[----:B------:R-:W-:-:S04]  /*0730*/  IMAD.HI.U32 R3, R25, R12, RZ ;  /* 0x0000000c19037227 */ /* 0x000fc800078e00ff */
[----:B------:R-:W-:Y:S01]  /*0740*/  IMAD.HI.U32 R6, R6, R27, RZ ;  /* 0x0000001b06067227 */ /* 0x000fe200078e00ff */
[----:B-1----:R-:W-:-:S03]  /*0750*/  LOP3.LUT R9, R5, 0x10, RZ, 0xfc, !PT ;  /* 0x0000001005097812 */ /* 0x002fc600078efcff */
[----:B------:R-:W-:Y:S02]  /*0760*/  IMAD.MOV R2, RZ, RZ, -R2 ;  /* 0x000000ffff027224 */ /* 0x000fe400078e0a02 */
[----:B------:R-:W-:Y:S02]  /*0770*/  IMAD.MOV R3, RZ, RZ, -R3 ;  /* 0x000000ffff037224 */ /* 0x000fe400078e0a03 */
[----:B------:R-:W-:Y:S02]  /*0780*/  IMAD.MOV R6, RZ, RZ, -R6 ;  /* 0x000000ffff067224 */ /* 0x000fe400078e0a06 */
[C---:B------:R-:W-:Y:S02]  /*0790*/  IMAD R2, R29.reuse, R2, R4 ;  /* 0x000000021d027224 */ /* 0x040fe400078e0204 */
[----:B------:R-:W-:Y:S01]  /*07a0*/  IMAD R4, R29, R3, R12 ;  /* 0x000000031d047224 */ /* 0x000fe200078e020c */
[C---:B------:R-:W-:Y:S01]  /*07b0*/  LOP3.LUT R3, R23.reuse, 0x1ff, RZ, 0xc0, !PT ;  /* 0x000001ff17037812 */ /* 0x040fe200078ec0ff */
[----:B------:R-:W-:Y:S01]  /*07c0*/  IMAD R27, R0, R6, R27 ;  /* 0x00000006001b7224 */ /* 0x000fe200078e021b */
[----:B------:R-:W-:Y:S01]  /*07d0*/  LOP3.LUT R6, R23, 0x1c0, RZ, 0xc0, !PT ;  /* 0x000001c017067812 */ /* 0x000fe200078ec0ff */
[----:B------:R-:W-:Y:S01]  /*07e0*/  IMAD.SHL.U32 R8, R8, 0x4, RZ ;  /* 0x0000000408087824 */ /* 0x000fe200078e00ff */
[----:B------:R-:W-:Y:S01]  /*07f0*/  ISETP.GT.U32.AND P2, PT, R29, R4, PT ;  /* 0x000000041d00720c */ /* 0x000fe20003f44070 */
[----:B------:R-:W-:Y:S01]  /*0800*/  IMAD.SHL.U32 R3, R3, 0x4, RZ ;  /* 0x0000000403037824 */ /* 0x000fe200078e00ff */
[----:B------:R-:W-:-:S02]  /*0810*/  ISETP.GT.U32.AND P0, PT, R0, R27, PT ;  /* 0x0000001b0000720c */ /* 0x000fc40003f04070 */
[----:B------:R-:W-:Y:S02]  /*0820*/  IABS R12, R11 ;  /* 0x0000000b000c7213 */ /* 0x000fe40000000000 */
[----:B------:R-:W-:Y:S02]  /*0830*/  SHF.R.U32.HI R6, RZ, 0x2, R6 ;  /* 0x00000002ff067819 */ /* 0x000fe40000011606 */
[----:B------:R-:W-:Y:S02]  /*0840*/  LOP3.LUT R8, R8, 0x420, R7, 0x78, !PT ;  /* 0x0000042008087812 */ /* 0x000fe400078e7807 */
[----:B------:R-:W-:Y:S02]  /*0850*/  ISETP.GT.U32.AND P1, PT, R29, R2, PT ;  /* 0x000000021d00720c */ /* 0x000fe40003f24070 */
[----:B------:R-:W-:Y:S01]  /*0860*/  LOP3.LUT R7, R3, R6, RZ, 0x3c, !PT ;  /* 0x0000000603077212 */ /* 0x000fe200078e3cff */
[----:B------:R-:W-:Y:S01]  /*0870*/  IMAD.HI.U32 R3, R25, R12, RZ ;  /* 0x0000000c19037227 */ /* 0x000fe200078e00ff */
[----:B------:R1:W-:Y:S01]  /*0880*/  STL [R1+0x9f8], R8 ;  /* 0x0009f80801007387 */ /* 0x0003e20000100800 */
[----:B------:R-:W-:-:S02]  /*0890*/  LOP3.LUT R11, R5, 0x18, RZ, 0xfc, !PT ;  /* 0x00000018050b7812 */ /* 0x000fc400078efcff */
[----:B------:R-:W-:Y:S01]  /*08a0*/  @!P2 IMAD.IADD R4, R4, 0x1, -R29 ;  /* 0x000000010404a824 */ /* 0x000fe200078e0a1d */
[----:B------:R-:W-:Y:S01]  /*08b0*/  IABS R6, R9 ;  /* 0x0000000900067213 */ /* 0x000fe20000000000 */
[----:B------:R-:W-:Y:S01]  /*08c0*/  @!P0 IMAD.IADD R27, R27, 0x1, -R0 ;  /* 0x000000011b1b8824 */ /* 0x000fe200078e0a00 */
[----:B------:R2:W-:Y:S01]  /*08d0*/  STL [R1+0xab0], R7 ;  /* 0x000ab00701007387 */ /* 0x0005e20000100800 */
[----:B------:R-:W-:Y:S02]  /*08e0*/  ISETP.GE.AND P2, PT, R11, RZ, PT ;  /* 0x000000ff0b00720c */ /* 0x000fe40003f46270 */
[----:B------:R-:W-:Y:S01]  /*08f0*/  ISETP.GT.U32.AND P3, PT, R29, R4, PT ;  /* 0x000000041d00720c */ /* 0x000fe20003f64070 */
[----:B-1----:R-:W-:Y:S01]  /*0900*/  IMAD.MOV R8, RZ, RZ, -R3 ;  /* 0x000000ffff087224 */ /* 0x002fe200078e0a03 */
[----:B------:R-:W-:Y:S01]  /*0910*/  ISETP.GT.U32.AND P0, PT, R0, R27, PT ;  /* 0x0000001b0000720c */ /* 0x000fe20003f04070 */
[----:B------:R-:W-:Y:S01]  /*0920*/  @!P1 IMAD.IADD R2, R2, 0x1, -R29 ;  /* 0x0000000102029824 */ /* 0x000fe200078e0a1d */
[----:B------:R-:W-:Y:S01]  /*0930*/  ISETP.GE.AND P1, PT, R9, RZ, PT ;  /* 0x000000ff0900720c */ /* 0x000fe20003f26270 */
[----:B------:R-:W-:Y:S01]  /*0940*/  IMAD R8, R29, R8, R12 ;  /* 0x000000081d087224 */ /* 0x000fe200078e020c */
[----:B------:R-:W-:Y:S01]  /*0950*/  LOP3.LUT R9, R5, 0x20, RZ, 0xfc, !PT ;  /* 0x0000002005097812 */ /* 0x000fe200078efcff */
[----:B------:R-:W-:Y:S01]  /*0960*/  IMAD.HI.U32 R3, R25, R6, RZ ;  /* 0x0000000619037227 */ /* 0x000fe200078e00ff */
[----:B--2---:R-:W-:-:S02]  /*0970*/  IABS R7, R11 ;  /* 0x0000000b00077213 */ /* 0x004fc40000000000 */
[C---:B------:R-:W-:Y:S02]  /*0980*/  ISETP.GT.U32.AND P6, PT, R29.reuse, R8, PT ;  /* 0x000000081d00720c */ /* 0x040fe40003fc4070 */
[----:B------:R-:W-:Y:S01]  /*0990*/  ISETP.GT.U32.AND P5, PT, R29, R2, PT ;  /* 0x000000021d00720c */ /* 0x000fe20003fa4070 */
[----:B------:R-:W-:Y:S01]  /*09a0*/  IMAD.MOV.U32 R12, RZ, RZ, R7 ;  /* 0x000000ffff0c7224 */ /* 0x000fe200078e0007 */
[C---:B------:R-:W-:Y:S01]  /*09b0*/  LOP3.LUT R11, R5.reuse, 0x30, RZ, 0xfc, !PT ;  /* 0x00000030050b7812 */ /* 0x040fe200078efcff */
[----:B------:R-:W-:Y:S02]  /*09c0*/  IMAD.MOV R7, RZ, RZ, -R3 ;  /* 0x000000ffff077224 */ /* 0x000fe400078e0a03 */
[----:B------:R-:W-:Y:S01]  /*09d0*/  @!P3 IMAD.IADD R4, R4, 0x1, -R29 ;  /* 0x000000010404b824 */ /* 0x000fe200078e0a1d */
[----:B------:R-:W-:Y:S01]  /*09e0*/  ISETP.GE.AND P3, PT, R5, RZ, PT ;  /* 0x000000ff0500720c */ /* 0x000fe20003f66270 */
[----:B------:R-:W-:-:S04]  /*09f0*/  IMAD.HI.U32 R3, R25, R12, RZ ;  /* 0x0000000c19037227 */ /* 0x000fc800078e00ff */
[----:B------:R-:W-:Y:S01]  /*0a00*/  @!P0 IMAD.IADD R27, R27, 0x1, -R0 ;  /* 0x000000011b1b8824 */ /* 0x000fe200078e0a00 */
[----:B------:R-:W-:Y:S01]  /*0a10*/  ISETP.GE.AND P0, PT, R10, RZ, PT ;  /* 0x000000ff0a00720c */ /* 0x000fe20003f06270 */
[----:B------:R-:W-:Y:S01]  /*0a20*/  @!P6 IMAD.IADD R8, R8, 0x1, -R29 ;  /* 0x000000010808e824 */ /* 0x000fe200078e0a1d */
[----:B------:R-:W-:Y:S01]  /*0a30*/  IABS R10, R11 ;  /* 0x0000000b000a7213 */ /* 0x000fe20000000000 */
[C---:B------:R-:W-:Y:S01]  /*0a40*/  IMAD R0, R29.reuse, R7, R6 ;  /* 0x000000071d007224 */ /* 0x040fe200078e0206 */
[----:B------:R-:W-:Y:S01]  /*0a50*/  IABS R7, R9 ;  /* 0x0000000900077213 */ /* 0x000fe20000000000 */
[----:B------:R-:W-:Y:S01]  /*0a60*/  IMAD.MOV R3, RZ, RZ, -R3 ;  /* 0x000000ffff037224 */ /* 0x000fe200078e0a03 */
[C---:B------:R-:W-:Y:S01]  /*0a70*/  ISETP.GT.U32.AND P6, PT, R29.reuse, R8, PT ;  /* 0x000000081d00720c */ /* 0x040fe20003fc4070 */
[----:B------:R-:W-:Y:S01]  /*0a80*/  @!P5 IMAD.IADD R2, R2, 0x1, -R29 ;  /* 0x000000010202d824 */ /* 0x000fe200078e0a1d */
[C---:B------:R-:W-:Y:S01]  /*0a90*/  ISETP.GT.U32.AND P5, PT, R29.reuse, R0, PT ;  /* 0x000000001d00720c */ /* 0x040fe20003fa4070 */
[----:B------:R-:W-:Y:S01]  /*0aa0*/  IMAD R6, R29, R3, R12 ;  /* 0x000000031d067224 */ /* 0x000fe200078e020c */
[----:B------:R-:W-:Y:S01]  /*0ab0*/  STL [R1+0xdd8], R27 ;  /* 0x000dd81b01007387 */ /* 0x000fe20000100800 */
[----:B------:R-:W-:-:S02]  /*0ac0*/  IMAD.MOV.U32 R13, RZ, RZ, R2 ;  /* 0x000000ffff0d7224 */ /* 0x000fc400078e0002 */
[----:B------:R-:W-:Y:S02]  /*0ad0*/  IMAD.MOV.U32 R14, RZ, RZ, R4 ;  /* 0x000000ffff0e7224 */ /* 0x000fe400078e0004 */
[----:B------:R-:W-:Y:S02]  /*0ae0*/  IMAD.MOV.U32 R4, RZ, RZ, R7 ;  /* 0x000000ffff047224 */ /* 0x000fe400078e0007 */
[----:B------:R-:W-:Y:S01]  /*0af0*/  @!P3 IMAD.MOV R13, RZ, RZ, -R13 ;  /* 0x000000ffff0db224 */ /* 0x000fe200078e0a0d */
[----:B------:R-:W-:Y:S01]  /*0b00*/  ISETP.GT.U32.AND P3, PT, R29, R6, PT ;  /* 0x000000061d00720c */ /* 0x000fe20003f64070 */
[----:B------:R-:W-:-:S04]  /*0b10*/  IMAD.HI.U32 R2, R25, R4, RZ ;  /* 0x0000000419027227 */ /* 0x000fc800078e00ff */
[----:B------:R-:W-:Y:S01]  /*0b20*/  @!P0 IMAD.MOV R14, RZ, RZ, -R14 ;  /* 0x000000ffff0e8224 */ /* 0x000fe200078e0a0e */
[----:B------:R-:W-:Y:S01]  /*0b30*/  ISETP.GE.AND P0, PT, R9, RZ, PT ;  /* 0x000000ff0900720c */ /* 0x000fe20003f06270 */
[----:B------:R-:W-:Y:S01]  /*0b40*/  IMAD.MOV R3, RZ, RZ, -R2 ;  /* 0x000000ffff037224 */ /* 0x000fe200078e0a02 */
[----:B------:R-:W-:Y:S01]  /*0b50*/  LOP3.LUT R9, R5, 0x28, RZ, 0xfc, !PT ;  /* 0x0000002805097812 */ /* 0x000fe200078efcff */
[--C-:B------:R-:W-:Y:S01]  /*0b60*/  @!P6 IMAD.IADD R8, R8, 0x1, -R29.reuse ;  /* 0x000000010808e824 */ /* 0x100fe200078e0a1d */
[----:B------:R-:W-:Y:S01]  /*0b70*/  STL [R1+0xc4], R14 ;  /* 0x0000c40e01007387 */ /* 0x000fe20000100800 */
[--C-:B------:R-:W-:Y:S01]  /*0b80*/  @!P5 IMAD.IADD R0, R0, 0x1, -R29.reuse ;  /* 0x000000010000d824 */ /* 0x100fe200078e0a1d */
[----:B------:R-:W-:Y:S01]  /*0b90*/  IABS R7, R9 ;  /* 0x0000000900077213 */ /* 0x000fe20000000000 */
[C---:B------:R-:W-:Y:S01]  /*0ba0*/  IMAD R4, R29.reuse, R3, R4 ;  /* 0x000000031d047224 */ /* 0x040fe200078e0204 */
[----:B------:R1:W-:Y:S01]  /*0bb0*/  STL [R1+0xc0], R13 ;  /* 0x0000c00d01007387 */ /* 0x0003e20000100800 */
[----:B------:R-:W-:Y:S01]  /*0bc0*/  @!P3 IMAD.IADD R6, R6, 0x1, -R29 ;  /* 0x000000010606b824 */ /* 0x000fe200078e0a1d */
[----:B------:R-:W-:Y:S01]  /*0bd0*/  ISETP.GT.U32.AND P5, PT, R29, R0, PT ;  /* 0x000000001d00720c */ /* 0x000fe20003fa4070 */
[----:B------:R-:W-:Y:S01]  /*0be0*/  IMAD.MOV.U32 R2, RZ, RZ, R7 ;  /* 0x000000ffff027224 */ /* 0x000fe200078e0007 */
[----:B------:R-:W-:Y:S01]  /*0bf0*/  ISETP.GE.AND P6, PT, R9, RZ, PT ;  /* 0x000000ff0900720c */ /* 0x000fe20003fc6270 */
[----:B------:R-:W-:Y:S01]  /*0c00*/  IMAD.HI.U32 R7, R25, R10, RZ ;  /* 0x0000000a19077227 */ /* 0x000fe200078e00ff */
[----:B------:R-:W-:-:S02]  /*0c10*/  ISETP.GT.U32.AND P3, PT, R29, R6, PT ;  /* 0x000000061d00720c */ /* 0x000fc40003f64070 */
[----:B------:R-:W-:Y:S01]  /*0c20*/  LOP3.LUT R9, R5, 0x38, RZ, 0xfc, !PT ;  /* 0x0000003805097812 */ /* 0x000fe200078efcff */
[----:B------:R-:W-:-:S03]  /*0c30*/  IMAD.HI.U32 R3, R25, R2, RZ ;  /* 0x0000000219037227 */ /* 0x000fc600078e00ff */
[----:B------:R-:W-:Y:S01]  /*0c40*/  IABS R12, R9 ;  /* 0x00000009000c7213 */ /* 0x000fe20000000000 */
[----:B-1----:R-:W-:Y:S02]  /*0c50*/  IMAD.MOV.U32 R13, RZ, RZ, R8 ;  /* 0x000000ffff0d7224 */ /* 0x002fe400078e0008 */
[----:B------:R-:W-:Y:S01]  /*0c60*/  @!P5 IMAD.IADD R0, R0, 0x1, -R29 ;  /* 0x000000010000d824 */ /* 0x000fe200078e0a1d */
[----:B------:R-:W-:Y:S01]  /*0c70*/  ISETP.GE.AND P5, PT, R11, RZ, PT ;  /* 0x000000ff0b00720c */ /* 0x000fe20003fa6270 */
[----:B------:R-:W-:Y:S01]  /*0c80*/  @!P4 IMAD.MOV R13, RZ, RZ, -R13 ;  /* 0x000000ffff0dc224 */ /* 0x000fe200078e0a0d */
[----:B------:R-:W-:Y:S01]  /*0c90*/  ISETP.GT.U32.AND P4, PT, R29, R4, PT ;  /* 0x000000041d00720c */ /* 0x000fe20003f84070 */
[----:B------:R-:W-:Y:S02]  /*0ca0*/  IMAD.MOV R3, RZ, RZ, -R3 ;  /* 0x000000ffff037224 */ /* 0x000fe400078e0a03 */
[----:B------:R-:W-:Y:S01]  /*0cb0*/  @!P1 IMAD.MOV R0, RZ, RZ, -R0 ;  /* 0x000000ffff009224 */ /* 0x000fe200078e0a00 */
[----:B------:R-:W-:Y:S01]  /*0cc0*/  STL [R1+0xbc], R13 ;  /* 0x0000bc0d01007387 */ /* 0x000fe20000100800 */
[----:B------:R-:W-:Y:S01]  /*0cd0*/  IMAD.MOV.U32 R8, RZ, RZ, R12 ;  /* 0x000000ffff087224 */ /* 0x000fe200078e000c */
[----:B------:R-:W-:Y:S01]  /*0ce0*/  ISETP.GE.AND P1, PT, R9, RZ, PT ;  /* 0x000000ff0900720c */ /* 0x000fe20003f26270 */
[----:B------:R-:W-:Y:S01]  /*0cf0*/  IMAD R2, R29, R3, R2 ;  /* 0x000000031d027224 */ /* 0x000fe200078e0202 */
[----:B------:R1:W-:Y:S01]  /*0d00*/  STL [R1+0xb8], R0 ;  /* 0x0000b80001007387 */ /* 0x0003e20000100800 */
[----:B------:R-:W-:Y:S01]  /*0d10*/  IMAD.MOV R7, RZ, RZ, -R7 ;  /* 0x000000ffff077224 */ /* 0x000fe200078e0a07 */
[----:B------:R-:W-:Y:S01]  /*0d20*/  LOP3.LUT R9, R5, 0x48, RZ, 0xfc, !PT ;  /* 0x0000004805097812 */ /* 0x000fe200078efcff */
[--C-:B------:R-:W-:Y:S01]  /*0d30*/  @!P3 IMAD.IADD R6, R6, 0x1, -R29.reuse ;  /* 0x000000010606b824 */ /* 0x100fe200078e0a1d */
[----:B------:R-:W-:Y:S01]  /*0d40*/  ISETP.GT.U32.AND P3, PT, R29, R2, PT ;  /* 0x000000021d00720c */ /* 0x000fe20003f64070 */
[----:B------:R-:W-:Y:S01]  /*0d50*/  @!P4 IMAD.IADD R4, R4, 0x1, -R29 ;  /* 0x000000010404c824 */ /* 0x000fe200078e0a1d */
[----:B------:R-:W-:Y:S01]  /*0d60*/  IABS R12, R9 ;  /* 0x00000009000c7213 */ /* 0x000fe20000000000 */
[----:B------:R-:W-:-:S03]  /*0d70*/  IMAD.HI.U32 R3, R25, R8, RZ ;  /* 0x0000000819037227 */ /* 0x000fc600078e00ff */
[C---:B------:R-:W-:Y:S01]  /*0d80*/  ISETP.GT.U32.AND P4, PT, R29.reuse, R4, PT ;  /* 0x000000041d00720c */ /* 0x040fe20003f84070 */
[----:B-1----:R-:W-:Y:S01]  /*0d90*/  IMAD R0, R29, R7, R10 ;  /* 0x000000071d007224 */ /* 0x002fe200078e020a */
[----:B------:R-:W-:Y:S01]  /*0da0*/  LOP3.LUT R7, R5, 0x40, RZ, 0xfc, !PT ;  /* 0x0000004005077812 */ /* 0x000fe200078efcff */
[----:B------:R-:W-:Y:S02]  /*0db0*/  IMAD.MOV.U32 R11, RZ, RZ, R6 ;  /* 0x000000ffff0b7224 */ /* 0x000fe400078e0006 */
[----:B------:R-:W-:Y:S02]  /*0dc0*/  IMAD.MOV R3, RZ, RZ, -R3 ;  /* 0x000000ffff037224 */ /* 0x000fe400078e0a03 */
[----:B------:R-:W-:Y:S01]  /*0dd0*/  @!P2 IMAD.MOV R11, RZ, RZ, -R11 ;  /* 0x000000ffff0ba224 */ /* 0x000fe200078e0a0b */
[C---:B------:R-:W-:Y:S01]  /*0de0*/  ISETP.GT.U32.AND P2, PT, R29.reuse, R0, PT ;  /* 0x000000001d00720c */ /* 0x040fe20003f44070 */
[----:B------:R-:W-:Y:S01]  /*0df0*/  IMAD R6, R29, R3, R8 ;  /* 0x000000031d067224 */ /* 0x000fe200078e0208 */
[----:B------:R-:W-:Y:S01]  /*0e00*/  LOP3.LUT R3, R5, 0x50, RZ, 0xfc, !PT ;  /* 0x0000005005037812 */ /* 0x000fe200078efcff */
[--C-:B------:R-:W-:Y:S01]  /*0e10*/  @!P3 IMAD.IADD R2, R2, 0x1, -R29.reuse ;  /* 0x000000010202b824 */ /* 0x100fe200078e0a1d */
[----:B------:R1:W-:Y:S01]  /*0e20*/  STL [R1+0xb4], R11 ;  /* 0x0000b40b01007387 */ /* 0x0003e20000100800 */
[----:B------:R-:W-:Y:S01]  /*0e30*/  @!P4 IMAD.IADD R4, R4, 0x1, -R29 ;  /* 0x000000010404c824 */ /* 0x000fe200078e0a1d */
[----:B------:R-:W-:-:S02]  /*0e40*/  ISETP.GT.U32.AND P4, PT, R29, R6, PT ;  /* 0x000000061d00720c */ /* 0x000fc40003f84070 */
[----:B------:R-:W-:Y:S02]  /*0e50*/  ISETP.GT.U32.AND P3, PT, R29, R2, PT ;  /* 0x000000021d00720c */ /* 0x000fe40003f64070 */
[----:B------:R-:W-:Y:S02]  /*0e60*/  IABS R8, R7 ;  /* 0x0000000700087213 */ /* 0x000fe40000000000 */
[----:B------:R-:W-:Y:S01]  /*0e70*/  IABS R10, R3 ;  /* 0x00000003000a7213 */ /* 0x000fe20000000000 */
[----:B------:R-:W-:Y:S02]  /*0e80*/  @!P2 IMAD.IADD R0, R0, 0x1, -R29 ;  /* 0x000000010000a824 */ /* 0x000fe400078e0a1d */
[----:B-1----:R-:W-:Y:S02]  /*0e90*/  IMAD.MOV.U32 R11, RZ, RZ, R4 ;  /* 0x000000ffff0b7224 */ /* 0x002fe400078e0004 */
[----:B------:R-:W-:Y:S01]  /*0ea0*/  IMAD.HI.U32 R4, R25, R12, RZ ;  /* 0x0000000c19047227 */ /* 0x000fe200078e00ff */
[----:B------:R-:W-:-:S03]  /*0eb0*/  ISETP.GT.U32.AND P2, PT, R29, R0, PT ;  /* 0x000000001d00720c */ /* 0x000fc60003f44070 */
[----:B------:R-:W-:Y:S02]  /*0ec0*/  @!P4 IMAD.IADD R6, R6, 0x1, -R29 ;  /* 0x000000010606c824 */ /* 0x000fe400078e0a1d */
[----:B------:R-:W-:Y:S01]  /*0ed0*/  @!P0 IMAD.MOV R11, RZ, RZ, -R11 ;  /* 0x000000ffff0b8224 */ /* 0x000fe200078e0a0b */
[----:B------:R-:W-:Y:S01]  /*0ee0*/  ISETP.GE.AND P0, PT, R7, RZ, PT ;  /* 0x000000ff0700720c */ /* 0x000fe20003f06270 */
[----:B------:R-:W-:Y:S01]  /*0ef0*/  IMAD.HI.U32 R13, R25, R8, RZ ;  /* 0x00000008190d7227 */ /* 0x000fe200078e00ff */
[----:B------:R-:W-:Y:S02]  /*0f00*/  ISETP.GT.U32.AND P4, PT, R29, R6, PT ;  /* 0x000000061d00720c */ /* 0x000fe40003f84070 */
[----:B------:R1:W-:Y:S01]  /*0f10*/  STL [R1+0xb0], R11 ;  /* 0x0000b00b01007387 */ /* 0x0003e20000100800 */
[----:B------:R-:W-:-:S04]  /*0f20*/  IMAD.HI.U32 R7, R25, R10, RZ ;  /* 0x0000000a19077227 */ /* 0x000fc800078e00ff */
[----:B------:R-:W-:Y:S02]  /*0f30*/  IMAD.MOV R4, RZ, RZ, -R4 ;  /* 0x000000ffff047224 */ /* 0x000fe400078e0a04 */
[----:B------:R-:W-:Y:S01]  /*0f40*/  @!P3 IMAD.IADD R2, R2, 0x1, -R29 ;  /* 0x000000010202b824 */ /* 0x000fe200078e0a1d */
[----:B------:R-:W-:Y:S01]  /*0f50*/  ISETP.GE.AND P3, PT, R9, RZ, PT ;  /* 0x000000ff0900720c */ /* 0x000fe20003f66270 */
[----:B------:R-:W-:Y:S01]  /*0f60*/  IMAD.MOV R13, RZ, RZ, -R13 ;  /* 0x000000ffff0d7224 */ /* 0x000fe200078e0a0d */
[----:B------:R-:W-:Y:S01]  /*0f70*/  LOP3.LUT R9, R5, 0x68, RZ, 0xfc, !PT ;  /* 0x0000006805097812 */ /* 0x000fe200078efcff */
[----:B------:R-:W-:Y:S02]  /*0f80*/  IMAD.MOV R7, RZ, RZ, -R7 ;  /* 0x000000ffff077224 */ /* 0x000fe400078e0a07 */
[----:B------:R-:W-:Y:S01]  /*0f90*/  IMAD R12, R29, R4, R12 ;  /* 0x000000041d0c7224 */ /* 0x000fe200078e020c */
[----:B------:R-:W-:Y:S01]  /*0fa0*/  LOP3.LUT R4, R5, 0x58, RZ, 0xfc, !PT ;  /* 0x0000005805047812 */ /* 0x000fe200078efcff */
[----:B------:R-:W-:-:S02]  /*0fb0*/  IMAD.MOV.U32 R14, RZ, RZ, R2 ;  /* 0x000000ffff0e7224 */ /* 0x000fc400078e0002 */
[--C-:B------:R-:W-:Y:S01]  /*0fc0*/  @!P2 IMAD.IADD R0, R0, 0x1, -R29.reuse ;  /* 0x000000010000a824 */ /* 0x100fe200078e0a1d */
[----:B------:R-:W-:Y:S01]  /*0fd0*/  IABS R2, R4 ;  /* 0x0000000400027213 */ /* 0x000fe20000000000 */
[----:B------:R-:W-:Y:S01]  /*0fe0*/  IMAD R13, R29, R13, R8 ;  /* 0x0000000d1d0d7224 */ /* 0x000fe200078e0208 */
[----:B------:R-:W-:Y:S01]  /*0ff0*/  LOP3.LUT R8, R5, 0x78, RZ, 0xfc, !PT ;  /* 0x0000007805087812 */ /* 0x000fe200078efcff */
[C---:B------:R-:W-:Y:S02]  /*1000*/  IMAD R10, R29.reuse, R7, R10 ;  /* 0x000000071d0a7224 */ /* 0x040fe400078e020a */
[----:B------:R-:W-:Y:S01]  /*1010*/  @!P6 IMAD.MOV R14, RZ, RZ, -R14 ;  /* 0x000000ffff0ee224 */ /* 0x000fe200078e0a0e */
[C---:B------:R-:W-:Y:S01]  /*1020*/  ISETP.GT.U32.AND P6, PT, R29.reuse, R12, PT ;  /* 0x0000000c1d00720c */ /* 0x040fe20003fc4070 */
[----:B-1----:R-:W-:Y:S01]  /*1030*/  IMAD.MOV.U32 R11, RZ, RZ, R0 ;  /* 0x000000ffff0b7224 */ /* 0x002fe200078e0000 */
[C---:B------:R-:W-:Y:S01]  /*1040*/  ISETP.GT.U32.AND P2, PT, R29.reuse, R13, PT ;  /* 0x0000000d1d00720c */ /* 0x040fe20003f44070 */
[----:B------:R-:W-:Y:S01]  /*1050*/  @!P4 IMAD.IADD R6, R6, 0x1, -R29 ;  /* 0x000000010606c824 */ /* 0x000fe200078e0a1d */
[----:B------:R-:W-:Y:S01]  /*1060*/  ISETP.GT.U32.AND P4, PT, R29, R10, PT ;  /* 0x0000000a1d00720c */ /* 0x000fe20003f84070 */
[----:B------:R-:W-:Y:S01]  /*1070*/  @!P5 IMAD.MOV R11, RZ, RZ, -R11 ;  /* 0x000000ffff0bd224 */ /* 0x000fe200078e0a0b */
[----:B------:R-:W-:Y:S01]  /*1080*/  STL [R1+0xac], R14 ;  /* 0x0000ac0e01007387 */ /* 0x000fe20000100800 */
[----:B------:R-:W-:Y:S01]  /*1090*/  ISETP.GE.AND P5, PT, R3, RZ, PT ;  /* 0x000000ff0300720c */ /* 0x000fe20003fa6270 */
[----:B------:R-:W-:Y:S01]  /*10a0*/  IMAD.MOV.U32 R7, RZ, RZ, R6 ;  /* 0x000000ffff077224 */ /* 0x000fe200078e0006 */
[----:B------:R-:W-:Y:S01]  /*10b0*/  IABS R6, R9 ;  /* 0x0000000900067213 */ /* 0x000fe20000000000 */
[----:B------:R1:W-:Y:S02]  /*10c0*/  STL [R1+0xa8], R11 ;  /* 0x0000a80b01007387 */ /* 0x0003e40000100800 */
[----:B------:R-:W-:-:S02]  /*10d0*/  @!P1 IMAD.MOV R7, RZ, RZ, -R7 ;  /* 0x000000ffff079224 */ /* 0x000fc400078e0a07 */
[--C-:B------:R-:W-:Y:S02]  /*10e0*/  @!P6 IMAD.IADD R12, R12, 0x1, -R29.reuse ;  /* 0x000000010c0ce824 */ /* 0x100fe400078e0a1d */
[--C-:B------:R-:W-:Y:S01]  /*10f0*/  @!P2 IMAD.IADD R13, R13, 0x1, -R29.reuse ;  /* 0x000000010d0da824 */ /* 0x100fe200078e0a1d */
[----:B------:R-:W-:Y:S01]  /*1100*/  ISETP.GE.AND P2, PT, R4, RZ, PT ;  /* 0x000000ff0400720c */ /* 0x000fe20003f46270 */
[----:B------:R-:W-:Y:S01]  /*1110*/  @!P4 IMAD.IADD R10, R10, 0x1, -R29 ;  /* 0x000000010a0ac824 */ /* 0x000fe200078e0a1d */
[----:B------:R-:W-:Y:S01]  /*1120*/  ISETP.GT.U32.AND P4, PT, R29, R12, PT ;  /* 0x0000000c1d00720c */ /* 0x000fe20003f84070 */
[----:B------:R-:W-:Y:S01]  /*1130*/  IMAD.HI.U32 R4, R25, R2, RZ ;  /* 0x0000000219047227 */ /* 0x000fe200078e00ff */
[----:B-1----:R-:W-:Y:S01]  /*1140*/  LOP3.LUT R11, R5, 0x60, RZ, 0xfc, !PT ;  /* 0x00000060050b7812 */ /* 0x002fe200078efcff */
[----:B------:R1:W-:Y:S01]  /*1150*/  STL [R1+0xa4], R7 ;  /* 0x0000a40701007387 */ /* 0x0003e20000100800 */
[----:B------:R-:W-:Y:S01]  /*1160*/  ISETP.GT.U32.AND P6, PT, R29, R13, PT ;  /* 0x0000000d1d00720c */ /* 0x000fe20003fc4070 */
[----:B------:R-:W-:Y:S01]  /*1170*/  IMAD.MOV R4, RZ, RZ, -R4 ;  /* 0x000000ffff047224 */ /* 0x000fe200078e0a04 */
[----:B------:R-:W-:-:S02]  /*1180*/  IABS R0, R11 ;  /* 0x0000000b00007213 */ /* 0x000fc40000000000 */
[C---:B------:R-:W-:Y:S01]  /*1190*/  ISETP.GT.U32.AND P1, PT, R29.reuse, R10, PT ;  /* 0x0000000a1d00720c */ /* 0x040fe20003f24070 */
[----:B------:R-:W-:Y:S01]  /*11a0*/  IMAD R2, R29, R4, R2 ;  /* 0x000000041d027224 */ /* 0x000fe200078e0202 */
[----:B------:R-:W-:Y:S01]  /*11b0*/  LOP3.LUT R4, R5, 0x70, RZ, 0xfc, !PT ;  /* 0x0000007005047812 */ /* 0x000fe200078efcff */
[----:B------:R-:W-:-:S03]  /*11c0*/  IMAD.HI.U32 R3, R25, R0, RZ ;  /* 0x0000000019037227 */ /* 0x000fc600078e00ff */
[----:B-1----:R-:W-:Y:S01]  /*11d0*/  IABS R7, R4 ;  /* 0x0000000400077213 */ /* 0x002fe20000000000 */
[----:B------:R-:W-:Y:S02]  /*11e0*/  IMAD.MOV R3, RZ, RZ, -R3 ;  /* 0x000000ffff037224 */ /* 0x000fe400078e0a03 */
[--C-:B------:R-:W-:Y:S02]  /*11f0*/  @!P4 IMAD.IADD R12, R12, 0x1, -R29.reuse ;  /* 0x000000010c0cc824 */ /* 0x100fe400078e0a1d */
[----:B------:R-:W-:Y:S02]  /*1200*/  IMAD R0, R29, R3, R0 ;  /* 0x000000031d007224 */ /* 0x000fe400078e0200 */
[----:B------:R-:W-:Y:S01]  /*1210*/  @!P6 IMAD.IADD R13, R13, 0x1, -R29 ;  /* 0x000000010d0de824 */ /* 0x000fe200078e0a1d */
[----:B------:R-:W-:Y:S01]  /*1220*/  ISETP.GT.U32.AND P6, PT, R29, R2, PT ;  /* 0x000000021d00720c */ /* 0x000fe20003fc4070 */
[----:B------:R-:W-:Y:S01]  /*1230*/  IMAD.HI.U32 R3, R25, R6, RZ ;  /* 0x0000000619037227 */ /* 0x000fe200078e00ff */
[----:B------:R-:W-:-:S03]  /*1240*/  ISETP.GT.U32.AND P4, PT, R29, R0, PT ;  /* 0x000000001d00720c */ /* 0x000fc60003f84070 */
[----:B------:R-:W-:Y:S02]  /*1250*/  IMAD.MOV R3, RZ, RZ, -R3 ;  /* 0x000000ffff037224 */ /* 0x000fe400078e0a03 */
[----:B------:R-:W-:Y:S01]  /*1260*/  @!P1 IMAD.IADD R10, R10, 0x1, -R29 ;  /* 0x000000010a0a9824 */ /* 0x000fe200078e0a1d */
[----:B------:R-:W-:Y:S01]  /*1270*/  ISETP.GE.AND P1, PT, R11, RZ, PT ;  /* 0x000000ff0b00720c */ /* 0x000fe20003f26270 */
[----:B------:R-:W-:Y:S01]  /*1280*/  IMAD.MOV.U32 R14, RZ, RZ, R13 ;  /* 0x000000ffff0e7224 */ /* 0x000fe200078e000d */
[----:B------:R-:W-:Y:S01]  /*1290*/  IABS R11, R8 ;  /* 0x00000008000b7213 */ /* 0x000fe20000000000 */
[----:B------:R-:W-:Y:S02]  /*12a0*/  IMAD R6, R29, R3, R6 ;  /* 0x000000031d067224 */ /* 0x000fe400078e0206 */
[--C-:B------:R-:W-:Y:S01]  /*12b0*/  @!P6 IMAD.IADD R2, R2, 0x1, -R29.reuse ;  /* 0x000000010202e824 */ /* 0x100fe200078e0a1d */
[----:B------:R-:W-:Y:S01]  /*12c0*/  ISETP.GE.AND P6, PT, R9, RZ, PT ;  /* 0x000000ff0900720c */ /* 0x000fe20003fc6270 */
[----:B------:R-:W-:-:S02]  /*12d0*/  @!P4 IMAD.IADD R0, R0, 0x1, -R29 ;  /* 0x000000010000c824 */ /* 0x000fc400078e0a1d */
[----:B------:R-:W-:-:S03]  /*12e0*/  IMAD.HI.U32 R9, R25, R7, RZ ;  /* 0x0000000719097227 */ /* 0x000fc600078e00ff */
[C---:B------:R-:W-:Y:S01]  /*12f0*/  ISETP.GT.U32.AND P4, PT, R29.reuse, R0, PT ;  /* 0x000000001d00720c */ /* 0x040fe20003f84070 */
[----:B------:R-:W-:Y:S02]  /*1300*/  IMAD.MOV R9, RZ, RZ, -R9 ;  /* 0x000000ffff097224 */ /* 0x000fe400078e0a09 */
[----:B------:R-:W-:Y:S01]  /*1310*/  @!P5 IMAD.MOV R10, RZ, RZ, -R10 ;  /* 0x000000ffff0ad224 */ /* 0x000fe200078e0a0a */
[----:B------:R-:W-:Y:S01]  /*1320*/  ISETP.GE.AND P5, PT, R4, RZ, PT ;  /* 0x000000ff0400720c */ /* 0x000fe20003fa6270 */
[----:B------:R-:W-:Y:S01]  /*1330*/  @!P0 IMAD.MOV R14, RZ, RZ, -R14 ;  /* 0x000000ffff0e8224 */ /* 0x000fe200078e0a0e */
[C---:B------:R-:W-:Y:S01]  /*1340*/  ISETP.GT.U32.AND P0, PT, R29.reuse, R2, PT ;  /* 0x000000021d00720c */ /* 0x040fe20003f04070 */
[----:B------:R-:W-:Y:S01]  /*1350*/  @!P3 IMAD.MOV R12, RZ, RZ, -R12 ;  /* 0x000000ffff0cb224 */ /* 0x000fe200078e0a0c */
[C---:B------:R-:W-:Y:S01]  /*1360*/  ISETP.GT.U32.AND P3, PT, R29.reuse, R6, PT ;  /* 0x000000061d00720c */ /* 0x040fe20003f64070 */
[----:B------:R-:W-:Y:S01]  /*1370*/  IMAD R4, R29, R9, R7 ;  /* 0x000000091d047224 */ /* 0x000fe200078e0207 */
[----:B------:R-:W-:Y:S01]  /*1380*/  LOP3.LUT R7, R5, 0x88, RZ, 0xfc, !PT ;  /* 0x0000008805077812 */ /* 0x000fe200078efcff */
[----:B------:R-:W-:Y:S01]  /*1390*/  STL [R1+0xa0], R14 ;  /* 0x0000a00e01007387 */ /* 0x000fe20000100800 */
[----:B------:R-:W-:-:S02]  /*13a0*/  IMAD.HI.U32 R3, R25, R11, RZ ;  /* 0x0000000b19037227 */ /* 0x000fc400078e00ff */
[----:B------:R-:W-:Y:S01]  /*13b0*/  IABS R19, R7 ;  /* 0x0000000700137213 */ /* 0x000fe20000000000 */
[----:B------:R-:W-:Y:S01]  /*13c0*/  STL [R1+0x9c], R12 ;  /* 0x00009c0c01007387 */ /* 0x000fe20000100800 */
[----:B------:R-:W-:Y:S01]  /*13d0*/  @!P4 IMAD.IADD R0, R0, 0x1, -R29 ;  /* 0x000000010000c824 */ /* 0x000fe200078e0a1d */
[----:B------:R-:W-:Y:S01]  /*13e0*/  ISETP.GT.U32.AND P4, PT, R29, R4, PT ;  /* 0x000000041d00720c */ /* 0x000fe20003f84070 */
[----:B------:R-:W-:Y:S01]  /*13f0*/  IMAD.MOV R3, RZ, RZ, -R3 ;  /* 0x000000ffff037224 */ /* 0x000fe200078e0a03 */
[----:B------:R1:W-:Y:S01]  /*1400*/  STL [R1+0x98], R10 ;  /* 0x0000980a01007387 */ /* 0x0003e20000100800 */
[--C-:B------:R-:W-:Y:S01]  /*1410*/  @!P0 IMAD.IADD R2, R2, 0x1, -R29.reuse ;  /* 0x0000000102028824 */ /* 0x100fe200078e0a1d */
[----:B------:R-:W-:Y:S01]  /*1420*/  ISETP.GE.AND P0, PT, R8, RZ, PT ;  /* 0x000000ff0800720c */ /* 0x000fe20003f06270 */
[----:B------:R-:W-:Y:S01]  /*1430*/  @!P3 IMAD.IADD R6, R6, 0x1, -R29 ;  /* 0x000000010606b824 */ /* 0x000fe200078e0a1d */
[----:B------:R-:W-:Y:S01]  /*1440*/  LOP3.LUT R8, R5, 0x80, RZ, 0xfc, !PT ;  /* 0x0000008005087812 */ /* 0x000fe200078efcff */
[----:B------:R-:W-:-:S02]  /*1450*/  IMAD.MOV.U32 R9, RZ, RZ, R0 ;  /* 0x000000ffff097224 */ /* 0x000fc400078e0000 */
[----:B------:R-:W-:Y:S01]  /*1460*/  IMAD.HI.U32 R0, R25, R19, RZ ;  /* 0x0000001319007227 */ /* 0x000fe200078e00ff */
[----:B------:R-:W-:Y:S02]  /*1470*/  IABS R20, R8 ;  /* 0x0000000800147213 */ /* 0x000fe40000000000 */
[C---:B------:R-:W-:Y:S01]  /*1480*/  ISETP.GT.U32.AND P3, PT, R29.reuse, R6, PT ;  /* 0x000000061d00720c */ /* 0x040fe20003f64070 */
[----:B------:R-:W-:Y:S01]  /*1490*/  @!P4 IMAD.IADD R4, R4, 0x1, -R29 ;  /* 0x000000010404c824 */ /* 0x000fe200078e0a1d */
[----:B------:R-:W-:Y:S01]  /*14a0*/  ISETP.GE.AND P4, PT, R8, RZ, PT ;  /* 0x000000ff0800720c */ /* 0x000fe20003f86270 */
[----:B------:R-:W-:Y:S02]  /*14b0*/  @!P1 IMAD.MOV R9, RZ, RZ, -R9 ;  /* 0x000000ffff099224 */ /* 0x000fe400078e0a09 */
[----:B-1----:R-:W-:Y:S01]  /*14c0*/  IMAD.MOV.U32 R10, RZ, RZ, R2 ;  /* 0x000000ffff0a7224 */ /* 0x002fe200078e0002 */
[----:B------:R-:W-:Y:S01]  /*14d0*/  ISETP.GT.U32.AND P1, PT, R29, R4, PT ;  /* 0x000000041d00720c */ /* 0x000fe20003f24070 */
[----:B------:R-:W-:-:S04]  /*14e0*/  IMAD.HI.U32 R2, R25, R20, RZ ;  /* 0x0000001419027227 */ /* 0x000fc800078e00ff */
[----:B------:R-:W-:Y:S02]  /*14f0*/  IMAD.MOV R2, RZ, RZ, -R2 ;  /* 0x000000ffff027224 */ /* 0x000fe400078e0a02 */
[----:B------:R-:W-:Y:S02]  /*1500*/  IMAD.MOV R0, RZ, RZ, -R0 ;  /* 0x000000ffff007224 */ /* 0x000fe400078e0a00 */
[----:B------:R-:W-:Y:S01]  /*1510*/  @!P3 IMAD.IADD R6, R6, 0x1, -R29 ;  /* 0x000000010606b824 */ /* 0x000fe200078e0a1d */
[----:B------:R-:W-:Y:S01]  /*1520*/  ISETP.GE.AND P3, PT, R7, RZ, PT ;  /* 0x000000ff0700720c */ /* 0x000fe20003f66270 */
[----:B------:R-:W-:Y:S01]  /*1530*/  IMAD R20, R29, R2, R20 ;  /* 0x000000021d147224 */ /* 0x000fe200078e0214 */
[----:B------:R-:W-:Y:S01]  /*1540*/  LOP3.LUT R2, R5, 0x98, RZ, 0xfc, !PT ;  /* 0x0000009805027812 */ /* 0x000fe200078efcff */
[----:B------:R-:W-:Y:S01]  /*1550*/  IMAD R11, R29, R3, R11 ;  /* 0x000000031d0b7224 */ /* 0x000fe200078e020b */
[----:B------:R-:W-:Y:S01]  /*1560*/  LOP3.LUT R3, R5, 0x90, RZ, 0xfc, !PT ;  /* 0x0000009005037812 */ /* 0x000fe200078efcff */
[----:B------:R-:W-:-:S02]  /*1570*/  IMAD R19, R29, R0, R19 ;  /* 0x000000001d137224 */ /* 0x000fc400078e0213 */
[----:B------:R-:W-:Y:S01]  /*1580*/  @!P1 IMAD.IADD R4, R4, 0x1, -R29 ;  /* 0x0000000104049824 */ /* 0x000fe200078e0a1d */
[C---:B------:R-:W-:Y:S01]  /*1590*/  ISETP.GT.U32.AND P1, PT, R29.reuse, R20, PT ;  /* 0x000000141d00720c */ /* 0x040fe20003f24070 */
[----:B------:R-:W-:Y:S01]  /*15a0*/  IMAD.MOV.U32 R12, RZ, RZ, R6 ;  /* 0x000000ffff0c7224 */ /* 0x000fe200078e0006 */
[----:B------:R-:W-:Y:S01]  /*15b0*/  IABS R8, R3 ;  /* 0x0000000300087213 */ /* 0x000fe20000000000 */
[----:B------:R-:W-:Y:S01]  /*15c0*/  @!P2 IMAD.MOV R10, RZ, RZ, -R10 ;  /* 0x000000ffff0aa224 */ /* 0x000fe200078e0a0a */
[C---:B------:R-:W-:Y:S01]  /*15d0*/  ISETP.GT.U32.AND P2, PT, R29.reuse, R11, PT ;  /* 0x0000000b1d00720c */ /* 0x040fe20003f44070 */
[----:B------:R-:W-:Y:S01]  /*15e0*/  @!P6 IMAD.MOV R12, RZ, RZ, -R12 ;  /* 0x000000ffff0ce224 */ /* 0x000fe200078e0a0c */
[----:B------:R-:W-:Y:S01]  /*15f0*/  ISETP.GT.U32.AND P6, PT, R29, R19, PT ;  /* 0x000000131d00720c */ /* 0x000fe20003fc4070 */
[----:B------:R-:W-:Y:S01]  /*1600*/  IMAD.MOV.U32 R7, RZ, RZ, R8 ;  /* 0x000000ffff077224 */ /* 0x000fe200078e0008 */
[----:B------:R1:W-:Y:S01]  /*1610*/  STL [R1+0x94], R10 ;  /* 0x0000940a01007387 */ /* 0x0003e20000100800 */
[----:B------:R-:W-:-:S02]  /*1620*/  IABS R8, R18 ;  /* 0x0000001200087213 */ /* 0x000fc40000000000 */
[----:B------:R-:W-:Y:S01]  /*1630*/  IMAD.HI.U32 R0, R25, R7, RZ ;  /* 0x0000000719007227 */ /* 0x000fe200078e00ff */
[----:B------:R2:W-:Y:S03]  /*1640*/  STL [R1+0x90], R9 ;  /* 0x0000900901007387 */ /* 0x0005e60000100800 */
[--C-:B------:R-:W-:Y:S01]  /*1650*/  @!P1 IMAD.IADD R20, R20, 0x1, -R29.reuse ;  /* 0x0000000114149824 */ /* 0x100fe200078e0a1d */
[----:B------:R3:W-:Y:S01]  /*1660*/  STL [R1+0x8c], R12 ;  /* 0x00008c0c01007387 */ /* 0x0007e20000100800 */
[--C-:B------:R-:W-:Y:S01]  /*1670*/  @!P2 IMAD.IADD R11, R11, 0x1, -R29.reuse ;  /* 0x000000010b0ba824 */ /* 0x100fe200078e0a1d */
[----:B-1----:R-:W-:Y:S01]  /*1680*/  IABS R10, R2 ;  /* 0x00000002000a7213 */ /* 0x002fe20000000000 */
[----:B------:R-:W-:Y:S01]  /*1690*/  @!P6 IMAD.IADD R19, R19, 0x1, -R29 ;  /* 0x000000011313e824 */ /* 0x000fe200078e0a1d */
[C---:B------:R-:W-:Y:S01]  /*16a0*/  ISETP.GT.U32.AND P1, PT, R29.reuse, R20, PT ;  /* 0x000000141d00720c */ /* 0x040fe20003f24070 */
[----:B------:R-:W-:Y:S01]  /*16b0*/  IMAD.MOV R0, RZ, RZ, -R0 ;  /* 0x000000ffff007224 */ /* 0x000fe200078e0a00 */
[C---:B------:R-:W-:Y:S01]  /*16c0*/  ISETP.GT.U32.AND P2, PT, R29.reuse, R11, PT ;  /* 0x0000000b1d00720c */ /* 0x040fe20003f44070 */
[----:B--2---:R-:W-:Y:S01]  /*16d0*/  IMAD.MOV.U32 R9, RZ, RZ, R4 ;  /* 0x000000ffff097224 */ /* 0x004fe200078e0004 */
[C---:B------:R-:W-:Y:S01]  /*16e0*/  ISETP.GT.U32.AND P6, PT, R29.reuse, R19, PT ;  /* 0x000000131d00720c */ /* 0x040fe20003fc4070 */
[----:B------:R-:W-:Y:S01]  /*16f0*/  IMAD R7, R29, R0, R7 ;  /* 0x000000001d077224 */ /* 0x000fe200078e0207 */
[----:B---3--:R-:W-:Y:S01]  /*1700*/  LOP3.LUT R12, R5, 0xb0, RZ, 0xfc, !PT ;  /* 0x000000b0050c7812 */ /* 0x008fe200078efcff */
[----:B------:R-:W-:Y:S01]  /*1710*/  @!P5 IMAD.MOV R9, RZ, RZ, -R9 ;  /* 0x000000ffff09d224 */ /* 0x000fe200078e0a09 */
[----:B------:R-:W-:Y:S01]  /*1720*/  ISETP.GE.AND P5, PT, R3, RZ, PT ;  /* 0x000000ff0300720c */ /* 0x000fe20003fa6270 */
[----:B------:R-:W-:Y:S01]  /*1730*/  IMAD.HI.U32 R0, R25, R10, RZ ;  /* 0x0000000a19007227 */ /* 0x000fe200078e00ff */
[----:B------:R-:W-:-:S02]  /*1740*/  LOP3.LUT R3, R5, 0xa0, RZ, 0xfc, !PT ;  /* 0x000000a005037812 */ /* 0x000fc400078efcff */
[----:B------:R1:W-:Y:S01]  /*1750*/  STL [R1+0x88], R9 ;  /* 0x0000880901007387 */ /* 0x0003e20000100800 */
[----:B------:R-:W-:Y:S01]  /*1760*/  IMAD.MOV R0, RZ, RZ, -R0 ;  /* 0x000000ffff007224 */ /* 0x000fe200078e0a00 */
[----:B------:R-:W-:Y:S01]  /*1770*/  IABS R4, R12 ;  /* 0x0000000c00047213 */ /* 0x000fe20000000000 */
[--C-:B------:R-:W-:Y:S01]  /*1780*/  @!P1 IMAD.IADD R20, R20, 0x1, -R29.reuse ;  /* 0x0000000114149824 */ /* 0x100fe200078e0a1d */
[C---:B------:R-:W-:Y:S01]  /*1790*/  ISETP.GT.U32.AND P1, PT, R29.reuse, R7, PT ;  /* 0x000000071d00720c */ /* 0x040fe20003f24070 */
[----:B------:R-:W-:Y:S01]  /*17a0*/  IMAD R10, R29, R0, R10 ;  /* 0x000000001d0a7224 */ /* 0x000fe200078e020a */
[----:B------:R-:W-:Y:S01]  /*17b0*/  LOP3.LUT R0, R5, 0xb8, RZ, 0xfc, !PT ;  /* 0x000000b805007812 */ /* 0x000fe200078efcff */
[--C-:B------:R-:W-:Y:S01]  /*17c0*/  @!P2 IMAD.IADD R11, R11, 0x1, -R29.reuse ;  /* 0x000000010b0ba824 */ /* 0x100fe200078e0a1d */
[----:B------:R-:W-:Y:S01]  /*17d0*/  ISETP.GE.AND P2, PT, R2, RZ, PT ;  /* 0x000000ff0200720c */ /* 0x000fe20003f46270 */
[----:B------:R-:W-:Y:S01]  /*17e0*/  @!P6 IMAD.IADD R19, R19, 0x1, -R29 ;  /* 0x000000011313e824 */ /* 0x000fe200078e0a1d */
[----:B-1----:R-:W-:Y:S01]  /*17f0*/  IABS R9, R3 ;  /* 0x0000000300097213 */ /* 0x002fe20000000000 */
[----:B------:R-:W-:Y:S01]  /*1800*/  IMAD.HI.U32 R2, R25, R8, RZ ;  /* 0x0000000819027227 */ /* 0x000fe200078e00ff */
[----:B------:R-:W-:-:S02]  /*1810*/  ISETP.GT.U32.AND P6, PT, R29, R10, PT ;  /* 0x0000000a1d00720c */ /* 0x000fc40003fc4070 */
[----:B------:R-:W-:Y:S01]  /*1820*/  IABS R15, R0 ;  /* 0x00000000000f7213 */ /* 0x000fe20000000000 */
[----:B------:R-:W-:-:S04]  /*1830*/  IMAD.HI.U32 R6, R25, R9, RZ ;  /* 0x0000000919067227 */ /* 0x000fc800078e00ff */
[----:B------:R-:W-:Y:S02]  /*1840*/  IMAD.MOV R6, RZ, RZ, -R6 ;  /* 0x000000ffff067224 */ /* 0x000fe400078e0a06 */
[----:B------:R-:W-:Y:S02]  /*1850*/  IMAD.MOV R2, RZ, RZ, -R2 ;  /* 0x000000ffff027224 */ /* 0x000fe400078e0a02 */
[----:B------:R-:W-:Y:S01]  /*1860*/  IMAD R9, R29, R6, R9 ;  /* 0x000000061d097224 */ /* 0x000fe200078e0209 */
[----:B------:R-:W-:Y:S01]  /*1870*/  LOP3.LUT R6, R5, 0xc8, RZ, 0xfc, !PT ;  /* 0x000000c805067812 */ /* 0x000fe200078efcff */
[----:B------:R-:W-:Y:S01]  /*1880*/  IMAD R8, R29, R2, R8 ;  /* 0x000000021d087224 */ /* 0x000fe200078e0208 */
[----:B------:R-:W-:Y:S01]  /*1890*/  LOP3.LUT R2, R5, 0xc0, RZ, 0xfc, !PT ;  /* 0x000000c005027812 */ /* 0x000fe200078efcff */
[--C-:B------:R-:W-:Y:S01]  /*18a0*/  @!P1 IMAD.IADD R7, R7, 0x1, -R29.reuse ;  /* 0x0000000107079824 */ /* 0x100fe200078e0a1d */
[C---:B------:R-:W-:Y:S01]  /*18b0*/  ISETP.GT.U32.AND P1, PT, R29.reuse, R9, PT ;  /* 0x000000091d00720c */ /* 0x040fe20003f24070 */
[----:B------:R-:W-:Y:S01]  /*18c0*/  @!P6 IMAD.IADD R10, R10, 0x1, -R29 ;  /* 0x000000010a0ae824 */ /* 0x000fe200078e0a1d */
[----:B------:R-:W-:Y:S01]  /*18d0*/  ISETP.GT.U32.AND P6, PT, R29, R8, PT ;  /* 0x000000081d00720c */ /* 0x000fe20003fc4070 */
[----:B------:R-:W-:Y:S01]  /*18e0*/  IMAD.MOV.U32 R22, RZ, RZ, R11 ;  /* 0x000000ffff167224 */ /* 0x000fe200078e000b */
[----:B------:R-:W-:Y:S01]  /*18f0*/  IABS R14, R2 ;  /* 0x00000002000e7213 */ /* 0x000fe20000000000 */
[----:B------:R-:W-:-:S04]  /*1900*/  IMAD.HI.U32 R21, R25, R4, RZ ;  /* 0x0000000419157227 */ /* 0x000fc800078e00ff */
[----:B------:R-:W-:-:S04]  /*1910*/  IMAD.HI.U32 R11, R25, R14, RZ ;  /* 0x0000000e190b7227 */ /* 0x000fc800078e00ff */
[--C-:B------:R-:W-:Y:S01]  /*1920*/  @!P1 IMAD.IADD R9, R9, 0x1, -R29.reuse ;  /* 0x0000000109099824 */ /* 0x100fe200078e0a1d */
[C---:B------:R-:W-:Y:S01]  /*1930*/  ISETP.GT.U32.AND P1, PT, R29.reuse, R7, PT ;  /* 0x000000071d00720c */ /* 0x040fe20003f24070 */
[----:B------:R-:W-:Y:S02]  /*1940*/  @!P6 IMAD.IADD R8, R8, 0x1, -R29 ;  /* 0x000000010808e824 */ /* 0x000fe400078e0a1d */
[----:B------:R-:W-:Y:S01]  /*1950*/  @!P0 IMAD.MOV R22, RZ, RZ, -R22 ;  /* 0x000000ffff168224 */ /* 0x000fe200078e0a16 */
[C---:B------:R-:W-:Y:S01]  /*1960*/  ISETP.GT.U32.AND P6, PT, R29.reuse, R9, PT ;  /* 0x000000091d00720c */ /* 0x040fe20003fc4070 */
[----:B------:R-:W-:Y:S01]  /*1970*/  IMAD.MOV R21, RZ, RZ, -R21 ;  /* 0x000000ffff157224 */ /* 0x000fe200078e0a15 */
[C---:B------:R-:W-:Y:S01]  /*1980*/  ISETP.GT.U32.AND P0, PT, R29.reuse, R10, PT ;  /* 0x0000000a1d00720c */ /* 0x040fe20003f04070 */
[----:B------:R-:W-:Y:S01]  /*1990*/  IMAD.MOV R11, RZ, RZ, -R11 ;  /* 0x000000ffff0b7224 */ /* 0x000fe200078e0a0b */
[----:B------:R1:W-:Y:S01]  /*19a0*/  STL [R1+0x84], R22 ;  /* 0x0000841601007387 */ /* 0x0003e20000100800 */
[----:B------:R-:W-:Y:S01]  /*19b0*/  @!P4 IMAD.MOV R20, RZ, RZ, -R20 ;  /* 0x000000ffff14c224 */ /* 0x000fe200078e0a14 */
[C---:B------:R-:W-:Y:S01]  /*19c0*/  ISETP.GT.U32.AND P4, PT, R29.reuse, R8, PT ;  /* 0x000000081d00720c */ /* 0x040fe20003f84070 */
[----:B------:R-:W-:-:S02]  /*19d0*/  IMAD R4, R29, R21, R4 ;  /* 0x000000151d047224 */ /* 0x000fc400078e0204 */
[----:B------:R-:W-:Y:S01]  /*19e0*/  IMAD R14, R29, R11, R14 ;  /* 0x0000000b1d0e7224 */ /* 0x000fe200078e020e */
[----:B------:R2:W-:Y:S01]  /*19f0*/  STL [R1+0x80], R20 ;  /* 0x0000801401007387 */ /* 0x0005e20000100800 */
[----:B------:R-:W-:Y:S01]  /*1a00*/  IMAD.HI.U32 R13, R25, R15, RZ ;  /* 0x0000000f190d7227 */ /* 0x000fe200078e00ff */
[----:B-1----:R-:W-:-:S03]  /*1a10*/  LOP3.LUT R22, R5, 0x1a0, RZ, 0xfc, !PT ;  /* 0x000001a005167812 */ /* 0x002fc600078efcff */
[----:B------:R-:W-:Y:S01]  /*1a20*/  @!P3 IMAD.MOV R19, RZ, RZ, -R19 ;  /* 0x000000ffff13b224 */ /* 0x000fe200078e0a13 */
[----:B------:R-:W-:Y:S01]  /*1a30*/  ISETP.GT.U32.AND P3, PT, R29, R4, PT ;  /* 0x000000041d00720c */ /* 0x000fe20003f64070 */
[----:B------:R-:W-:Y:S01]  /*1a40*/  @!P6 IMAD.IADD R9, R9, 0x1, -R29 ;  /* 0x000000010909e824 */ /* 0x000fe200078e0a1d */
[----:B------:R-:W-:Y:S01]  /*1a50*/  ISETP.GT.U32.AND P6, PT, R29, R14, PT ;  /* 0x0000000e1d00720c */ /* 0x000fe20003fc4070 */
[----:B------:R-:W-:Y:S01]  /*1a60*/  IMAD.MOV R13, RZ, RZ, -R13 ;  /* 0x000000ffff0d7224 */ /* 0x000fe200078e0a0d */
[----:B------:R1:W-:Y:S01]  /*1a70*/  STL [R1+0x7c], R19 ;  /* 0x00007c1301007387 */ /* 0x0003e20000100800 */
[----:B------:R-:W-:Y:S01]  /*1a80*/  @!P0 IMAD.IADD R10, R10, 0x1, -R29 ;  /* 0x000000010a0a8824 */ /* 0x000fe200078e0a1d */
[----:B------:R-:W-:Y:S01]  /*1a90*/  ISETP.GE.AND P0, PT, R3, RZ, PT ;  /* 0x000000ff0300720c */ /* 0x000fe20003f06270 */
[----:B------:R-:W-:Y:S01]  /*1aa0*/  IMAD R15, R29, R13, R15 ;  /* 0x0000000d1d0f7224 */ /* 0x000fe200078e020f */
[----:B------:R-:W-:Y:S01]  /*1ab0*/  LOP3.LUT R3, R5, 0xd0, RZ, 0xfc, !PT ;  /* 0x000000d005037812 */ /* 0x000fe200078efcff */
[--C-:B------:R-:W-:Y:S01]  /*1ac0*/  @!P1 IMAD.IADD R7, R7, 0x1, -R29.reuse ;  /* 0x0000000107079824 */ /* 0x100fe200078e0a1d */
[----:B------:R-:W-:Y:S01]  /*1ad0*/  IABS R13, R6 ;  /* 0x00000006000d7213 */ /* 0x000fe20000000000 */
[--C-:B------:R-:W-:Y:S01]  /*1ae0*/  @!P4 IMAD.IADD R8, R8, 0x1, -R29.reuse ;  /* 0x000000010808c824 */ /* 0x100fe200078e0a1d */
[----:B------:R-:W-:Y:S01]  /*1af0*/  ISETP.GT.U32.AND P1, PT, R29, R15, PT ;  /* 0x0000000f1d00720c */ /* 0x000fe20003f24070 */
[--C-:B------:R-:W-:Y:S01]  /*1b00*/  @!P3 IMAD.IADD R4, R4, 0x1, -R29.reuse ;  /* 0x000000010404b824 */ /* 0x100fe200078e0a1d */
[----:B------:R-:W-:Y:S01]  /*1b10*/  ISETP.GE.AND P4, PT, R18, RZ, PT ;  /* 0x000000ff1200720c */ /* 0x000fe20003f86270 */
[----:B------:R-:W-:Y:S01]  /*1b20*/  @!P6 IMAD.IADD R14, R14, 0x1, -R29 ;  /* 0x000000010e0ee824 */ /* 0x000fe200078e0a1d */
[----:B------:R-:W-:Y:S01]  /*1b30*/  IABS R18, R3 ;  /* 0x0000000300127213 */ /* 0x000fe20000000000 */
[----:B------:R-:W-:Y:S01]  /*1b40*/  IMAD.HI.U32 R11, R25, R13, RZ ;  /* 0x0000000d190b7227 */ /* 0x000fe200078e00ff */
[----:B------:R-:W-:-:S02]  /*1b50*/  ISETP.GE.AND P3, PT, R12, RZ, PT ;  /* 0x000000ff0c00720c */ /* 0x000fc40003f66270 */
[----:B------:R-:W-:Y:S01]  /*1b60*/  ISETP.GT.U32.AND P6, PT, R29, R14, PT ;  /* 0x0000000e1d00720c */ /* 0x000fe20003fc4070 */
[----:B------:R-:W-:Y:S02]  /*1b70*/  IMAD.MOV.U32 R12, RZ, RZ, R18 ;  /* 0x000000ffff0c7224 */ /* 0x000fe400078e0012 */
[----:B--2---:R-:W-:Y:S02]  /*1b80*/  IMAD.MOV.U32 R20, RZ, RZ, R7 ;  /* 0x000000ffff147224 */ /* 0x004fe400078e0007 */
[----:B------:R-:W-:Y:S02]  /*1b90*/  IMAD.MOV R11, RZ, RZ, -R11 ;  /* 0x000000ffff0b7224 */ /* 0x000fe400078e0a0b */
[----:B------:R-:W-:-:S04]  /*1ba0*/  IMAD.HI.U32 R7, R25, R12, RZ ;  /* 0x0000000c19077227 */ /* 0x000fc800078e00ff */
[----:B------:R-:W-:Y:S01]  /*1bb0*/  @!P1 IMAD.IADD R15, R15, 0x1, -R29 ;  /* 0x000000010f0f9824 */ /* 0x000fe200078e0a1d */
[----:B------:R-:W-:Y:S01]  /*1bc0*/  ISETP.GE.AND P1, PT, R0, RZ, PT ;  /* 0x000000ff0000720c */ /* 0x000fe20003f26270 */
[----:B-1----:R-:W-:Y:S01]  /*1bd0*/  IMAD.MOV.U32 R19, RZ, RZ, R10 ;  /* 0x000000ffff137224 */ /* 0x002fe200078e000a */
[----:B------:R-:W-:Y:S01]  /*1be0*/  LOP3.LUT R0, R5, 0xd8, RZ, 0xfc, !PT ;  /* 0x000000d805007812 */ /* 0x000fe200078efcff */
[C---:B------:R-:W-:Y:S02]  /*1bf0*/  IMAD R13, R29.reuse, R11, R13 ;  /* 0x0000000b1d0d7224 */ /* 0x040fe400078e020d */
[----:B------:R-:W-:Y:S02]  /*1c00*/  IMAD.MOV R7, RZ, RZ, -R7 ;  /* 0x000000ffff077224 */ /* 0x000fe400078e0a07 */
[----:B------:R-:W-:Y:S01]  /*1c10*/  @!P5 IMAD.MOV R20, RZ, RZ, -R20 ;  /* 0x000000ffff14d224 */ /* 0x000fe200078e0a14 */
[C---:B------:R-:W-:Y:S01]  /*1c20*/  ISETP.GT.U32.AND P5, PT, R29.reuse, R4, PT ;  /* 0x000000041d00720c */ /* 0x040fe20003fa4070 */
[----:B------:R-:W-:Y:S01]  /*1c30*/  @!P2 IMAD.MOV R19, RZ, RZ, -R19 ;  /* 0x000000ffff13a224 */ /* 0x000fe200078e0a13 */
[C---:B------:R-:W-:Y:S01]  /*1c40*/  ISETP.GT.U32.AND P2, PT, R29.reuse, R15, PT ;  /* 0x0000000f1d00720c */ /* 0x040fe20003f44070 */
[----:B------:R-:W-:Y:S01]  /*1c50*/  @!P4 IMAD.MOV R8, RZ, RZ, -R8 ;  /* 0x000000ffff08c224 */ /* 0x000fe200078e0a08 */
[C---:B------:R-:W-:Y:S01]  /*1c60*/  ISETP.GT.U32.AND P4, PT, R29.reuse, R13, PT ;  /* 0x0000000d1d00720c */ /* 0x040fe20003f84070 */
[----:B------:R-:W-:Y:S01]  /*1c70*/  IMAD R12, R29, R7, R12 ;  /* 0x000000071d0c7224 */ /* 0x000fe200078e020c */
[----:B------:R-:W-:Y:S01]  /*1c80*/  STL [R1+0x78], R20 ;  /* 0x0000781401007387 */ /* 0x000fe20000100800 */
[----:B------:R-:W-:-:S02]  /*1c90*/  @!P6 IMAD.IADD R14, R14, 0x1, -R29 ;  /* 0x000000010e0ee824 */ /* 0x000fc400078e0a1d */
[----:B------:R-:W-:Y:S01]  /*1ca0*/  @!P0 IMAD.MOV R9, RZ, RZ, -R9 ;  /* 0x000000ffff098224 */ /* 0x000fe200078e0a09 */
[----:B------:R-:W-:Y:S01]  /*1cb0*/  ISETP.GT.U32.AND P6, PT, R29, R12, PT ;  /* 0x0000000c1d00720c */ /* 0x000fe20003fc4070 */
[----:B------:R-:W-:Y:S01]  /*1cc0*/  STL [R1+0x74], R19 ;  /* 0x0000741301007387 */ /* 0x000fe20000100800 */
[----:B------:R-:W-:Y:S01]  /*1cd0*/  ISETP.GE.AND P0, PT, R2, RZ, PT ;  /* 0x000000ff0200720c */ /* 0x000fe20003f06270 */
[--C-:B------:R-:W-:Y:S01]  /*1ce0*/  @!P5 IMAD.IADD R4, R4, 0x1, -R29.reuse ;  /* 0x000000010404d824 */ /* 0x100fe200078e0a1d */
[----:B------:R-:W-:Y:S01]  /*1cf0*/  IABS R2, R0 ;  /* 0x0000000000027213 */ /* 0x000fe20000000000 */
[--C-:B------:R-:W-:Y:S01]  /*1d00*/  @!P2 IMAD.IADD R15, R15, 0x1, -R29.reuse ;  /* 0x000000010f0fa824 */ /* 0x100fe200078e0a1d */
[----:B------:R-:W-:Y:S01]  /*1d10*/  ISETP.GE.AND P5, PT, R6, RZ, PT ;  /* 0x000000ff0600720c */ /* 0x000fe20003fa6270 */
[--C-:B------:R-:W-:Y:S01]  /*1d20*/  @!P4 IMAD.IADD R13, R13, 0x1, -R29.reuse ;  /* 0x000000010d0dc824 */ /* 0x100fe200078e0a1d */
[----:B------:R-:W-:Y:S01]  /*1d30*/  ISETP.GE.AND P2, PT, R3, RZ, PT ;  /* 0x000000ff0300720c */ /* 0x000fe20003f46270 */
[----:B------:R-:W-:Y:S01]  /*1d40*/  IMAD.HI.U32 R3, R25, R2, RZ ;  /* 0x0000000219037227 */ /* 0x000fe200078e00ff */
[----:B------:R-:W-:Y:S01]  /*1d50*/  LOP3.LUT R6, R5, 0xe0, RZ, 0xfc, !PT ;  /* 0x000000e005067812 */ /* 0x000fe200078efcff */
[----:B------:R-:W-:Y:S01]  /*1d60*/  STL [R1+0x70], R9 ;  /* 0x0000700901007387 */ /* 0x000fe20000100800 */
[C---:B------:R-:W-:Y:S01]  /*1d70*/  ISETP.GT.U32.AND P4, PT, R29.reuse, R13, PT ;  /* 0x0000000d1d00720c */ /* 0x040fe20003f84070 */
[----:B------:R-:W-:Y:S01]  /*1d80*/  @!P6 IMAD.IADD R12, R12, 0x1, -R29 ;  /* 0x000000010c0ce824 */ /* 0x000fe200078e0a1d */
[----:B------:R-:W-:Y:S01]  /*1d90*/  IABS R7, R6 ;  /* 0x0000000600077213 */ /* 0x000fe20000000000 */
[----:B------:R-:W-:Y:S01]  /*1da0*/  IMAD.MOV R3, RZ, RZ, -R3 ;  /* 0x000000ffff037224 */ /* 0x000fe200078e0a03 */
[----:B------:R1:W-:Y:S01]  /*1db0*/  STL [R1+0x6c], R8 ;  /* 0x00006c0801007387 */ /* 0x0003e20000100800 */
[----:B------:R-:W-:Y:S01]  /*1dc0*/  @!P1 IMAD.MOV R15, RZ, RZ, -R15 ;  /* 0x000000ffff0f9224 */ /* 0x000fe200078e0a0f */
[C---:B------:R-:W-:Y:S01]  /*1dd0*/  ISETP.GT.U32.AND P6, PT, R29.reuse, R12, PT ;  /* 0x0000000c1d00720c */ /* 0x040fe20003fc4070 */
[----:B------:R-:W-:-:S02]  /*1de0*/  IMAD R2, R29, R3, R2 ;  /* 0x000000031d027224 */ /* 0x000fc400078e0202 */
[----:B------:R-:W-:-:S04]  /*1df0*/  IMAD.HI.U32 R3, R25, R7, RZ ;  /* 0x0000000719037227 */ /* 0x000fc800078e00ff */
[----:B------:R-:W-:Y:S02]  /*1e00*/  IMAD.MOV R3, RZ, RZ, -R3 ;  /* 0x000000ffff037224 */ /* 0x000fe400078e0a03 */
[----:B------:R-:W-:Y:S01]  /*1e10*/  @!P4 IMAD.IADD R13, R13, 0x1, -R29 ;  /* 0x000000010d0dc824 */ /* 0x000fe200078e0a1d */
[C---:B------:R-:W-:Y:S01]  /*1e20*/  ISETP.GT.U32.AND P4, PT, R29.reuse, R2, PT ;  /* 0x000000021d00720c */ /* 0x040fe20003f84070 */
[----:B------:R-:W-:Y:S01]  /*1e30*/  IMAD R7, R29, R3, R7 ;  /* 0x000000031d077224 */ /* 0x000fe200078e0207 */
[C---:B------:R-:W-:Y:S01]  /*1e40*/  LOP3.LUT R3, R5.reuse, 0x100, RZ, 0xfc, !PT ;  /* 0x0000010005037812 */ /* 0x040fe200078efcff */
[----:B-1----:R-:W-:Y:S01]  /*1e50*/  IMAD.MOV.U32 R8, RZ, RZ, R4 ;  /* 0x000000ffff087224 */ /* 0x002fe200078e0004 */
[----:B------:R-:W-:Y:S01]  /*1e60*/  LOP3.LUT R4, R5, 0xe8, RZ, 0xfc, !PT ;  /* 0x000000e805047812 */ /* 0x000fe200078efcff */
[----:B------:R-:W-:Y:S01]  /*1e70*/  @!P6 IMAD.IADD R12, R12, 0x1, -R29 ;  /* 0x000000010c0ce824 */ /* 0x000fe200078e0a1d */
[----:B------:R-:W-:Y:S01]  /*1e80*/  ISETP.GT.U32.AND P6, PT, R29, R7, PT ;  /* 0x000000071d00720c */ /* 0x000fe20003fc4070 */
[----:B------:R-:W-:Y:S01]  /*1e90*/  @!P3 IMAD.MOV R8, RZ, RZ, -R8 ;  /* 0x000000ffff08b224 */ /* 0x000fe200078e0a08 */
[----:B------:R-:W-:Y:S01]  /*1ea0*/  ISETP.GE.AND P3, PT, R0, RZ, PT ;  /* 0x000000ff0000720c */ /* 0x000fe20003f66270 */
[----:B------:R-:W-:Y:S01]  /*1eb0*/  @!P0 IMAD.MOV R14, RZ, RZ, -R14 ;  /* 0x000000ffff0e8224 */ /* 0x000fe200078e0a0e */
[----:B------:R-:W-:Y:S01]  /*1ec0*/  LOP3.LUT R0, R5, 0xf0, RZ, 0xfc, !PT ;  /* 0x000000f005007812 */ /* 0x000fe200078efcff */
[----:B------:R-:W-:Y:S01]  /*1ed0*/  @!P5 IMAD.MOV R13, RZ, RZ, -R13 ;  /* 0x000000ffff0dd224 */ /* 0x000fe200078e0a0d */
[----:B------:R-:W-:Y:S01]  /*1ee0*/  IABS R10, R4 ;  /* 0x00000004000a7213 */ /* 0x000fe20000000000 */
[----:B------:R1:W-:Y:S01]  /*1ef0*/  STL [R1+0x68], R8 ;  /* 0x0000680801007387 */ /* 0x0003e20000100800 */
[----:B------:R-:W-:Y:S01]  /*1f00*/  IABS R11, R0 ;  /* 0x00000000000b7213 */ /* 0x000fe20000000000 */
[----:B------:R-:W-:Y:S01]  /*1f10*/  @!P4 IMAD.IADD R2, R2, 0x1, -R29 ;  /* 0x000000010202c824 */ /* 0x000fe200078e0a1d */
[----:B------:R-:W-:Y:S01]  /*1f20*/  ISETP.GE.AND P4, PT, R6, RZ, PT ;  /* 0x000000ff0600720c */ /* 0x000fe20003f86270 */
[C---:B------:R-:W-:Y:S01]  /*1f30*/  IMAD.HI.U32 R20, R25.reuse, R10, RZ ;  /* 0x0000000a19147227 */ /* 0x040fe200078e00ff */
[----:B------:R-:W-:Y:S03]  /*1f40*/  STL [R1+0x64], R15 ;  /* 0x0000640f01007387 */ /* 0x000fe60000100800 */
[----:B------:R-:W-:Y:S01]  /*1f50*/  IMAD.HI.U32 R19, R25, R11, RZ ;  /* 0x0000000b19137227 */ /* 0x000fe200078e00ff */
[----:B------:R2:W-:Y:S01]  /*1f60*/  STL [R1+0x60], R14 ;  /* 0x0000600e01007387 */ /* 0x0005e20000100800 */
[----:B-1----:R-:W-:-:S02]  /*1f70*/  LOP3.LUT R8, R5, 0xf8, RZ, 0xfc, !PT ;  /* 0x000000f805087812 */ /* 0x002fc400078efcff */
[----:B------:R-:W-:Y:S01]  /*1f80*/  IMAD.MOV R20, RZ, RZ, -R20 ;  /* 0x000000ffff147224 */ /* 0x000fe200078e0a14 */
[----:B------:R1:W-:Y:S01]  /*1f90*/  STL [R1+0x5c], R13 ;  /* 0x00005c0d01007387 */ /* 0x0003e20000100800 */
[----:B------:R-:W-:Y:S01]  /*1fa0*/  IABS R9, R8 ;  /* 0x0000000800097213 */ /* 0x000fe20000000000 */
[----:B------:R-:W-:Y:S01]  /*1fb0*/  @!P6 IMAD.IADD R7, R7, 0x1, -R29 ;  /* 0x000000010707e824 */ /* 0x000fe200078e0a1d */
[----:B------:R-:W-:Y:S01]  /*1fc0*/  ISETP.GT.U32.AND P6, PT, R29, R2, PT ;  /* 0x000000021d00720c */ /* 0x000fe20003fc4070 */
[----:B------:R-:W-:Y:S02]  /*1fd0*/  IMAD.MOV R19, RZ, RZ, -R19 ;  /* 0x000000ffff137224 */ /* 0x000fe400078e0a13 */
[----:B------:R-:W-:Y:S01]  /*1fe0*/  IMAD.HI.U32 R18, R25, R9, RZ ;  /* 0x0000000919127227 */ /* 0x000fe200078e00ff */
[----:B------:R-:W-:-:S03]  /*1ff0*/  ISETP.GT.U32.AND P1, PT, R29, R7, PT ;  /* 0x000000071d00720c */ /* 0x000fc60003f24070 */
[C---:B------:R-:W-:Y:S01]  /*2000*/  IMAD R6, R29.reuse, R20, R10 ;  /* 0x000000141d067224 */ /* 0x040fe200078e020a */
[----:B------:R-:W-:Y:S01]  /*2010*/  IABS R10, R3 ;  /* 0x00000003000a7213 */ /* 0x000fe20000000000 */
[----:B------:R-:W-:Y:S02]  /*2020*/  IMAD.MOV R18, RZ, RZ, -R18 ;  /* 0x000000ffff127224 */ /* 0x000fe400078e0a12 */
[C---:B------:R-:W-:Y:S01]  /*2030*/  IMAD R11, R29.reuse, R19, R11 ;  /* 0x000000131d0b7224 */ /* 0x040fe200078e020b */
[C---:B------:R-:W-:Y:S01]  /*2040*/  ISETP.GT.U32.AND P0, PT, R29.reuse, R6, PT ;  /* 0x000000061d00720c */ /* 0x040fe20003f04070 */
[----:B------:R-:W-:Y:S01]  /*2050*/  IMAD R9, R29, R18, R9 ;  /* 0x000000121d097224 */ /* 0x000fe200078e0209 */
[----:B------:R-:W-:Y:S01]  /*2060*/  LOP3.LUT R19, R5, 0x1c0, RZ, 0xfc, !PT ;  /* 0x000001c005137812 */ /* 0x000fe200078efcff */
[----:B------:R-:W-:Y:S01]  /*2070*/  @!P6 IMAD.IADD R2, R2, 0x1, -R29 ;  /* 0x000000010202e824 */ /* 0x000fe200078e0a1d */
[C---:B------:R-:W-:Y:S01]  /*2080*/  ISETP.GT.U32.AND P5, PT, R29.reuse, R11, PT ;  /* 0x0000000b1d00720c */ /* 0x040fe20003fa4070 */
[----:B--2---:R-:W-:Y:S01]  /*2090*/  IMAD.MOV.U32 R14, RZ, RZ, R12 ;  /* 0x000000ffff0e7224 */ /* 0x004fe200078e000c */
[----:B------:R-:W-:Y:S01]  /*20a0*/  ISETP.GT.U32.AND P6, PT, R29, R9, PT ;  /* 0x000000091d00720c */ /* 0x000fe20003fc4070 */
[----:B------:R-:W-:-:S04]  /*20b0*/  IMAD.HI.U32 R12, R25, R10, RZ ;  /* 0x0000000a190c7227 */ /* 0x000fc800078e00ff */
[----:B------:R-:W-:Y:S01]  /*20c0*/  @!P2 IMAD.MOV R14, RZ, RZ, -R14 ;  /* 0x000000ffff0ea224 */ /* 0x000fe200078e0a0e */
[----:B------:R-:W-:Y:S01]  /*20d0*/  ISETP.GE.AND P2, PT, R4, RZ, PT ;  /* 0x000000ff0400720c */ /* 0x000fe20003f46270 */
[--C-:B------:R-:W-:Y:S01]  /*20e0*/  @!P0 IMAD.IADD R6, R6, 0x1, -R29.reuse ;  /* 0x0000000106068824 */ /* 0x100fe200078e0a1d */
[----:B------:R-:W-:Y:S01]  /*20f0*/  LOP3.LUT R4, R5, 0x108, RZ, 0xfc, !PT ;  /* 0x0000010805047812 */ /* 0x000fe200078efcff */
[----:B------:R-:W-:Y:S01]  /*2100*/  IMAD.MOV R12, RZ, RZ, -R12 ;  /* 0x000000ffff0c7224 */ /* 0x000fe200078e0a0c */
[----:B------:R2:W-:Y:S01]  /*2110*/  STL [R1+0x58], R14 ;  /* 0x0000580e01007387 */ /* 0x0005e20000100800 */
[--C-:B------:R-:W-:Y:S01]  /*2120*/  @!P5 IMAD.IADD R11, R11, 0x1, -R29.reuse ;  /* 0x000000010b0bd824 */ /* 0x100fe200078e0a1d */
[----:B-1----:R-:W-:Y:S01]  /*2130*/  IABS R13, R4 ;  /* 0x00000004000d7213 */ /* 0x002fe20000000000 */
[--C-:B------:R-:W-:Y:S01]  /*2140*/  @!P1 IMAD.IADD R7, R7, 0x1, -R29.reuse ;  /* 0x0000000107079824 */ /* 0x100fe200078e0a1d */
[----:B------:R-:W-:Y:S01]  /*2150*/  ISETP.GT.U32.AND P5, PT, R29, R6, PT ;  /* 0x000000061d00720c */ /* 0x000fe20003fa4070 */
[----:B------:R-:W-:Y:S01]  /*2160*/  @!P6 IMAD.IADD R9, R9, 0x1, -R29 ;  /* 0x000000010909e824 */ /* 0x000fe200078e0a1d */
[----:B------:R-:W-:Y:S01]  /*2170*/  ISETP.GE.AND P1, PT, R0, RZ, PT ;  /* 0x000000ff0000720c */ /* 0x000fe20003f26270 */
[C---:B------:R-:W-:Y:S01]  /*2180*/  IMAD R0, R29.reuse, R12, R10 ;  /* 0x0000000c1d007224 */ /* 0x040fe200078e020a */
[----:B------:R-:W-:Y:S01]  /*2190*/  ISETP.GE.AND P0, PT, R8, RZ, PT ;  /* 0x000000ff0800720c */ /* 0x000fe20003f06270 */
[----:B------:R-:W-:Y:S01]  /*21a0*/  IMAD.MOV.U32 R8, RZ, RZ, R13 ;  /* 0x000000ffff087224 */ /* 0x000fe200078e000d */
[----:B------:R-:W-:Y:S01]  /*21b0*/  ISETP.GT.U32.AND P6, PT, R29, R11, PT ;  /* 0x0000000b1d00720c */ /* 0x000fe20003fc4070 */
[----:B--2---:R-:W-:Y:S01]  /*21c0*/  IMAD.MOV.U32 R14, RZ, RZ, R2 ;  /* 0x000000ffff0e7224 */ /* 0x004fe200078e0002 */
[----:B------:R-:W-:Y:S01]  /*21d0*/  LOP3.LUT R2, R5, 0x110, RZ, 0xfc, !PT ;  /* 0x0000011005027812 */ /* 0x000fe200078efcff */
[----:B------:R-:W-:-:S03]  /*21e0*/  IMAD.HI.U32 R10, R25, R8, RZ ;  /* 0x00000008190a7227 */ /* 0x000fc600078e00ff */
[----:B------:R-:W-:Y:S01]  /*21f0*/  IABS R13, R2 ;  /* 0x00000002000d7213 */ /* 0x000fe20000000000 */
[----:B------:R-:W-:Y:S01]  /*2200*/  @!P3 IMAD.MOV R14, RZ, RZ, -R14 ;  /* 0x000000ffff0eb224 */ /* 0x000fe200078e0a0e */
[C---:B------:R-:W-:Y:S01]  /*2210*/  ISETP.GT.U32.AND P3, PT, R29.reuse, R9, PT ;  /* 0x000000091d00720c */ /* 0x040fe20003f64070 */
[----:B------:R-:W-:Y:S01]  /*2220*/  @!P4 IMAD.MOV R7, RZ, RZ, -R7 ;  /* 0x000000ffff07c224 */ /* 0x000fe200078e0a07 */
[----:B------:R-:W-:Y:S01]  /*2230*/  ISETP.GT.U32.AND P4, PT, R29, R0, PT ;  /* 0x000000001d00720c */ /* 0x000fe20003f84070 */
[----:B------:R-:W-:Y:S01]  /*2240*/  IMAD.MOV R10, RZ, RZ, -R10 ;  /* 0x000000ffff0a7224 */ /* 0x000fe200078e0a0a */
[----:B------:R-:W-:Y:S01]  /*2250*/  STL [R1+0x54], R14 ;  /* 0x0000540e01007387 */ /* 0x000fe20000100800 */
[----:B------:R-:W-:Y:S01]  /*2260*/  @!P5 IMAD.IADD R6, R6, 0x1, -R29 ;  /* 0x000000010606d824 */ /* 0x000fe200078e0a1d */
[----:B------:R-:W-:Y:S01]  /*2270*/  ISETP.GE.AND P5, PT, R3, RZ, PT ;  /* 0x000000ff0300720c */ /* 0x000fe20003fa6270 */
[----:B------:R-:W-:Y:S01]  /*2280*/  IMAD R3, R29, R10, R8 ;  /* 0x0000000a1d037224 */ /* 0x000fe200078e0208 */
[----:B------:R1:W-:Y:S01]  /*2290*/  STL [R1+0x4c], R7 ;  /* 0x00004c0701007387 */ /* 0x0003e20000100800 */
[----:B------:R-:W-:-:S04]  /*22a0*/  IMAD.HI.U32 R8, R25, R13, RZ ;  /* 0x0000000d19087227 */ /* 0x000fc800078e00ff */
[--C-:B------:R-:W-:Y:S01]  /*22b0*/  @!P3 IMAD.IADD R9, R9, 0x1, -R29.reuse ;  /* 0x000000010909b824 */ /* 0x100fe200078e0a1d */
[----:B------:R-:W-:Y:S01]  /*22c0*/  ISETP.GT.U32.AND P3, PT, R29, R3, PT ;  /* 0x000000031d00720c */ /* 0x000fe20003f64070 */
[--C-:B------:R-:W-:Y:S01]  /*22d0*/  @!P6 IMAD.IADD R11, R11, 0x1, -R29.reuse ;  /* 0x000000010b0be824 */ /* 0x100fe200078e0a1d */
[----:B------:R-:W-:Y:S01]  /*22e0*/  ISETP.GE.AND P6, PT, R4, RZ, PT ;  /* 0x000000ff0400720c */ /* 0x000fe20003fc6270 */
[----:B------:R-:W-:Y:S01]  /*22f0*/  IMAD.MOV R8, RZ, RZ, -R8 ;  /* 0x000000ffff087224 */ /* 0x000fe200078e0a08 */
[----:B-1----:R-:W-:Y:S01]  /*2300*/  LOP3.LUT R7, R5, 0x118, RZ, 0xfc, !PT ;  /* 0x0000011805077812 */ /* 0x002fe200078efcff */
[----:B------:R-:W-:Y:S01]  /*2310*/  @!P4 IMAD.IADD R0, R0, 0x1, -R29 ;  /* 0x000000010000c824 */ /* 0x000fe200078e0a1d */
[----:B------:R-:W-:Y:S01]  /*2320*/  ISETP.GE.AND P4, PT, R2, RZ, PT ;  /* 0x000000ff0200720c */ /* 0x000fe20003f86270 */
[----:B------:R-:W-:Y:S01]  /*2330*/  IMAD.MOV.U32 R15, RZ, RZ, R6 ;  /* 0x000000ffff0f7224 */ /* 0x000fe200078e0006 */
[----:B------:R-:W-:Y:S01]  /*2340*/  IABS R14, R7 ;  /* 0x00000007000e7213 */ /* 0x000fe20000000000 */
[----:B------:R-:W-:Y:S01]  /*2350*/  IMAD R13, R29, R8, R13 ;  /* 0x000000081d0d7224 */ /* 0x000fe200078e020d */
[C---:B------:R-:W-:Y:S01]  /*2360*/  LOP3.LUT R2, R5.reuse, 0x128, RZ, 0xfc, !PT ;  /* 0x0000012805027812 */ /* 0x040fe200078efcff */
[----:B------:R-:W-:Y:S01]  /*2370*/  IMAD.MOV.U32 R12, RZ, RZ, R11 ;  /* 0x000000ffff0c7224 */ /* 0x000fe200078e000b */
[----:B------:R-:W-:Y:S01]  /*2380*/  LOP3.LUT R4, R5, 0x120, RZ, 0xfc, !PT ;  /* 0x0000012005047812 */ /* 0x000fe200078efcff */
[----:B------:R-:W-:Y:S01]  /*2390*/  @!P2 IMAD.MOV R15, RZ, RZ, -R15 ;  /* 0x000000ffff0fa224 */ /* 0x000fe200078e0a0f */
[C---:B------:R-:W-:Y:S01]  /*23a0*/  ISETP.GT.U32.AND P2, PT, R29.reuse, R0, PT ;  /* 0x000000001d00720c */ /* 0x040fe20003f44070 */
[----:B------:R-:W-:Y:S01]  /*23b0*/  @!P1 IMAD.MOV R12, RZ, RZ, -R12 ;  /* 0x000000ffff0c9224 */ /* 0x000fe200078e0a0c */
[----:B------:R-:W-:Y:S01]  /*23c0*/  ISETP.GT.U32.AND P1, PT, R29, R13, PT ;  /* 0x0000000d1d00720c */ /* 0x000fe20003f24070 */
[----:B------:R-:W-:Y:S01]  /*23d0*/  @!P3 IMAD.IADD R3, R3, 0x1, -R29 ;  /* 0x000000010303b824 */ /* 0x000fe200078e0a1d */
[----:B------:R-:W-:Y:S01]  /*23e0*/  STL [R1+0x48], R15 ;  /* 0x0000480f01007387 */ /* 0x000fe20000100800 */
[----:B------:R-:W-:Y:S01]  /*23f0*/  @!P0 IMAD.MOV R9, RZ, RZ, -R9 ;  /* 0x000000ffff098224 */ /* 0x000fe200078e0a09 */
[----:B------:R-:W-:Y:S01]  /*2400*/  IABS R8, R2 ;  /* 0x0000000200087213 */ /* 0x000fe20000000000 */
[----:B------:R-:W-:Y:S01]  /*2410*/  IMAD.HI.U32 R6, R25, R14, RZ ;  /* 0x0000000e19067227 */ /* 0x000fe200078e00ff */
[----:B------:R-:W-:Y:S01]  /*2420*/  ISETP.GT.U32.AND P3, PT, R29, R3, PT ;  /* 0x000000031d00720c */ /* 0x000fe20003f64070 */
[----:B------:R-:W-:Y:S01]  /*2430*/  STL [R1+0x44], R12 ;  /* 0x0000440c01007387 */ /* 0x000fe20000100800 */
[----:B------:R-:W-:Y:S01]  /*2440*/  IABS R10, R4 ;  /* 0x00000004000a7213 */ /* 0x000fe20000000000 */
[----:B------:R-:W-:Y:S01]  /*2450*/  IMAD.MOV R6, RZ, RZ, -R6 ;  /* 0x000000ffff067224 */ /* 0x000fe200078e0a06 */
[----:B------:R-:W-:Y:S01]  /*2460*/  ISETP.GE.AND P0, PT, R7, RZ, PT ;  /* 0x000000ff0700720c */ /* 0x000fe20003f06270 */
[--C-:B------:R-:W-:Y:S01]  /*2470*/  @!P2 IMAD.IADD R0, R0, 0x1, -R29.reuse ;  /* 0x000000010000a824 */ /* 0x100fe200078e0a1d */
[----:B------:R1:W-:Y:S01]  /*2480*/  STL [R1+0x40], R9 ;  /* 0x0000400901007387 */ /* 0x0003e20000100800 */
[----:B------:R-:W-:Y:S01]  /*2490*/  @!P1 IMAD.IADD R13, R13, 0x1, -R29 ;  /* 0x000000010d0d9824 */ /* 0x000fe200078e0a1d */
[----:B------:R-:W-:Y:S01]  /*24a0*/  ISETP.GE.AND P1, PT, R2, RZ, PT ;  /* 0x000000ff0200720c */ /* 0x000fe20003f26270 */
[----:B------:R-:W-:Y:S01]  /*24b0*/  IMAD R14, R29, R6, R14 ;  /* 0x000000061d0e7224 */ /* 0x000fe200078e020e */
[----:B------:R-:W-:Y:S01]  /*24c0*/  LOP3.LUT R2, R5, 0x130, RZ, 0xfc, !PT ;  /* 0x0000013005027812 */ /* 0x000fe200078efcff */
[----:B------:R-:W-:Y:S01]  /*24d0*/  IMAD.HI.U32 R7, R25, R8, RZ ;  /* 0x0000000819077227 */ /* 0x000fe200078e00ff */
[----:B------:R-:W-:-:S02]  /*24e0*/  LOP3.LUT R11, R5, 0x138, RZ, 0xfc, !PT ;  /* 0x00000138050b7812 */ /* 0x000fc400078efcff */
[----:B------:R-:W-:Y:S01]  /*24f0*/  ISETP.GT.U32.AND P2, PT, R29, R14, PT ;  /* 0x0000000e1d00720c */ /* 0x000fe20003f44070 */
[----:B------:R-:W-:Y:S01]  /*2500*/  @!P3 IMAD.IADD R3, R3, 0x1, -R29 ;  /* 0x000000010303b824 */ /* 0x000fe200078e0a1d */
[----:B------:R-:W-:Y:S01]  /*2510*/  ISETP.GE.AND P3, PT, R4, RZ, PT ;  /* 0x000000ff0400720c */ /* 0x000fe20003f66270 */
[----:B-1----:R-:W-:Y:S01]  /*2520*/  IMAD.MOV.U32 R9, RZ, RZ, R0 ;  /* 0x000000ffff097224 */ /* 0x002fe200078e0000 */
[----:B------:R-:W-:Y:S01]  /*2530*/  LOP3.LUT R0, R5, 0x140, RZ, 0xfc, !PT ;  /* 0x0000014005007812 */ /* 0x000fe200078efcff */
[----:B------:R-:W-:-:S04]  /*2540*/  IMAD.HI.U32 R6, R25, R10, RZ ;  /* 0x0000000a19067227 */ /* 0x000fc800078e00ff */
[----:B------:R-:W-:Y:S01]  /*2550*/  @!P5 IMAD.MOV R9, RZ, RZ, -R9 ;  /* 0x000000ffff09d224 */ /* 0x000fe200078e0a09 */
[C---:B------:R-:W-:Y:S01]  /*2560*/  ISETP.GT.U32.AND P5, PT, R29.reuse, R13, PT ;  /* 0x0000000d1d00720c */ /* 0x040fe20003fa4070 */
[----:B------:R-:W-:Y:S01]  /*2570*/  IMAD.MOV R4, RZ, RZ, -R7 ;  /* 0x000000ffff047224 */ /* 0x000fe200078e0a07 */
[----:B------:R-:W-:Y:S01]  /*2580*/  IABS R7, R0 ;  /* 0x0000000000077213 */ /* 0x000fe20000000000 */
[----:B------:R-:W-:Y:S01]  /*2590*/  IMAD.MOV R6, RZ, RZ, -R6 ;  /* 0x000000ffff067224 */ /* 0x000fe200078e0a06 */
[----:B------:R1:W-:Y:S01]  /*25a0*/  STL [R1+0x3c], R9 ;  /* 0x00003c0901007387 */ /* 0x0003e20000100800 */
[C---:B------:R-:W-:Y:S01]  /*25b0*/  IMAD R8, R29.reuse, R4, R8 ;  /* 0x000000041d087224 */ /* 0x040fe200078e0208 */
[----:B------:R-:W-:Y:S01]  /*25c0*/  IABS R4, R2 ;  /* 0x0000000200047213 */ /* 0x000fe20000000000 */
[----:B------:R-:W-:Y:S01]  /*25d0*/  IMAD R10, R29, R6, R10 ;  /* 0x000000061d0a7224 */ /* 0x000fe200078e020a */
[----:B------:R-:W-:Y:S01]  /*25e0*/  LOP3.LUT R6, R5, 0x148, RZ, 0xfc, !PT ;  /* 0x0000014805067812 */ /* 0x000fe200078efcff */
[----:B------:R-:W-:-:S02]  /*25f0*/  @!P2 IMAD.IADD R14, R14, 0x1, -R29 ;  /* 0x000000010e0ea824 */ /* 0x000fc400078e0a1d */
[----:B------:R-:W-:Y:S01]  /*2600*/  @!P6 IMAD.MOV R3, RZ, RZ, -R3 ;  /* 0x000000ffff03e224 */ /* 0x000fe200078e0a03 */
[----:B------:R-:W-:Y:S01]  /*2610*/  ISETP.GT.U32.AND P6, PT, R29, R10, PT ;  /* 0x0000000a1d00720c */ /* 0x000fe20003fc4070 */
[----:B------:R-:W-:Y:S01]  /*2620*/  @!P5 IMAD.IADD R13, R13, 0x1, -R29 ;  /* 0x000000010d0dd824 */ /* 0x000fe200078e0a1d */
[----:B------:R-:W-:Y:S01]  /*2630*/  ISETP.GT.U32.AND P5, PT, R29, R8, PT ;  /* 0x000000081d00720c */ /* 0x000fe20003fa4070 */
[----:B------:R-:W-:Y:S01]  /*2640*/  IMAD.HI.U32 R12, R25, R4, RZ ;  /* 0x00000004190c7227 */ /* 0x000fe200078e00ff */
[----:B------:R-:W-:Y:S01]  /*2650*/  ISETP.GT.U32.AND P2, PT, R29, R14, PT ;  /* 0x0000000e1d00720c */ /* 0x000fe20003f44070 */
[----:B------:R2:W-:Y:S01]  /*2660*/  STL [R1+0x38], R3 ;  /* 0x0000380301007387 */ /* 0x0005e20000100800 */
[----:B-1----:R-:W-:Y:S01]  /*2670*/  IABS R9, R11 ;  /* 0x0000000b00097213 */ /* 0x002fe20000000000 */
[----:B------:R-:W-:Y:S02]  /*2680*/  IMAD.MOV R12, RZ, RZ, -R12 ;  /* 0x000000ffff0c7224 */ /* 0x000fe400078e0a0c */
[----:B------:R-:W-:-:S02]  /*2690*/  IMAD.MOV.U32 R15, RZ, RZ, R13 ;  /* 0x000000ffff0f7224 */ /* 0x000fc400078e000d */
[C---:B------:R-:W-:Y:S02]  /*26a0*/  IMAD R4, R29.reuse, R12, R4 ;  /* 0x0000000c1d047224 */ /* 0x040fe400078e0204 */
[--C-:B------:R-:W-:Y:S02]  /*26b0*/  @!P6 IMAD.IADD R10, R10, 0x1, -R29.reuse ;  /* 0x000000010a0ae824 */ /* 0x100fe400078e0a1d */
[----:B------:R-:W-:Y:S01]  /*26c0*/  @!P5 IMAD.IADD R8, R8, 0x1, -R29 ;  /* 0x000000010808d824 */ /* 0x000fe200078e0a1d */
[C---:B------:R-:W-:Y:S01]  /*26d0*/  ISETP.GT.U32.AND P6, PT, R29.reuse, R4, PT ;  /* 0x000000041d00720c */ /* 0x040fe20003fc4070 */
[----:B------:R-:W-:Y:S01]  /*26e0*/  @!P4 IMAD.MOV R15, RZ, RZ, -R15 ;  /* 0x000000ffff0fc224 */ /* 0x000fe200078e0a0f */
[----:B--2---:R-:W-:Y:S01]  /*26f0*/  IABS R3, R6 ;  /* 0x0000000600037213 */ /* 0x004fe20000000000 */
[----:B------:R-:W-:Y:S01]  /*2700*/  @!P2 IMAD.IADD R14, R14, 0x1, -R29 ;  /* 0x000000010e0ea824 */ /* 0x000fe200078e0a1d */
[----:B------:R-:W-:Y:S01]  /*2710*/  ISETP.GT.U32.AND P4, PT, R29, R8, PT ;  /* 0x000000081d00720c */ /* 0x000fe20003f84070 */
[----:B------:R-:W-:Y:S01]  /*2720*/  IMAD.HI.U32 R12, R25, R9, RZ ;  /* 0x00000009190c7227 */ /* 0x000fe200078e00ff */
[----:B------:R-:W-:Y:S01]  /*2730*/  ISETP.GE.AND P2, PT, R2, RZ, PT ;  /* 0x000000ff0200720c */ /* 0x000fe20003f46270 */
[----:B------:R-:W-:Y:S01]  /*2740*/  STL [R1+0x34], R15 ;  /* 0x0000340f01007387 */ /* 0x000fe20000100800 */
[----:B------:R-:W-:Y:S01]  /*2750*/  ISETP.GT.U32.AND P5, PT, R29, R10, PT ;  /* 0x0000000a1d00720c */ /* 0x000fe20003fa4070 */
[----:B------:R-:W-:-:S04]  /*2760*/  IMAD.HI.U32 R2, R25, R7, RZ ;  /* 0x0000000719027227 */ /* 0x000fc800078e00ff */
[----:B------:R-:W-:Y:S02]  /*2770*/  IMAD.MOV R2, RZ, RZ, -R2 ;  /* 0x000000ffff027224 */ /* 0x000fe400078e0a02 */
[----:B------:R-:W-:-:S04]  /*2780*/  IMAD.HI.U32 R13, R25, R3, RZ ;  /* 0x00000003190d7227 */ /* 0x000fc800078e00ff */
[----:B------:R-:W-:Y:S02]  /*2790*/  IMAD.MOV R12, RZ, RZ, -R12 ;  /* 0x000000ffff0c7224 */ /* 0x000fe400078e0a0c */
[----:B------:R-:W-:Y:S01]  /*27a0*/  @!P0 IMAD.MOV R14, RZ, RZ, -R14 ;  /* 0x000000ffff0e8224 */ /* 0x000fe200078e0a0e */
[----:B------:R-:W-:Y:S01]  /*27b0*/  ISETP.GE.AND P0, PT, R11, RZ, PT ;  /* 0x000000ff0b00720c */ /* 0x000fe20003f06270 */
[----:B------:R-:W-:Y:S01]  /*27c0*/  IMAD R7, R29, R2, R7 ;  /* 0x000000021d077224 */ /* 0x000fe200078e0207 */
[----:B------:R-:W-:Y:S01]  /*27d0*/  LOP3.LUT R2, R5, 0x150, RZ, 0xfc, !PT ;  /* 0x0000015005027812 */ /* 0x000fe200078efcff */
[----:B------:R-:W-:Y:S01]  /*27e0*/  IMAD.MOV R11, RZ, RZ, -R13 ;  /* 0x000000ffff0b7224 */ /* 0x000fe200078e0a0d */
[----:B------:R1:W-:Y:S01]  /*27f0*/  STL [R1+0x30], R14 ;  /* 0x0000300e01007387 */ /* 0x0003e20000100800 */
[C---:B------:R-:W-:Y:S01]  /*2800*/  IMAD R9, R29.reuse, R12, R9 ;  /* 0x0000000c1d097224 */ /* 0x040fe200078e0209 */
[----:B------:R-:W-:Y:S01]  /*2810*/  IABS R28, R2 ;  /* 0x00000002001c7213 */ /* 0x000fe20000000000 */
[--C-:B------:R-:W-:Y:S01]  /*2820*/  @!P4 IMAD.IADD R8, R8, 0x1, -R29.reuse ;  /* 0x000000010808c824 */ /* 0x100fe200078e0a1d */
[----:B------:R-:W-:Y:S01]  /*2830*/  ISETP.GT.U32.AND P4, PT, R29, R7, PT ;  /* 0x000000071d00720c */ /* 0x000fe20003f84070 */
[----:B------:R-:W-:-:S02]  /*2840*/  @!P6 IMAD.IADD R4, R4, 0x1, -R29 ;  /* 0x000000010404e824 */ /* 0x000fc400078e0a1d */
[C---:B------:R-:W-:Y:S02]  /*2850*/  IMAD R3, R29.reuse, R11, R3 ;  /* 0x0000000b1d037224 */ /* 0x040fe400078e0203 */
[----:B------:R-:W-:Y:S01]  /*2860*/  @!P5 IMAD.IADD R10, R10, 0x1, -R29 ;  /* 0x000000010a0ad824 */ /* 0x000fe200078e0a1d */
[C---:B------:R-:W-:Y:S01]  /*2870*/  ISETP.GT.U32.AND P5, PT, R29.reuse, R9, PT ;  /* 0x000000091d00720c */ /* 0x040fe20003fa4070 */
[----:B-1----:R-:W-:Y:S01]  /*2880*/  IMAD.MOV.U32 R14, RZ, RZ, R8 ;  /* 0x000000ffff0e7224 */ /* 0x002fe200078e0008 */
[C---:B------:R-:W-:Y:S01]  /*2890*/  ISETP.GT.U32.AND P6, PT, R29.reuse, R4, PT ;  /* 0x000000041d00720c */ /* 0x040fe20003fc4070 */
[----:B------:R-:W-:Y:S02]  /*28a0*/  IMAD.MOV.U32 R15, RZ, RZ, R10 ;  /* 0x000000ffff0f7224 */ /* 0x000fe400078e000a */
[----:B------:R-:W-:Y:S01]  /*28b0*/  @!P1 IMAD.MOV R14, RZ, RZ, -R14 ;  /* 0x000000ffff0e9224 */ /* 0x000fe200078e0a0e */
[----:B------:R-:W-:Y:S01]  /*28c0*/  ISETP.GT.U32.AND P1, PT, R29, R3, PT ;  /* 0x000000031d00720c */ /* 0x000fe20003f24070 */
[----:B------:R-:W-:-:S04]  /*28d0*/  IMAD.HI.U32 R10, R25, R28, RZ ;  /* 0x0000001c190a7227 */ /* 0x000fc800078e00ff */
[----:B------:R-:W-:Y:S02]  /*28e0*/  @!P4 IMAD.IADD R7, R7, 0x1, -R29 ;  /* 0x000000010707c824 */ /* 0x000fe400078e0a1d */
[----:B------:R-:W-:Y:S01]  /*28f0*/  @!P3 IMAD.MOV R15, RZ, RZ, -R15 ;  /* 0x000000ffff0fb224 */ /* 0x000fe200078e0a0f */
[----:B------:R-:W-:Y:S01]  /*2900*/  ISETP.GE.AND P3, PT, R0, RZ, PT ;  /* 0x000000ff0000720c */ /* 0x000fe20003f66270 */
[--C-:B------:R-:W-:Y:S01]  /*2910*/  @!P5 IMAD.IADD R9, R9, 0x1, -R29.reuse ;  /* 0x000000010909d824 */ /* 0x100fe200078e0a1d */
[----:B------:R-:W-:Y:S01]  /*2920*/  LOP3.LUT R0, R5, 0x158, RZ, 0xfc, !PT ;  /* 0x0000015805007812 */ /* 0x000fe200078efcff */
[--C-:B------:R-:W-:Y:S01]  /*2930*/  @!P6 IMAD.IADD R4, R4, 0x1, -R29.reuse ;  /* 0x000000010404e824 */ /* 0x100fe200078e0a1d */
[C---:B------:R-:W-:Y:S01]  /*2940*/  ISETP.GT.U32.AND P4, PT, R29.reuse, R7, PT ;  /* 0x000000071d00720c */ /* 0x040fe20003f84070 */
[----:B------:R-:W-:Y:S01]  /*2950*/  IMAD.MOV R10, RZ, RZ, -R10 ;  /* 0x000000ffff0a7224 */ /* 0x000fe200078e0a0a */
[----:B------:R-:W-:Y:S01]  /*2960*/  ISETP.GT.U32.AND P5, PT, R29, R9, PT ;  /* 0x000000091d00720c */ /* 0x000fe20003fa4070 */
[----:B------:R-:W-:Y:S01]  /*2970*/  @!P1 IMAD.IADD R3, R3, 0x1, -R29 ;  /* 0x0000000103039824 */ /* 0x000fe200078e0a1d */
[----:B------:R-:W-:Y:S01]  /*2980*/  IABS R8, R0 ;  /* 0x0000000000087213 */ /* 0x000fe20000000000 */
[----:B------:R-:W-:Y:S01]  /*2990*/  IMAD R28, R29, R10, R28 ;  /* 0x0000000a1d1c7224 */ /* 0x000fe200078e021c */
[----:B------:R-:W-:Y:S01]  /*29a0*/  ISETP.GE.AND P6, PT, R6, RZ, PT ;  /* 0x000000ff0600720c */ /* 0x000fe20003fc6270 */
[----:B------:R-:W-:Y:S01]  /*29b0*/  IMAD.MOV.U32 R11, RZ, RZ, R4 ;  /* 0x000000ffff0b7224 */ /* 0x000fe200078e0004 */
[----:B------:R-:W-:Y:S01]  /*29c0*/  LOP3.LUT R6, R5, 0x160, RZ, 0xfc, !PT ;  /* 0x0000016005067812 */ /* 0x000fe200078efcff */
[----:B------:R-:W-:Y:S01]  /*29d0*/  IMAD.HI.U32 R10, R25, R8, RZ ;  /* 0x00000008190a7227 */ /* 0x000fe200078e00ff */
[C---:B------:R-:W-:Y:S01]  /*29e0*/  ISETP.GT.U32.AND P1, PT, R29.reuse, R3, PT ;  /* 0x000000031d00720c */ /* 0x040fe20003f24070 */
[----:B------:R-:W-:Y:S01]  /*29f0*/  STL [R1+0x2c], R15 ;  /* 0x00002c0f01007387 */ /* 0x000fe20000100800 */
[----:B------:R-:W-:Y:S01]  /*2a00*/  IABS R20, R6 ;  /* 0x0000000600147213 */ /* 0x000fe20000000000 */
[----:B------:R-:W-:Y:S01]  /*2a10*/  @!P2 IMAD.MOV R11, RZ, RZ, -R11 ;  /* 0x000000ffff0ba224 */ /* 0x000fe200078e0a0b */
[----:B------:R-:W-:Y:S01]  /*2a20*/  ISETP.GT.U32.AND P2, PT, R29, R28, PT ;  /* 0x0000001c1d00720c */ /* 0x000fe20003f44070 */
[----:B------:R-:W-:Y:S01]  /*2a30*/  IMAD.MOV R10, RZ, RZ, -R10 ;  /* 0x000000ffff0a7224 */ /* 0x000fe200078e0a0a */
[----:B------:R1:W-:Y:S01]  /*2a40*/  STL [R1+0x28], R14 ;  /* 0x0000280e01007387 */ /* 0x0003e20000100800 */
[--C-:B------:R-:W-:Y:S01]  /*2a50*/  @!P4 IMAD.IADD R7, R7, 0x1, -R29.reuse ;  /* 0x000000010707c824 */ /* 0x100fe200078e0a1d */
[----:B------:R-:W-:Y:S01]  /*2a60*/  ISETP.GE.AND P4, PT, R0, RZ, PT ;  /* 0x000000ff0000720c */ /* 0x000fe20003f86270 */
[--C-:B------:R-:W-:Y:S01]  /*2a70*/  @!P5 IMAD.IADD R9, R9, 0x1, -R29.reuse ;  /* 0x000000010909d824 */ /* 0x100fe200078e0a1d */
[----:B------:R-:W-:Y:S01]  /*2a80*/  ISETP.GE.AND P5, PT, R2, RZ, PT ;  /* 0x000000ff0200720c */ /* 0x000fe20003fa6270 */
[----:B------:R-:W-:Y:S01]  /*2a90*/  IMAD.HI.U32 R4, R25, R20, RZ ;  /* 0x0000001419047227 */ /* 0x000fe200078e00ff */
[----:B------:R-:W-:Y:S01]  /*2aa0*/  LOP3.LUT R2, R5, 0x168, RZ, 0xfc, !PT ;  /* 0x0000016805027812 */ /* 0x000fe200078efcff */
[----:B------:R2:W-:Y:S02]  /*2ab0*/  STL [R1+0x24], R11 ;  /* 0x0000240b01007387 */ /* 0x0005e40000100800 */
[----:B------:R-:W-:Y:S01]  /*2ac0*/  IMAD R0, R29, R10, R8 ;  /* 0x0000000a1d007224 */ /* 0x000fe200078e0208 */
[----:B------:R-:W-:Y:S01]  /*2ad0*/  IABS R8, R2 ;  /* 0x0000000200087213 */ /* 0x000fe20000000000 */
[----:B------:R-:W-:Y:S01]  /*2ae0*/  IMAD.MOV R4, RZ, RZ, -R4 ;  /* 0x000000ffff047224 */ /* 0x000fe200078e0a04 */
[----:B-1----:R-:W-:Y:S01]  /*2af0*/  LOP3.LUT R14, R5, 0x1a8, RZ, 0xfc, !PT ;  /* 0x000001a8050e7812 */ /* 0x002fe200078efcff */
[--C-:B------:R-:W-:Y:S01]  /*2b00*/  @!P1 IMAD.IADD R3, R3, 0x1, -R29.reuse ;  /* 0x0000000103039824 */ /* 0x100fe200078e0a1d */
[----:B------:R-:W-:Y:S01]  /*2b10*/  ISETP.GT.U32.AND P1, PT, R29, R0, PT ;  /* 0x000000001d00720c */ /* 0x000fe20003f24070 */
[----:B------:R-:W-:-:S02]  /*2b20*/  @!P2 IMAD.IADD R28, R28, 0x1, -R29 ;  /* 0x000000011c1ca824 */ /* 0x000fc400078e0a1d */
[----:B--2---:R-:W-:Y:S01]  /*2b30*/  IMAD.MOV.U32 R11, RZ, RZ, R9 ;  /* 0x000000ffff0b7224 */ /* 0x004fe200078e0009 */
[----:B------:R-:W-:Y:S01]  /*2b40*/  LOP3.LUT R9, R5, 0x190, RZ, 0xfc, !PT ;  /* 0x0000019005097812 */ /* 0x000fe200078efcff */
[C---:B------:R-:W-:Y:S01]  /*2b50*/  IMAD R20, R29.reuse, R4, R20 ;  /* 0x000000041d147224 */ /* 0x040fe200078e0214 */
[----:B------:R-:W-:Y:S01]  /*2b60*/  ISETP.GT.U32.AND P2, PT, R29, R28, PT ;  /* 0x0000001c1d00720c */ /* 0x000fe20003f44070 */
[----:B------:R-:W-:Y:S01]  /*2b70*/  IMAD.MOV.U32 R27, RZ, RZ, R3 ;  /* 0x000000ffff1b7224 */ /* 0x000fe200078e0003 */
[----:B------:R-:W-:Y:S01]  /*2b80*/  LOP3.LUT R3, R5, 0x178, RZ, 0xfc, !PT ;  /* 0x0000017805037812 */ /* 0x000fe200078efcff */
[----:B------:R-:W-:Y:S01]  /*2b90*/  @!P0 IMAD.MOV R11, RZ, RZ, -R11 ;  /* 0x000000ffff0b8224 */ /* 0x000fe200078e0a0b */
[----:B------:R-:W-:Y:S01]  /*2ba0*/  ISETP.GE.AND P0, PT, R6, RZ, PT ;  /* 0x000000ff0600720c */ /* 0x000fe20003f06270 */
[----:B------:R-:W-:Y:S01]  /*2bb0*/  IMAD.MOV.U32 R6, RZ, RZ, R8 ;  /* 0x000000ffff067224 */ /* 0x000fe200078e0008 */
[----:B------:R-:W-:Y:S01]  /*2bc0*/  IABS R8, R3 ;  /* 0x0000000300087213 */ /* 0x000fe20000000000 */
[----:B------:R-:W-:Y:S01]  /*2bd0*/  @!P6 IMAD.MOV R27, RZ, RZ, -R27 ;  /* 0x000000ffff1be224 */ /* 0x000fe200078e0a1b */
[----:B------:R-:W-:Y:S01]  /*2be0*/  ISETP.GT.U32.AND P6, PT, R29, R20, PT ;  /* 0x000000141d00720c */ /* 0x000fe20003fc4070 */
[----:B------:R-:W-:Y:S01]  /*2bf0*/  IMAD.HI.U32 R4, R25, R6, RZ ;  /* 0x0000000619047227 */ /* 0x000fe200078e00ff */
[----:B------:R-:W-:Y:S01]  /*2c00*/  STL [R1+0x20], R11 ;  /* 0x0000200b01007387 */ /* 0x000fe20000100800 */
[----:B------:R-:W-:-:S02]  /*2c10*/  IABS R10, R9 ;  /* 0x00000009000a7213 */ /* 0x000fc40000000000 */
[----:B------:R-:W-:Y:S01]  /*2c20*/  @!P3 IMAD.MOV R7, RZ, RZ, -R7 ;  /* 0x000000ffff07b224 */ /* 0x000fe200078e0a07 */
[----:B------:R-:W-:Y:S01]  /*2c30*/  ISETP.GE.AND P3, PT, R2, RZ, PT ;  /* 0x000000ff0200720c */ /* 0x000fe20003f66270 */
[--C-:B------:R-:W-:Y:S01]  /*2c40*/  @!P1 IMAD.IADD R0, R0, 0x1, -R29.reuse ;  /* 0x0000000100009824 */ /* 0x100fe200078e0a1d */
[----:B------:R-:W-:Y:S01]  /*2c50*/  LOP3.LUT R2, R5, 0x180, RZ, 0xfc, !PT ;  /* 0x0000018005027812 */ /* 0x000fe200078efcff */
[----:B------:R-:W-:Y:S01]  /*2c60*/  IMAD.MOV R4, RZ, RZ, -R4 ;  /* 0x000000ffff047224 */ /* 0x000fe200078e0a04 */
[----:B------:R1:W-:Y:S01]  /*2c70*/  STL [R1+0x1c], R7 ;  /* 0x00001c0701007387 */ /* 0x0003e20000100800 */
[--C-:B------:R-:W-:Y:S01]  /*2c80*/  @!P2 IMAD.IADD R28, R28, 0x1, -R29.reuse ;  /* 0x000000011c1ca824 */ /* 0x100fe200078e0a1d */
[C---:B------:R-:W-:Y:S01]  /*2c90*/  ISETP.GT.U32.AND P1, PT, R29.reuse, R0, PT ;  /* 0x000000001d00720c */ /* 0x040fe20003f24070 */
[C---:B------:R-:W-:Y:S01]  /*2ca0*/  IMAD R6, R29.reuse, R4, R6 ;  /* 0x000000041d067224 */ /* 0x040fe200078e0206 */
[----:B------:R-:W-:Y:S01]  /*2cb0*/  IABS R24, R2 ;  /* 0x0000000200187213 */ /* 0x000fe20000000000 */
[----:B------:R-:W-:Y:S01]  /*2cc0*/  @!P6 IMAD.IADD R20, R20, 0x1, -R29 ;  /* 0x000000011414e824 */ /* 0x000fe200078e0a1d */
[----:B------:R-:W-:Y:S01]  /*2cd0*/  STL [R1+0xddc], R27 ;  /* 0x000ddc1b01007387 */ /* 0x000fe20000100800 */
[----:B------:R-:W-:Y:S01]  /*2ce0*/  @!P5 IMAD.MOV R28, RZ, RZ, -R28 ;  /* 0x000000ffff1cd224 */ /* 0x000fe200078e0a1c */
[----:B------:R-:W-:-:S02]  /*2cf0*/  ISETP.GT.U32.AND P5, PT, R29, R6, PT ;  /* 0x000000061d00720c */ /* 0x000fc40003fa4070 */
[----:B-1----:R-:W-:Y:S02]  /*2d00*/  LOP3.LUT R7, R5, 0x170, RZ, 0xfc, !PT ;  /* 0x0000017005077812 */ /* 0x002fe400078efcff */
[----:B------:R-:W-:Y:S01]  /*2d10*/  ISETP.GT.U32.AND P6, PT, R29, R20, PT ;  /* 0x000000141d00720c */ /* 0x000fe20003fc4070 */
[----:B------:R-:W-:Y:S01]  /*2d20*/  STL [R1+0xde0], R28 ;  /* 0x000de01c01007387 */ /* 0x000fe20000100800 */
[----:B------:R-:W-:Y:S01]  /*2d30*/  ISETP.GE.AND P2, PT, R7, RZ, PT ;  /* 0x000000ff0700720c */ /* 0x000fe20003f46270 */
[----:B------:R-:W-:Y:S01]  /*2d40*/  @!P1 IMAD.IADD R0, R0, 0x1, -R29 ;  /* 0x0000000100009824 */ /* 0x000fe200078e0a1d */
[----:B------:R-:W-:Y:S02]  /*2d50*/  IABS R7, R7 ;  /* 0x0000000700077213 */ /* 0x000fe40000000000 */
[----:B------:R-:W-:Y:S01]  /*2d60*/  ISETP.GE.AND P1, PT, R3, RZ, PT ;  /* 0x000000ff0300720c */ /* 0x000fe20003f26270 */
[----:B------:R-:W-:-:S04]  /*2d70*/  IMAD.HI.U32 R3, R25, R8, RZ ;  /* 0x0000000819037227 */ /* 0x000fc800078e00ff */
[----:B------:R-:W-:-:S04]  /*2d80*/  IMAD.HI.U32 R4, R25, R7, RZ ;  /* 0x0000000719047227 */ /* 0x000fc800078e00ff */
[----:B------:R-:W-:Y:S02]  /*2d90*/  IMAD.MOV R4, RZ, RZ, -R4 ;  /* 0x000000ffff047224 */ /* 0x000fe400078e0a04 */
[----:B------:R-:W-:Y:S02]  /*2da0*/  @!P5 IMAD.IADD R6, R6, 0x1, -R29 ;  /* 0x000000010606d824 */ /* 0x000fe400078e0a1d */
[C---:B------:R-:W-:Y:S02]  /*2db0*/  IMAD R7, R29.reuse, R4, R7 ;  /* 0x000000041d077224 */ /* 0x040fe400078e0207 */
[----:B------:R-:W-:Y:S01]  /*2dc0*/  IMAD.MOV R3, RZ, RZ, -R3 ;  /* 0x000000ffff037224 */ /* 0x000fe200078e0a03 */
[C---:B------:R-:W-:Y:S01]  /*2dd0*/  ISETP.GT.U32.AND P5, PT, R29.reuse, R6, PT ;  /* 0x000000061d00720c */ /* 0x040fe20003fa4070 */
[----:B------:R-:W-:Y:S01]  /*2de0*/  @!P6 IMAD.IADD R20, R20, 0x1, -R29 ;  /* 0x000000011414e824 */ /* 0x000fe200078e0a1d */
[----:B------:R-:W-:Y:S01]  /*2df0*/  ISETP.GT.U32.AND P6, PT, R29, R7, PT ;  /* 0x000000071d00720c */ /* 0x000fe20003fc4070 */
[----:B------:R-:W-:Y:S01]  /*2e00*/  @!P4 IMAD.MOV R0, RZ, RZ, -R0 ;  /* 0x000000ffff00c224 */ /* 0x000fe200078e0a00 */
[----:B------:R-:W-:Y:S01]  /*2e10*/  ISETP.GE.AND P4, PT, R2, RZ, PT ;  /* 0x000000ff0200720c */ /* 0x000fe20003f86270 */
[----:B------:R-:W-:-:S03]  /*2e20*/  IMAD.HI.U32 R2, R25, R24, RZ ;  /* 0x0000001819027227 */ /* 0x000fc600078e00ff */
[----:B------:R-:W-:Y:S01]  /*2e30*/  STL [R1+0xde4], R0 ;  /* 0x000de40001007387 */ /* 0x000fe20000100800 */
[----:B------:R-:W-:Y:S01]  /*2e40*/  IMAD R8, R29, R3, R8 ;  /* 0x000000031d087224 */ /* 0x000fe200078e0208 */
[----:B------:R-:W-:Y:S01]  /*2e50*/  LOP3.LUT R3, R5, 0x188, RZ, 0xfc, !PT ;  /* 0x0000018805037812 */ /* 0x000fe200078efcff */
[----:B------:R-:W-:Y:S02]  /*2e60*/  IMAD.MOV R2, RZ, RZ, -R2 ;  /* 0x000000ffff027224 */ /* 0x000fe400078e0a02 */
[----:B------:R-:W-:Y:S01]  /*2e70*/  @!P0 IMAD.MOV R20, RZ, RZ, -R20 ;  /* 0x000000ffff148224 */ /* 0x000fe200078e0a14 */
[C---:B------:R-:W-:Y:S01]  /*2e80*/  ISETP.GT.U32.AND P0, PT, R29.reuse, R8, PT ;  /* 0x000000081d00720c */ /* 0x040fe20003f04070 */
[----:B------:R-:W-:Y:S01]  /*2e90*/  IMAD R24, R29, R2, R24 ;  /* 0x000000021d187224 */ /* 0x000fe200078e0218 */
[----:B------:R-:W-:Y:S01]  /*2ea0*/  IABS R12, R3 ;  /* 0x00000003000c7213 */ /* 0x000fe20000000000 */
[--C-:B------:R-:W-:Y:S01]  /*2eb0*/  @!P6 IMAD.IADD R7, R7, 0x1, -R29.reuse ;  /* 0x000000010707e824 */ /* 0x100fe200078e0a1d */
[----:B------:R-:W-:Y:S01]  /*2ec0*/  LOP3.LUT R2, R5, 0x198, RZ, 0xfc, !PT ;  /* 0x0000019805027812 */ /* 0x000fe200078efcff */
[--C-:B------:R-:W-:Y:S01]  /*2ed0*/  @!P5 IMAD.IADD R6, R6, 0x1, -R29.reuse ;  /* 0x000000010606d824 */ /* 0x100fe200078e0a1d */
[----:B------:R-:W-:Y:S01]  /*2ee0*/  ISETP.GT.U32.AND P5, PT, R29, R24, PT ;  /* 0x000000181d00720c */ /* 0x000fe20003fa4070 */
[----:B------:R-:W-:Y:S01]  /*2ef0*/  IMAD.HI.U32 R13, R25, R12, RZ ;  /* 0x0000000c190d7227 */ /* 0x000fe200078e00ff */
[----:B------:R-:W-:Y:S01]  /*2f00*/  ISETP.GT.U32.AND P6, PT, R29, R7, PT ;  /* 0x000000071d00720c */ /* 0x000fe20003fc4070 */
[----:B------:R1:W-:Y:S01]  /*2f10*/  STL [R1+0xde8], R20 ;  /* 0x000de81401007387 */ /* 0x0003e20000100800 */
[----:B------:R-:W-:Y:S01]  /*2f20*/  IABS R11, R2 ;  /* 0x00000002000b7213 */ /* 0x000fe20000000000 */
[----:B------:R-:W-:Y:S01]  /*2f30*/  @!P3 IMAD.MOV R6, RZ, RZ, -R6 ;  /* 0x000000ffff06b224 */ /* 0x000fe200078e0a06 */
[----:B------:R-:W-:Y:S01]  /*2f40*/  ISETP.GE.AND P3, PT, R3, RZ, PT ;  /* 0x000000ff0300720c */ /* 0x000fe20003f66270 */
[----:B------:R-:W-:-:S02]  /*2f50*/  @!P0 IMAD.IADD R8, R8, 0x1, -R29 ;  /* 0x0000000108088824 */ /* 0x000fc400078e0a1d */
[----:B------:R-:W-:Y:S01]  /*2f60*/  IMAD.MOV R13, RZ, RZ, -R13 ;  /* 0x000000ffff0d7224 */ /* 0x000fe200078e0a0d */
[----:B------:R2:W-:Y:S01]  /*2f70*/  STL [R1+0xdec], R6 ;  /* 0x000dec0601007387 */ /* 0x0005e20000100800 */
[----:B------:R-:W-:Y:S01]  /*2f80*/  IMAD.HI.U32 R3, R25, R10, RZ ;  /* 0x0000000a19037227 */ /* 0x000fe200078e00ff */
[----:B------:R-:W-:Y:S02]  /*2f90*/  ISETP.GT.U32.AND P0, PT, R29, R8, PT ;  /* 0x000000081d00720c */ /* 0x000fe40003f04070 */
[----:B-1----:R-:W-:Y:S01]  /*2fa0*/  LOP3.LUT R20, R5, 0x1d0, RZ, 0xfc, !PT ;  /* 0x000001d005147812 */ /* 0x002fe200078efcff */
[--C-:B------:R-:W-:Y:S02]  /*2fb0*/  @!P5 IMAD.IADD R24, R24, 0x1, -R29.reuse ;  /* 0x000000011818d824 */ /* 0x100fe400078e0a1d */
[----:B------:R-:W-:Y:S01]  /*2fc0*/  @!P6 IMAD.IADD R7, R7, 0x1, -R29 ;  /* 0x000000010707e824 */ /* 0x000fe200078e0a1d */
[----:B------:R-:W-:Y:S01]  /*2fd0*/  ISETP.GE.AND P6, PT, R9, RZ, PT ;  /* 0x000000ff0900720c */ /* 0x000fe20003fc6270 */
[C---:B------:R-:W-:Y:S01]  /*2fe0*/  IMAD R9, R29.reuse, R13, R12 ;  /* 0x0000000d1d097224 */ /* 0x040fe200078e020c */
[----:B------:R-:W-:Y:S01]  /*2ff0*/  ISETP.GT.U32.AND P5, PT, R29, R24, PT ;  /* 0x000000181d00720c */ /* 0x000fe20003fa4070 */
[----:B------:R-:W-:Y:S01]  /*3000*/  IMAD.HI.U32 R4, R25, R11, RZ ;  /* 0x0000000b19047227 */ /* 0x000fe200078e00ff */
[----:B------:R-:W-:-:S02]  /*3010*/  SHF.R.U32.HI R13, RZ, 0x8, R23 ;  /* 0x00000008ff0d7819 */ /* 0x000fc40000011617 */
[----:B------:R-:W-:Y:S01]  /*3020*/  IABS R23, R20 ;  /* 0x0000001400177213 */ /* 0x000fe20000000000 */
[----:B------:R-:W-:Y:S01]  /*3030*/  IMAD.MOV R12, RZ, RZ, -R3 ;  /* 0x000000ffff0c7224 */ /* 0x000fe200078e0a03 */
[----:B------:R-:W-:Y:S01]  /*3040*/  SGXT.U32 R0, R13, 0x1 ;  /* 0x000000010d00781a */ /* 0x000fe20000000000 */
[----:B------:R-:W-:Y:S01]  /*3050*/  IMAD.MOV R3, RZ, RZ, -R4 ;  /* 0x000000ffff037224 */ /* 0x000fe200078e0a04 */
[----:B------:R-:W-:Y:S01]  /*3060*/  LOP3.LUT R4, R5, 0x1b0, RZ, 0xfc, !PT ;  /* 0x000001b005047812 */ /* 0x000fe200078efcff */
[----:B------:R-:W-:Y:S01]  /*3070*/  @!P0 IMAD.IADD R8, R8, 0x1, -R29 ;  /* 0x0000000108088824 */ /* 0x000fe200078e0a1d */
[C---:B------:R-:W-:Y:S01]  /*3080*/  ISETP.GT.U32.AND P0, PT, R29.reuse, R9, PT ;  /* 0x000000091d00720c */ /* 0x040fe20003f04070 */
[C---:B------:R-:W-:Y:S01]  /*3090*/  IMAD R10, R29.reuse, R12, R10 ;  /* 0x0000000c1d0a7224 */ /* 0x040fe200078e020a */
[----:B------:R-:W-:Y:S01]  /*30a0*/  IABS R12, R14 ;  /* 0x0000000e000c7213 */ /* 0x000fe20000000000 */
[C---:B------:R-:W-:Y:S01]  /*30b0*/  IMAD R11, R29.reuse, R3, R11 ;  /* 0x000000031d0b7224 */ /* 0x040fe200078e020b */
[----:B------:R-:W-:Y:S01]  /*30c0*/  IABS R21, R4 ;  /* 0x0000000400157213 */ /* 0x000fe20000000000 */
[----:B------:R-:W-:Y:S01]  /*30d0*/  @!P1 IMAD.MOV R8, RZ, RZ, -R8 ;  /* 0x000000ffff089224 */ /* 0x000fe200078e0a08 */
[C---:B------:R-:W-:Y:S01]  /*30e0*/  ISETP.GT.U32.AND P1, PT, R29.reuse, R10, PT ;  /* 0x0000000a1d00720c */ /* 0x040fe20003f24070 */
[----:B------:R-:W-:Y:S01]  /*30f0*/  @!P5 IMAD.IADD R24, R24, 0x1, -R29 ;  /* 0x000000011818d824 */ /* 0x000fe200078e0a1d */
[----:B------:R-:W-:Y:S01]  /*3100*/  ISETP.GT.U32.AND P5, PT, R29, R11, PT ;  /* 0x0000000b1d00720c */ /* 0x000fe20003fa4070 */
[----:B------:R-:W-:Y:S01]  /*3110*/  @!P2 IMAD.MOV R7, RZ, RZ, -R7 ;  /* 0x000000ffff07a224 */ /* 0x000fe200078e0a07 */
[----:B------:R-:W-:Y:S01]  /*3120*/  ISETP.GE.AND P2, PT, R2, RZ, PT ;  /* 0x000000ff0200720c */ /* 0x000fe20003f46270 */
[----:B------:R-:W-:Y:S01]  /*3130*/  @!P4 IMAD.MOV R24, RZ, RZ, -R24 ;  /* 0x000000ffff18c224 */ /* 0x000fe200078e0a18 */
[----:B------:R-:W1:Y:S01]  /*3140*/  LDC.64 R2, c[0x0][0x3a8] ;  /* 0x0000ea00ff027b82 */ /* 0x000e620000000a00 */
[--C-:B------:R-:W-:Y:S01]  /*3150*/  @!P0 IMAD.IADD R9, R9, 0x1, -R29.reuse ;  /* 0x0000000109098824 */ /* 0x100fe200078e0a1d */
[----:B------:R-:W-:Y:S01]  /*3160*/  ISETP.GE.AND P0, PT, R22, RZ, PT ;  /* 0x000000ff1600720c */ /* 0x000fe20003f06270 */
[----:B------:R-:W-:Y:S01]  /*3170*/  IMAD.HI.U32 R13, R25, R12, RZ ;  /* 0x0000000c190d7227 */ /* 0x000fe200078e00ff */
[----:B------:R-:W-:Y:S01]  /*3180*/  IABS R22, R22 ;  /* 0x0000001600167213 */ /* 0x000fe20000000000 */
[----:B------:R3:W-:Y:S01]  /*3190*/  STL [R1+0xdf0], R7 ;  /* 0x000df00701007387 */ /* 0x0007e20000100800 */
[----:B--2---:R-:W-:Y:S01]  /*31a0*/  LOP3.LUT R6, R5, 0x1f0, RZ, 0xfc, !PT ;  /* 0x000001f005067812 */ /* 0x004fe200078efcff */
[--C-:B------:R-:W-:Y:S01]  /*31b0*/  @!P1 IMAD.IADD R10, R10, 0x1, -R29.reuse ;  /* 0x000000010a0a9824 */ /* 0x100fe200078e0a1d */
[----:B------:R-:W-:Y:S01]  /*31c0*/  ISETP.GT.U32.AND P1, PT, R29, R9, PT ;  /* 0x000000091d00720c */ /* 0x000fe20003f24070 */
[----:B------:R-:W-:Y:S01]  /*31d0*/  @!P5 IMAD.IADD R11, R11, 0x1, -R29 ;  /* 0x000000010b0bd824 */ /* 0x000fe200078e0a1d */
[----:B------:R2:W-:Y:S01]  /*31e0*/  STL [R1+0xdf4], R8 ;  /* 0x000df40801007387 */ /* 0x0005e20000100800 */
[----:B------:R-:W-:Y:S01]  /*31f0*/  IMAD.HI.U32 R15, R25, R22, RZ ;  /* 0x00000016190f7227 */ /* 0x000fe200078e00ff */
[----:B------:R-:W-:-:S02]  /*3200*/  ISETP.GT.U32.AND P5, PT, R29, R10, PT ;  /* 0x0000000a1d00720c */ /* 0x000fc40003fa4070 */
[----:B------:R-:W-:Y:S01]  /*3210*/  ISETP.GT.U32.AND P4, PT, R29, R11, PT ;  /* 0x0000000b1d00720c */ /* 0x000fe20003f84070 */
[----:B------:R-:W-:Y:S01]  /*3220*/  IMAD.MOV R15, RZ, RZ, -R15 ;  /* 0x000000ffff0f7224 */ /* 0x000fe200078e0a0f */
[----:B---3--:R-:W-:Y:S01]  /*3230*/  LOP3.LUT R7, R5, 0x1e8, RZ, 0xfc, !PT ;  /* 0x000001e805077812 */ /* 0x008fe200078efcff */
[----:B------:R-:W-:Y:S02]  /*3240*/  IMAD.MOV R13, RZ, RZ, -R13 ;  /* 0x000000ffff0d7224 */ /* 0x000fe400078e0a0d */
[----:B------:R-:W-:Y:S01]  /*3250*/  IMAD R22, R29, R15, R22 ;  /* 0x0000000f1d167224 */ /* 0x000fe200078e0216 */
[----:B--2---:R-:W-:Y:S01]  /*3260*/  LOP3.LUT R8, R5, 0x1e0, RZ, 0xfc, !PT ;  /* 0x000001e005087812 */ /* 0x004fe200078efcff */
[--C-:B------:R-:W-:Y:S01]  /*3270*/  @!P1 IMAD.IADD R9, R9, 0x1, -R29.reuse ;  /* 0x0000000109099824 */ /* 0x100fe200078e0a1d */
[----:B------:R-:W-:Y:S01]  /*3280*/  ISETP.GE.AND P1, PT, R14, RZ, PT ;  /* 0x000000ff0e00720c */ /* 0x000fe20003f26270 */
[----:B------:R-:W-:Y:S01]  /*3290*/  IMAD.HI.U32 R14, R25, R21, RZ ;  /* 0x00000015190e7227 */ /* 0x000fe200078e00ff */
[----:B-1----:R-:W-:Y:S03]  /*32a0*/  STL [R1+0xd88], R3 ;  /* 0x000d880301007387 */ /* 0x002fe60000100800 */
[----:B------:R-:W-:Y:S01]  /*32b0*/  @!P5 IMAD.IADD R10, R10, 0x1, -R29 ;  /* 0x000000010a0ad824 */ /* 0x000fe200078e0a1d */
[----:B------:R-:W-:Y:S01]  /*32c0*/  ISETP.GT.U32.AND P5, PT, R29, R22, PT ;  /* 0x000000161d00720c */ /* 0x000fe20003fa4070 */
[----:B------:R-:W-:Y:S01]  /*32d0*/  @!P3 IMAD.MOV R9, RZ, RZ, -R9 ;  /* 0x000000ffff09b224 */ /* 0x000fe200078e0a09 */
[----:B------:R-:W-:Y:S01]  /*32e0*/  STL [R1+0xdf8], R24 ;  /* 0x000df81801007387 */ /* 0x000fe20000100800 */
[----:B------:R-:W-:-:S02]  /*32f0*/  IMAD.MOV R14, RZ, RZ, -R14 ;  /* 0x000000ffff0e7224 */ /* 0x000fc400078e0a0e */
[----:B------:R-:W-:Y:S01]  /*3300*/  IMAD R12, R29, R13, R12 ;  /* 0x0000000d1d0c7224 */ /* 0x000fe200078e020c */
[----:B------:R-:W-:Y:S01]  /*3310*/  LOP3.LUT R13, R5, 0x1b8, RZ, 0xfc, !PT ;  /* 0x000001b8050d7812 */ /* 0x000fe200078efcff */
[----:B------:R-:W-:Y:S02]  /*3320*/  IMAD R0, R0, R2, RZ ;  /* 0x0000000200007224 */ /* 0x000fe400078e02ff */
[----:B------:R-:W-:Y:S01]  /*3330*/  @!P4 IMAD.IADD R11, R11, 0x1, -R29 ;  /* 0x000000010b0bc824 */ /* 0x000fe200078e0a1d */
[----:B------:R-:W-:Y:S01]  /*3340*/  ISETP.GE.AND P4, PT, R4, RZ, PT ;  /* 0x000000ff0400720c */ /* 0x000fe20003f86270 */
[----:B------:R-:W-:Y:S01]  /*3350*/  IMAD R21, R29, R14, R21 ;  /* 0x0000000e1d157224 */ /* 0x000fe200078e0215 */
[----:B------:R-:W-:Y:S01]  /*3360*/  LOP3.LUT R14, R5, 0x1c8, RZ, 0xfc, !PT ;  /* 0x000001c8050e7812 */ /* 0x000fe200078efcff */
[----:B------:R-:W-:Y:S01]  /*3370*/  @!P5 IMAD.IADD R22, R22, 0x1, -R29 ;  /* 0x000000011616d824 */ /* 0x000fe200078e0a1d */
[----:B------:R1:W-:Y:S01]  /*3380*/  STL [R1+0xaac], R0 ;  /* 0x000aac0001007387 */ /* 0x0003e20000100800 */
[----:B------:R-:W-:Y:S01]  /*3390*/  @!P2 IMAD.MOV R11, RZ, RZ, -R11 ;  /* 0x000000ffff0ba224 */ /* 0x000fe200078e0a0b */
[----:B------:R-:W-:Y:S01]  /*33a0*/  ISETP.GE.AND P2, PT, R14, RZ, PT ;  /* 0x000000ff0e00720c */ /* 0x000fe20003f46270 */
[----:B------:R-:W-:Y:S01]  /*33b0*/  @!P6 IMAD.MOV R10, RZ, RZ, -R10 ;  /* 0x000000ffff0ae224 */ /* 0x000fe200078e0a0a */
[----:B------:R-:W-:-:S02]  /*33c0*/  ISETP.GT.U32.AND P3, PT, R29, R22, PT ;  /* 0x000000161d00720c */ /* 0x000fc40003f64070 */
[----:B------:R-:W-:Y:S02]  /*33d0*/  IABS R14, R14 ;  /* 0x0000000e000e7213 */ /* 0x000fe40000000000 */
[----:B------:R-:W-:Y:S01]  /*33e0*/  ISETP.GE.AND P6, PT, R19, RZ, PT ;  /* 0x000000ff1300720c */ /* 0x000fe20003fc6270 */
[----:B-1----:R-:W-:Y:S01]  /*33f0*/  IMAD R0, R2, 0x2, R0 ;  /* 0x0000000202007824 */ /* 0x002fe200078e0200 */
[----:B------:R-:W-:Y:S01]  /*3400*/  ISETP.GE.AND P5, PT, R13, RZ, PT ;  /* 0x000000ff0d00720c */ /* 0x000fe20003fa6270 */
[----:B------:R-:W-:Y:S01]  /*3410*/  IMAD.HI.U32 R4, R25, R14, RZ ;  /* 0x0000000e19047227 */ /* 0x000fe200078e00ff */
[----:B------:R-:W-:Y:S02]  /*3420*/  IABS R19, R19 ;  /* 0x0000001300137213 */ /* 0x000fe40000000000 */
[----:B------:R1:W-:Y:S01]  /*3430*/  STL [R1+0xa88], R0 ;  /* 0x000a880001007387 */ /* 0x0003e20000100800 */
[----:B------:R-:W-:Y:S02]  /*3440*/  IABS R13, R13 ;  /* 0x0000000d000d7213 */ /* 0x000fe40000000000 */
[----:B------:R-:W-:Y:S01]  /*3450*/  @!P3 IMAD.IADD R22, R22, 0x1, -R29 ;  /* 0x000000011616b824 */ /* 0x000fe200078e0a1d */
[----:B------:R-:W-:Y:S01]  /*3460*/  ISETP.GT.U32.AND P3, PT, R29, R12, PT ;  /* 0x0000000c1d00720c */ /* 0x000fe20003f64070 */
[----:B------:R-:W-:-:S02]  /*3470*/  IMAD.MOV R4, RZ, RZ, -R4 ;  /* 0x000000ffff047224 */ /* 0x000fc400078e0a04 */
[----:B------:R-:W-:Y:S01]  /*3480*/  @!P0 IMAD.MOV R22, RZ, RZ, -R22 ;  /* 0x000000ffff168224 */ /* 0x000fe200078e0a16 */
[----:B------:R-:W-:Y:S01]  /*3490*/  ISETP.GT.U32.AND P0, PT, R29, R21, PT ;  /* 0x000000151d00720c */ /* 0x000fe20003f04070 */
[----:B------:R-:W-:-:S04]  /*34a0*/  IMAD.HI.U32 R15, R25, R19, RZ ;  /* 0x00000013190f7227 */ /* 0x000fc800078e00ff */
[----:B-1----:R-:W-:Y:S02]  /*34b0*/  IMAD R0, R2, 0x2, R0 ;  /* 0x0000000202007824 */ /* 0x002fe400078e0200 */
[----:B------:R-:W-:Y:S02]  /*34c0*/  IMAD R14, R29, R4, R14 ;  /* 0x000000041d0e7224 */ /* 0x000fe400078e020e */
[----:B------:R-:W-:Y:S01]  /*34d0*/  @!P3 IMAD.IADD R12, R12, 0x1, -R29 ;  /* 0x000000010c0cb824 */ /* 0x000fe200078e0a1d */
[----:B------:R1:W-:Y:S01]  /*34e0*/  STL [R1+0xa84], R0 ;  /* 0x000a840001007387 */ /* 0x0003e20000100800 */
[----:B------:R-:W-:-:S03]  /*34f0*/  IMAD.HI.U32 R18, R25, R13, RZ ;  /* 0x0000000d19127227 */ /* 0x000fc600078e00ff */
[----:B------:R2:W-:Y:S01]  /*3500*/  STL [R1+0xdfc], R9 ;  /* 0x000dfc0901007387 */ /* 0x0005e20000100800 */
[----:B------:R-:W-:Y:S01]  /*3510*/  @!P0 IMAD.IADD R21, R21, 0x1, -R29 ;  /* 0x0000000115158824 */ /* 0x000fe200078e0a1d */
[----:B------:R-:W-:Y:S01]  /*3520*/  ISETP.GT.U32.AND P3, PT, R29, R12, PT ;  /* 0x0000000c1d00720c */ /* 0x000fe20003f64070 */
[----:B------:R-:W-:Y:S01]  /*3530*/  IMAD.HI.U32 R4, R25, R23, RZ ;  /* 0x0000001719047227 */ /* 0x000fe200078e00ff */
[----:B------:R-:W-:Y:S02]  /*3540*/  STL [R1+0xe00], R10 ;  /* 0x000e000a01007387 */ /* 0x000fe40000100800 */
[----:B------:R-:W-:Y:S01]  /*3550*/  ISETP.GT.U32.AND P0, PT, R29, R21, PT ;  /* 0x000000151d00720c */ /* 0x000fe20003f04070 */
[----:B-1----:R-:W-:Y:S01]  /*3560*/  IMAD R0, R2, 0x2, R0 ;  /* 0x0000000202007824 */ /* 0x002fe200078e0200 */
[----:B------:R-:W-:Y:S01]  /*3570*/  STL [R1+0xe04], R11 ;  /* 0x000e040b01007387 */ /* 0x000fe20000100800 */
[----:B------:R-:W-:Y:S01]  /*3580*/  IMAD.MOV R15, RZ, RZ, -R15 ;  /* 0x000000ffff0f7224 */ /* 0x000fe200078e0a0f */
[----:B--2---:R-:W-:Y:S01]  /*3590*/  LOP3.LUT R9, R5, 0x1d8, RZ, 0xfc, !PT ;  /* 0x000001d805097812 */ /* 0x004fe200078efcff */
[----:B------:R-:W-:Y:S01]  /*35a0*/  IMAD.MOV R18, RZ, RZ, -R18 ;  /* 0x000000ffff127224 */ /* 0x000fe200078e0a12 */
[----:B------:R-:W-:Y:S01]  /*35b0*/  STL [R1+0xe08], R22 ;  /* 0x000e081601007387 */ /* 0x000fe20000100800 */
[----:B------:R-:W-:Y:S01]  /*35c0*/  IMAD.MOV R4, RZ, RZ, -R4 ;  /* 0x000000ffff047224 */ /* 0x000fe200078e0a04 */
[----:B------:R-:W-:Y:S01]  /*35d0*/  IABS R26, R9 ;  /* 0x00000009001a7213 */ /* 0x000fe20000000000 */
[C---:B------:R-:W-:Y:S01]  /*35e0*/  IMAD R19, R29.reuse, R15, R19 ;  /* 0x0000000f1d137224 */ /* 0x040fe200078e0213 */
[----:B------:R1:W-:Y:S01]  /*35f0*/  STL [R1+0xa80], R0 ;  /* 0x000a800001007387 */ /* 0x0003e20000100800 */
[C---:B------:R-:W-:Y:S01]  /*3600*/  IMAD R13, R29.reuse, R18, R13 ;  /* 0x000000121d0d7224 */ /* 0x040fe200078e020d */
[----:B------:R-:W-:Y:S01]  /*3610*/  IABS R15, R8 ;  /* 0x00000008000f7213 */ /* 0x000fe20000000000 */
[----:B------:R-:W-:Y:S01]  /*3620*/  IMAD R23, R29, R4, R23 ;  /* 0x000000041d177224 */ /* 0x000fe200078e0217 */
[----:B------:R-:W-:Y:S01]  /*3630*/  IABS R5, R7 ;  /* 0x0000000700057213 */ /* 0x000fe20000000000 */
[----:B------:R-:W-:-:S04]  /*3640*/  IMAD.HI.U32 R4, R25, R26, RZ ;  /* 0x0000001a19047227 */ /* 0x000fc800078e00ff */
[----:B------:R-:W-:Y:S01]  /*3650*/  @!P3 IMAD.IADD R12, R12, 0x1, -R29 ;  /* 0x000000010c0cb824 */ /* 0x000fe200078e0a1d */
[----:B------:R-:W-:Y:S01]  /*3660*/  ISETP.GT.U32.AND P3, PT, R29, R13, PT ;  /* 0x0000000d1d00720c */ /* 0x000fe20003f64070 */
[----:B-1----:R-:W-:Y:S02]  /*3670*/  IMAD R0, R2, 0x2, R0 ;  /* 0x0000000202007824 */ /* 0x002fe400078e0200 */
[----:B------:R-:W-:-:S03]  /*3680*/  IMAD.HI.U32 R18, R25, R15, RZ ;  /* 0x0000000f19127227 */ /* 0x000fc600078e00ff */
[----:B------:R1:W-:Y:S01]  /*3690*/  STL [R1+0xa94], R0 ;  /* 0x000a940001007387 */ /* 0x0003e20000100800 */
[----:B------:R-:W-:Y:S02]  /*36a0*/  IMAD.MOV R4, RZ, RZ, -R4 ;  /* 0x000000ffff047224 */ /* 0x000fe400078e0a04 */
[----:B------:R-:W-:Y:S01]  /*36b0*/  @!P0 IMAD.IADD R21, R21, 0x1, -R29 ;  /* 0x0000000115158824 */ /* 0x000fe200078e0a1d */
[C---:B------:R-:W-:Y:S01]  /*36c0*/  ISETP.GT.U32.AND P0, PT, R29.reuse, R19, PT ;  /* 0x000000131d00720c */ /* 0x040fe20003f04070 */
[----:B------:R-:W-:Y:S02]  /*36d0*/  IMAD.MOV R18, RZ, RZ, -R18 ;  /* 0x000000ffff127224 */ /* 0x000fe400078e0a12 */
[C---:B------:R-:W-:Y:S01]  /*36e0*/  IMAD R26, R29.reuse, R4, R26 ;  /* 0x000000041d1a7224 */ /* 0x040fe200078e021a */
[----:B------:R-:W-:Y:S01]  /*36f0*/  IABS R4, R6 ;  /* 0x0000000600047213 */ /* 0x000fe20000000000 */
[----:B------:R-:W-:Y:S02]  /*3700*/  IMAD R18, R29, R18, R15 ;  /* 0x000000121d127224 */ /* 0x000fe400078e020f */
[----:B-1----:R-:W-:-:S02]  /*3710*/  IMAD R0, R2, 0x2, R0 ;  /* 0x0000000202007824 */ /* 0x002fc400078e0200 */
[----:B------:R-:W-:-:S03]  /*3720*/  IMAD.HI.U32 R15, R25, R5, RZ ;  /* 0x00000005190f7227 */ /* 0x000fc600078e00ff */
[----:B------:R1:W-:Y:S01]  /*3730*/  STL [R1+0x38c], R0 ;  /* 0x00038c0001007387 */ /* 0x0003e20000100800 */
[----:B------:R-:W-:-:S04]  /*3740*/  IMAD.HI.U32 R25, R25, R4, RZ ;  /* 0x0000000419197227 */ /* 0x000fc800078e00ff */
[----:B------:R-:W-:Y:S02]  /*3750*/  @!P3 IMAD.IADD R13, R13, 0x1, -R29 ;  /* 0x000000010d0db824 */ /* 0x000fe400078e0a1d */
[----:B------:R-:W-:Y:S02]  /*3760*/  IMAD.MOV R15, RZ, RZ, -R15 ;  /* 0x000000ffff0f7224 */ /* 0x000fe400078e0a0f */
[----:B------:R-:W-:Y:S01]  /*3770*/  IMAD.MOV R25, RZ, RZ, -R25 ;  /* 0x000000ffff197224 */ /* 0x000fe200078e0a19 */
[----:B------:R-:W-:Y:S01]  /*3780*/  ISETP.GT.U32.AND P3, PT, R29, R13, PT ;  /* 0x0000000d1d00720c */ /* 0x000fe20003f64070 */
[----:B-1----:R-:W-:Y:S02]  /*3790*/  IMAD R0, R2, 0x2, R0 ;  /* 0x0000000202007824 */ /* 0x002fe400078e0200 */
[----:B------:R-:W-:Y:S02]  /*37a0*/  @!P0 IMAD.IADD R19, R19, 0x1, -R29 ;  /* 0x0000000113138824 */ /* 0x000fe400078e0a1d */
[----:B------:R-:W-:Y:S01]  /*37b0*/  @!P1 IMAD.MOV R12, RZ, RZ, -R12 ;  /* 0x000000ffff0c9224 */ /* 0x000fe200078e0a0c */
[----:B------:R1:W-:Y:S01]  /*37c0*/  STL [R1+0x388], R0 ;  /* 0x0003880001007387 */ /* 0x0003e20000100800 */
[C---:B------:R-:W-:Y:S01]  /*37d0*/  ISETP.GT.U32.AND P1, PT, R29.reuse, R14, PT ;  /* 0x0000000e1d00720c */ /* 0x040fe20003f24070 */
[C---:B------:R-:W-:Y:S01]  /*37e0*/  IMAD R15, R29.reuse, R15, R5 ;  /* 0x0000000f1d0f7224 */ /* 0x040fe200078e0205 */
[C---:B------:R-:W-:Y:S01]  /*37f0*/  ISETP.GT.U32.AND P0, PT, R29.reuse, R19, PT ;  /* 0x000000131d00720c */ /* 0x040fe20003f04070 */
[----:B------:R-:W-:-:S02]  /*3800*/  IMAD R25, R29, R25, R4 ;  /* 0x000000191d197224 */ /* 0x000fc400078e0204 */
[----:B------:R-:W-:Y:S01]  /*3810*/  @!P4 IMAD.MOV R21, RZ, RZ, -R21 ;  /* 0x000000ffff15c224 */ /* 0x000fe200078e0a15 */
[----:B------:R-:W2:Y:S01]  /*3820*/  LDC.64 R4, c[0x0][0x3a0] ;  /* 0x0000e800ff047b82 */ /* 0x000ea20000000a00 */
[----:B------:R-:W-:Y:S01]  /*3830*/  ISETP.GT.U32.AND P4, PT, R29, R23, PT ;  /* 0x000000171d00720c */ /* 0x000fe20003f84070 */
[----:B------:R-:W-:Y:S01]  /*3840*/  @!P3 IMAD.IADD R13, R13, 0x1, -R29 ;  /* 0x000000010d0db824 */ /* 0x000fe200078e0a1d */
[----:B------:R-:W-:Y:S01]  /*3850*/  ISETP.GT.U32.AND P3, PT, R29, R26, PT ;  /* 0x0000001a1d00720c */ /* 0x000fe20003f64070 */
[----:B-1----:R-:W-:Y:S02]  /*3860*/  IMAD R0, R2, 0x2, R0 ;  /* 0x0000000202007824 */ /* 0x002fe400078e0200 */
[----:B------:R-:W-:Y:S02]  /*3870*/  @!P5 IMAD.MOV R13, RZ, RZ, -R13 ;  /* 0x000000ffff0dd224 */ /* 0x000fe400078e0a0d */
[--C-:B------:R-:W-:Y:S01]  /*3880*/  @!P1 IMAD.IADD R14, R14, 0x1, -R29.reuse ;  /* 0x000000010e0e9824 */ /* 0x100fe200078e0a1d */
[----:B------:R1:W-:Y:S01]  /*3890*/  STL [R1+0x384], R0 ;  /* 0x0003840001007387 */ /* 0x0003e20000100800 */
[----:B------:R-:W-:Y:S01]  /*38a0*/  @!P0 IMAD.IADD R19, R19, 0x1, -R29 ;  /* 0x0000000113138824 */ /* 0x000fe200078e0a1d */
[----:B------:R-:W-:-:S02]  /*38b0*/  ISETP.GT.U32.AND P0, PT, R29, R18, PT ;  /* 0x000000121d00720c */ /* 0x000fc40003f04070 */
[C---:B------:R-:W-:Y:S01]  /*38c0*/  ISETP.GT.U32.AND P5, PT, R29.reuse, R14, PT ;  /* 0x0000000e1d00720c */ /* 0x040fe20003fa4070 */
[----:B------:R-:W-:Y:S01]  /*38d0*/  @!P6 IMAD.MOV R19, RZ, RZ, -R19 ;  /* 0x000000ffff13e224 */ /* 0x000fe200078e0a13 */
[----:B------:R-:W-:Y:S01]  /*38e0*/  ISETP.GT.U32.AND P1, PT, R29, R15, PT ;  /* 0x0000000f1d00720c */ /* 0x000fe20003f24070 */
[--C-:B------:R-:W-:Y:S01]  /*38f0*/  @!P4 IMAD.IADD R23, R23, 0x1, -R29.reuse ;  /* 0x000000011717c824 */ /* 0x100fe200078e0a1d */
[C---:B------:R-:W-:Y:S01]  /*3900*/  ISETP.GT.U32.AND P4, PT, R29.reuse, R25, PT ;  /* 0x000000191d00720c */ /* 0x040fe20003f84070 */
[----:B------:R-:W-:Y:S02]  /*3910*/  @!P3 IMAD.IADD R26, R26, 0x1, -R29 ;  /* 0x000000011a1ab824 */ /* 0x000fe400078e0a1d */
[----:B-1----:R-:W-:Y:S01]  /*3920*/  IMAD R0, R2, 0x2, R0 ;  /* 0x0000000202007824 */ /* 0x002fe200078e0200 */
[----:B------:R-:W-:-:S03]  /*3930*/  ISETP.GT.U32.AND P3, PT, R29, R23, PT ;  /* 0x000000171d00720c */ /* 0x000fc60003f64070 */
[--C-:B------:R-:W-:Y:S01]  /*3940*/  @!P0 IMAD.IADD R18, R18, 0x1, -R29.reuse ;  /* 0x0000000112128824 */ /* 0x100fe200078e0a1d */
[----:B------:R1:W-:Y:S01]  /*3950*/  STL [R1+0x380], R0 ;  /* 0x0003800001007387 */ /* 0x0003e20000100800 */
[--C-:B------:R-:W-:Y:S01]  /*3960*/  @!P5 IMAD.IADD R14, R14, 0x1, -R29.reuse ;  /* 0x000000010e0ed824 */ /* 0x100fe200078e0a1d */
[----:B------:R-:W-:Y:S01]  /*3970*/  ISETP.GT.U32.AND P0, PT, R29, R26, PT ;  /* 0x0000001a1d00720c */ /* 0x000fe20003f04070 */
[--C-:B------:R-:W-:Y:S01]  /*3980*/  @!P1 IMAD.IADD R15, R15, 0x1, -R29.reuse ;  /* 0x000000010f0f9824 */ /* 0x100fe200078e0a1d */
[----:B------:R-:W-:Y:S01]  /*3990*/  STL [R1+0xe0c], R12 ;  /* 0x000e0c0c01007387 */ /* 0x000fe20000100800 */
[--C-:B------:R-:W-:Y:S01]  /*39a0*/  @!P4 IMAD.IADD R25, R25, 0x1, -R29.reuse ;  /* 0x000000011919c824 */ /* 0x100fe200078e0a1d */
[----:B------:R-:W-:Y:S02]  /*39b0*/  ISETP.GT.U32.AND P1, PT, R29, R18, PT ;  /* 0x000000121d00720c */ /* 0x000fe40003f24070 */
[----:B------:R-:W-:Y:S01]  /*39c0*/  STL [R1+0xe10], R21 ;  /* 0x000e101501007387 */ /* 0x000fe20000100800 */
[--C-:B------:R-:W-:Y:S01]  /*39d0*/  @!P3 IMAD.IADD R23, R23, 0x1, -R29.reuse ;  /* 0x000000011717b824 */ /* 0x100fe200078e0a1d */
[----:B------:R-:W-:Y:S01]  /*39e0*/  ISETP.GT.U32.AND P6, PT, R29, R15, PT ;  /* 0x0000000f1d00720c */ /* 0x000fe20003fc4070 */
[----:B-1----:R-:W-:Y:S01]  /*39f0*/  IMAD R0, R2, 0x2, R0 ;  /* 0x0000000202007824 */ /* 0x002fe200078e0200 */
[----:B------:R-:W-:Y:S01]  /*3a00*/  ISETP.GE.AND P3, PT, R9, RZ, PT ;  /* 0x000000ff0900720c */ /* 0x000fe20003f66270 */
[----:B------:R-:W-:Y:S01]  /*3a10*/  @!P2 IMAD.MOV R14, RZ, RZ, -R14 ;  /* 0x000000ffff0ea224 */ /* 0x000fe200078e0a0e */
[----:B------:R-:W-:Y:S01]  /*3a20*/  ISETP.GE.AND P5, PT, R20, RZ, PT ;  /* 0x000000ff1400720c */ /* 0x000fe20003fa6270 */
[----:B------:R-:W-:Y:S01]  /*3a30*/  @!P0 IMAD.IADD R26, R26, 0x1, -R29 ;  /* 0x000000011a1a8824 */ /* 0x000fe200078e0a1d */
[----:B------:R1:W-:Y:S01]  /*3a40*/  STL [R1+0x37c], R0 ;  /* 0x00037c0001007387 */ /* 0x0003e20000100800 */
[----:B------:R-:W-:-:S02]  /*3a50*/  ISETP.GE.AND P0, PT, R8, RZ, PT ;  /* 0x000000ff0800720c */ /* 0x000fc40003f06270 */
[----:B------:R-:W-:Y:S01]  /*3a60*/  @!P1 IMAD.IADD R18, R18, 0x1, -R29 ;  /* 0x0000000112129824 */ /* 0x000fe200078e0a1d */
[----:B------:R-:W-:Y:S02]  /*3a70*/  ISETP.GE.AND P1, PT, R7, RZ, PT ;  /* 0x000000ff0700720c */ /* 0x000fe40003f26270 */
[----:B------:R-:W-:Y:S01]  /*3a80*/  ISETP.GT.U32.AND P4, PT, R29, R25, PT ;  /* 0x000000191d00720c */ /* 0x000fe20003f84070 */
[----:B-1----:R-:W-:-:S04]  /*3a90*/  IMAD R0, R2, 0x2, R0 ;  /* 0x0000000202007824 */ /* 0x002fc800078e0200 */
[C---:B------:R-:W-:Y:S01]  /*3aa0*/  IMAD R3, R2.reuse, 0x2, R0 ;  /* 0x0000000202037824 */ /* 0x040fe200078e0200 */
[----:B------:R1:W-:Y:S04]  /*3ab0*/  STL [R1+0x378], R0 ;  /* 0x0003780001007387 */ /* 0x0003e80000100800 */
[----:B--2---:R-:W-:Y:S04]  /*3ac0*/  STL [R1+0xe14], R5 ;  /* 0x000e140501007387 */ /* 0x004fe80000100800 */
[----:B------:R-:W-:Y:S01]  /*3ad0*/  STL [R1+0xe18], R13 ;  /* 0x000e180d01007387 */ /* 0x000fe20000100800 */
[----:B-1----:R-:W-:-:S03]  /*3ae0*/  IMAD R0, R2, 0x2, R3 ;  /* 0x0000000202007824 */ /* 0x002fc600078e0203 */
[----:B------:R-:W-:Y:S01]  /*3af0*/  STL [R1+0x374], R3 ;  /* 0x0003740301007387 */ /* 0x000fe20000100800 */
[----:B------:R-:W-:-:S03]  /*3b00*/  IMAD R0, R2, 0x2, R0 ;  /* 0x0000000202007824 */ /* 0x000fc600078e0200 */
[----:B------:R-:W-:Y:S01]  /*3b10*/  STL [R1+0xe1c], R19 ;  /* 0x000e1c1301007387 */ /* 0x000fe20000100800 */
[----:B------:R-:W-:-:S05]  /*3b20*/  IMAD R0, R2, 0x2, R0 ;  /* 0x0000000202007824 */ /* 0x000fca00078e0200 */
[----:B------:R1:W-:Y:S04]  /*3b30*/  STL [R1+0x10], R0 ;  /* 0x0000100001007387 */ /* 0x0003e80000100800 */
[----:B------:R-:W2:Y:S01]  /*3b40*/  LDL R11, [R1+0xab8] ;  /* 0x000ab800010b7983 */ /* 0x000ea20000100800 */
[----:B-1----:R-:W-:-:S05]  /*3b50*/  IMAD R0, R2, 0x2, R0 ;  /* 0x0000000202007824 */ /* 0x002fca00078e0200 */
[----:B------:R1:W-:Y:S04]  /*3b60*/  STL [R1+0xc], R0 ;  /* 0x00000c0001007387 */ /* 0x0003e80000100800 */
[----:B------:R-:W-:Y:S01]  /*3b70*/  STL [R1+0xe20], R14 ;  /* 0x000e200e01007387 */ /* 0x000fe20000100800 */
[----:B-1----:R-:W-:-:S05]  /*3b80*/  IMAD R0, R2, 0x2, R0 ;  /* 0x0000000202007824 */ /* 0x002fca00078e0200 */
[----:B------:R1:W-:Y:S01]  /*3b90*/  STL [R1+0x4], R0 ;  /* 0x0000040001007387 */ /* 0x0003e20000100800 */
[----:B------:R-:W-:-:S03]  /*3ba0*/  IMAD R5, R2, 0x2, R0 ;  /* 0x0000000202057824 */ /* 0x000fc600078e0200 */
[----:B------:R-:W-:Y:S04]  /*3bb0*/  STL [R1+0xe24], R16 ;  /* 0x000e241001007387 */ /* 0x000fe80000100800 */
[----:B------:R-:W3:Y:S04]  /*3bc0*/  LDL.LU R10, [R1+0xc0] ;  /* 0x0000c000010a7983 */ /* 0x000ee80000300800 */
[----:B------:R-:W4:Y:S04]  /*3bd0*/  LDL.LU R9, [R1+0xbc] ;  /* 0x0000bc0001097983 */ /* 0x000f280000300800 */
[----:B------:R-:W2:Y:S04]  /*3be0*/  LDL.LU R24, [R1+0xb8] ;  /* 0x0000b80001187983 */ /* 0x000ea80000300800 */
[----:B------:R-:W-:Y:S01]  /*3bf0*/  STL [R1], R5 ;  /* 0x0000000501007387 */ /* 0x000fe20000100800 */
[----:B------:R-:W-:-:S03]  /*3c00*/  @!P6 IMAD.IADD R15, R15, 0x1, -R29 ;  /* 0x000000010f0fe824 */ /* 0x000fc600078e0a1d */
[----:B------:R-:W2:Y:S01]  /*3c10*/  LDL.LU R8, [R1+0xb4] ;  /* 0x0000b40001087983 */ /* 0x000ea20000300800 */
[----:B------:R-:W-:-:S03]  /*3c20*/  ISETP.GE.AND P6, PT, R6, RZ, PT ;  /* 0x000000ff0600720c */ /* 0x000fc60003fc6270 */
[----:B------:R-:W2:Y:S04]  /*3c30*/  LDL.LU R7, [R1+0xb0] ;  /* 0x0000b00001077983 */ /* 0x000ea80000300800 */
[----:B------:R-:W2:Y:S04]  /*3c40*/  LDL.LU R6, [R1+0xac] ;  /* 0x0000ac0001067983 */ /* 0x000ea80000300800 */
[----:B------:R-:W2:Y:S04]  /*3c50*/  LDL.LU R20, [R1+0xa8] ;  /* 0x0000a80001147983 */ /* 0x000ea80000300800 */
[----:B-1----:R-:W2:Y:S01]  /*3c60*/  LDL.LU R0, [R1+0xa4] ;  /* 0x0000a40001007983 */ /* 0x002ea20000300800 */
[----:B------:R-:W-:Y:S01]  /*3c70*/  @!P5 IMAD.MOV R23, RZ, RZ, -R23 ;  /* 0x000000ffff17d224 */ /* 0x000fe200078e0a17 */
[----:B------:R-:W-:Y:S01]  /*3c80*/  ISETP.NE.AND P5, PT, R17, RZ, PT ;  /* 0x000000ff1100720c */ /* 0x000fe20003fa5270 */
[----:B------:R-:W-:Y:S01]  /*3c90*/  @!P4 IMAD.IADD R25, R25, 0x1, -R29 ;  /* 0x000000011919c824 */ /* 0x000fe200078e0a1d */
[----:B------:R-:W-:Y:S01]  /*3ca0*/  LOP3.LUT R29, RZ, R17, RZ, 0x33, !PT ;  /* 0x00000011ff1d7212 */ /* 0x000fe200078e33ff */
[----:B------:R-:W-:Y:S01]  /*3cb0*/  VIADD R12, R4, 0x3f ;  /* 0x0000003f040c7836 */ /* 0x000fe20000000000 */
[----:B------:R-:W2:Y:S01]  /*3cc0*/  LDL.LU R28, [R1+0xa0] ;  /* 0x0000a000011c7983 */ /* 0x000ea20000300800 */
[----:B------:R-:W-:-:S03]  /*3cd0*/  IMAD R17, R2, 0x2, R5 ;  /* 0x0000000202117824 */ /* 0x000fc600078e0205 */
[----:B------:R-:W2:Y:S01]  /*3ce0*/  LDL.LU R27, [R1+0x9c] ;  /* 0x00009c00011b7983 */ /* 0x000ea20000300800 */
[----:B------:R-:W-:-:S03]  /*3cf0*/  @!P3 IMAD.MOV R26, RZ, RZ, -R26 ;  /* 0x000000ffff1ab224 */ /* 0x000fc600078e0a1a */
[----:B------:R-:W-:Y:S01]  /*3d00*/  STL [R1+0xe28], R23 ;  /* 0x000e281701007387 */ /* 0x000fe20000100800 */
[----:B------:R-:W-:-:S03]  /*3d10*/  @!P0 IMAD.MOV R18, RZ, RZ, -R18 ;  /* 0x000000ffff128224 */ /* 0x000fc600078e0a12 */
[----:B------:R-:W-:Y:S01]  /*3d20*/  STL [R1+0xe2c], R4 ;  /* 0x000e2c0401007387 */ /* 0x000fe20000100800 */
[----:B------:R-:W-:-:S03]  /*3d30*/  @!P1 IMAD.MOV R15, RZ, RZ, -R15 ;  /* 0x000000ffff0f9224 */ /* 0x000fc600078e0a0f */
[----:B------:R-:W-:Y:S01]  /*3d40*/  STL [R1+0x370], R12 ;  /* 0x0003700c01007387 */ /* 0x000fe20000100800 */
[----:B------:R-:W-:-:S03]  /*3d50*/  @!P6 IMAD.MOV R25, RZ, RZ, -R25 ;  /* 0x000000ffff19e224 */ /* 0x000fc600078e0a19 */
[----:B------:R-:W-:Y:S04]  /*3d60*/  STL [R1+0xe38], R17 ;  /* 0x000e381101007387 */ /* 0x000fe80000100800 */
[----:B------:R3:W-:Y:S04]  /*3d70*/  STL [R1+0xe34], R2 ;  /* 0x000e340201007387 */ /* 0x0007e80000100800 */
[----:B------:R4:W-:Y:S04]  /*3d80*/  STL [R1+0xe30], R3 ;  /* 0x000e300301007387 */ /* 0x0009e80000100800 */
[----:B------:R-:W-:Y:S04]  /*3d90*/  STL [R1+0xe3c], R26 ;  /* 0x000e3c1a01007387 */ /* 0x000fe80000100800 */
[----:B------:R-:W-:Y:S04]  /*3da0*/  STL [R1+0xe40], R18 ;  /* 0x000e401201007387 */ /* 0x000fe80000100800 */
[----:B------:R-:W-:Y:S04]  /*3db0*/  STL [R1+0xe44], R15 ;  /* 0x000e440f01007387 */ /* 0x000fe80000100800 */
[----:B------:R-:W-:Y:S01]  /*3dc0*/  STL [R1+0xe48], R25 ;  /* 0x000e481901007387 */ /* 0x000fe20000100800 */
[----:B---3--:R-:W-:-:S02]  /*3dd0*/  SEL R2, R29, R10, !P5 ;  /* 0x0000000a1d027207 */ /* 0x008fc40006800000 */
[----:B----4-:R-:W-:-:S03]  /*3de0*/  SEL R3, R29, R9, !P5 ;  /* 0x000000091d037207 */ /* 0x010fc60006800000 */
[----:B------:R2:W-:Y:S04]  /*3df0*/  STL [R1+0x14c], R2 ;  /* 0x00014c0201007387 */ /* 0x0005e80000100800 */
[----:B------:R1:W-:Y:S01]  /*3e00*/  STL [R1+0x148], R3 ;  /* 0x0001480301007387 */ /* 0x0003e20000100800 */
[C---:B--2---:R-:W-:Y:S02]  /*3e10*/  SEL R2, R29.reuse, R24, !P5 ;  /* 0x000000181d027207 */ /* 0x044fe40006800000 */
[C---:B------:R-:W-:Y:S02]  /*3e20*/  SEL R4, R29.reuse, R8, !P5 ;  /* 0x000000081d047207 */ /* 0x040fe40006800000 */
[C---:B-1----:R-:W-:Y:S01]  /*3e30*/  SEL R3, R29.reuse, R7, !P5 ;  /* 0x000000071d037207 */ /* 0x042fe20006800000 */
[----:B------:R1:W-:Y:S04]  /*3e40*/  STL [R1+0x13c], R2 ;  /* 0x00013c0201007387 */ /* 0x0003e80000100800 */
[----:B------:R2:W-:Y:S04]  /*3e50*/  STL [R1+0x138], R4 ;  /* 0x0001380401007387 */ /* 0x0005e80000100800 */
[----:B------:R3:W-:Y:S01]  /*3e60*/  STL [R1+0x134], R3 ;  /* 0x0001340301007387 */ /* 0x0007e20000100800 */
[----:B-1----:R-:W-:-:S02]  /*3e70*/  SEL R2, R29, R6, !P5 ;  /* 0x000000061d027207 */ /* 0x002fc40006800000 */
[----:B--2---:R-:W-:-:S03]  /*3e80*/  SEL R4, R29, R20, !P5 ;  /* 0x000000141d047207 */ /* 0x004fc60006800000 */
[----:B------:R1:W-:Y:S01]  /*3e90*/  STL [R1+0x130], R2 ;  /* 0x0001300201007387 */ /* 0x0003e20000100800 */
[----:B---3--:R-:W-:-:S03]  /*3ea0*/  SEL R3, R29, R0, !P5 ;  /* 0x000000001d037207 */ /* 0x008fc60006800000 */
[----:B------:R-:W-:Y:S04]  /*3eb0*/  STL [R1+0x12c], R4 ;  /* 0x00012c0401007387 */ /* 0x000fe80000100800 */
[----:B------:R-:W-:Y:S04]  /*3ec0*/  STL [R1+0x128], R3 ;  /* 0x0001280301007387 */ /* 0x000fe80000100800 */
[----:B------:R-:W2:Y:S01]  /*3ed0*/  LDL.LU R25, [R1+0x8c] ;  /* 0x00008c0001197983 */ /* 0x000ea20000300800 */
[C---:B-1----:R-:W-:Y:S02]  /*3ee0*/  SEL R2, R29.reuse, R28, !P5 ;  /* 0x0000001c1d027207 */ /* 0x042fe40006800000 */
[----:B------:R-:W-:-:S03]  /*3ef0*/  SEL R0, R29, R27, !P5 ;  /* 0x0000001b1d007207 */ /* 0x000fc60006800000 */
[----:B------:R-:W-:Y:S04]  /*3f00*/  STL [R1+0x11c], R2 ;  /* 0x00011c0201007387 */ /* 0x000fe80000100800 */
[----:B--2---:R1:W-:Y:S04]  /*3f10*/  STL [R1+0xe4c], R25 ;  /* 0x000e4c1901007387 */ /* 0x0043e80000100800 */
[----:B------:R-:W-:Y:S04]  /*3f20*/  STL [R1+0x118], R0 ;  /* 0x0001180001007387 */ /* 0x000fe80000100800 */
[----:B-1----:R-:W2:Y:S04]  /*3f30*/  LDL.LU R25, [R1+0x90] ;  /* 0x0000900001197983 */ /* 0x002ea80000300800 */
[----:B--2---:R1:W-:Y:S04]  /*3f40*/  STL [R1+0xe50], R25 ;  /* 0x000e501901007387 */ /* 0x0043e80000100800 */
[----:B-1----:R-:W2:Y:S01]  /*3f50*/  LDL.LU R25, [R1+0x94] ;  /* 0x0000940001197983 */ /* 0x002ea20000300800 */
[----:B------:R-:W-:-:S02]  /*3f60*/  ISETP.NE.AND P2, PT, R16, RZ, PT ;  /* 0x000000ff1000720c */ /* 0x000fc40003f45270 */
[----:B------:R-:W-:Y:S01]  /*3f70*/  ISETP.GE.AND P4, PT, R11, RZ, PT ;  /* 0x000000ff0b00720c */ /* 0x000fe20003f86270 */
[----:B--2---:R1:W-:Y:S04]  /*3f80*/  STL [R1+0xe54], R25 ;  /* 0x000e541901007387 */ /* 0x0043e80000100800 */
[----:B-1----:R-:W2:Y:S04]  /*3f90*/  LDL.LU R25, [R1+0x98] ;  /* 0x0000980001197983 */ /* 0x002ea80000300800 */
[----:B------:R-:W3:Y:S04]  /*3fa0*/  LDL.LU R15, [R1+0x88] ;  /* 0x00008800010f7983 */ /* 0x000ee80000300800 */
[----:B------:R-:W4:Y:S04]  /*3fb0*/  LDL.LU R18, [R1+0x84] ;  /* 0x0000840001127983 */ /* 0x000f280000300800 */
[----:B------:R-:W3:Y:S04]  /*3fc0*/  LDL.LU R26, [R1+0x80] ;  /* 0x00008000011a7983 */ /* 0x000ee80000300800 */
        /* <DEDUP_REMOVED lines=23> */
[----:B------:R-:W3:Y:S01]  /*4140*/  LDL.LU R27, [R1+0x1c] ;  /* 0x00001c00011b7983 */ /* 0x000ee20000300800 */
[----:B--2---:R-:W-:-:S05]  /*4150*/  SEL R25, R29, R25, !P5 ;  /* 0x000000191d197207 */ /* 0x004fca0006800000 */
[----:B------:R1:W-:Y:S04]  /*4160*/  STL [R1+0x104], R25 ;  /* 0x0001041901007387 */ /* 0x0003e80000100800 */
[----:B-1----:R-:W2:Y:S02]  /*4170*/  LDL.LU R25, [R1+0xe54] ;  /* 0x000e540001197983 */ /* 0x002ea40000300800 */
[----:B--2---:R-:W-:-:S05]  /*4180*/  SEL R25, R29, R25, !P5 ;  /* 0x000000191d197207 */ /* 0x004fca0006800000 */
[----:B------:R1:W-:Y:S04]  /*4190*/  STL [R1+0x100], R25 ;  /* 0x0001001901007387 */ /* 0x0003e80000100800 */
[----:B-1----:R-:W2:Y:S02]  /*41a0*/  LDL.LU R25, [R1+0xe50] ;  /* 0x000e500001197983 */ /* 0x002ea40000300800 */
[----:B--2---:R-:W-:-:S05]  /*41b0*/  SEL R25, R29, R25, !P5 ;  /* 0x000000191d197207 */ /* 0x004fca0006800000 */
[----:B------:R1:W-:Y:S04]  /*41c0*/  STL [R1+0xf4], R25 ;  /* 0x0000f41901007387 */ /* 0x0003e80000100800 */
[----:B-1----:R-:W2:Y:S01]  /*41d0*/  LDL.LU R25, [R1+0xe4c] ;  /* 0x000e4c0001197983 */ /* 0x002ea20000300800 */
[C---:B---3--:R-:W-:Y:S02]  /*41e0*/  SEL R15, R29.reuse, R15, !P5 ;  /* 0x0000000f1d0f7207 */ /* 0x048fe40006800000 */
[C---:B----4-:R-:W-:Y:S02]  /*41f0*/  SEL R18, R29.reuse, R18, !P5 ;  /* 0x000000121d127207 */ /* 0x050fe40006800000 */
[C---:B------:R-:W-:Y:S02]  /*4200*/  SEL R26, R29.reuse, R26, !P5 ;  /* 0x0000001a1d1a7207 */ /* 0x040fe40006800000 */
[----:B------:R-:W-:-:S02]  /*4210*/  SEL R17, R29, R17, !P5 ;  /* 0x000000111d117207 */ /* 0x000fc40006800000 */
[C---:B------:R-:W-:Y:S02]  /*4220*/  SEL R2, R29.reuse, R2, !P5 ;  /* 0x000000021d027207 */ /* 0x040fe40006800000 */
[C---:B------:R-:W-:Y:S02]  /*4230*/  SEL R3, R29.reuse, R3, !P5 ;  /* 0x000000031d037207 */ /* 0x040fe40006800000 */
[C---:B------:R-:W-:Y:S02]  /*4240*/  SEL R4, R29.reuse, R4, !P5 ;  /* 0x000000041d047207 */ /* 0x040fe40006800000 */
[C---:B------:R-:W-:Y:S02]  /*4250*/  SEL R23, R29.reuse, R23, !P5 ;  /* 0x000000171d177207 */ /* 0x040fe40006800000 */
        /* <DEDUP_REMOVED lines=19> */
[----:B--2---:R-:W-:-:S05]  /*4390*/  SEL R25, R29, R25, !P5 ;  /* 0x000000191d197207 */ /* 0x004fca0006800000 */
[----:B------:R1:W-:Y:S04]  /*43a0*/  STL [R1+0xf0], R25 ;  /* 0x0000f01901007387 */ /* 0x0003e80000100800 */
[----:B-1----:R-:W2:Y:S04]  /*43b0*/  LDL.LU R25, [R1+0xe48] ;  /* 0x000e480001197983 */ /* 0x002ea80000300800 */
[----:B------:R1:W-:Y:S04]  /*43c0*/  STL [R1+0xe4], R15 ;  /* 0x0000e40f01007387 */ /* 0x0003e80000100800 */
[----:B-1----:R-:W3:Y:S04]  /*43d0*/  LDL.LU R15, [R1+0xe44] ;  /* 0x000e4400010f7983 */ /* 0x002ee80000300800 */
[----:B------:R1:W-:Y:S04]  /*43e0*/  STL [R1+0xe0], R18 ;  /* 0x0000e01201007387 */ /* 0x0003e80000100800 */
[----:B-1----:R-:W4:Y:S04]  /*43f0*/  LDL.LU R18, [R1+0xe40] ;  /* 0x000e400001127983 */ /* 0x002f280000300800 */
[----:B------:R1:W-:Y:S04]  /*4400*/  STL [R1+0xd4], R26 ;  /* 0x0000d41a01007387 */ /* 0x0003e80000100800 */
[----:B-1----:R-:W2:Y:S04]  /*4410*/  LDL.LU R26, [R1+0xe3c] ;  /* 0x000e3c00011a7983 */ /* 0x002ea80000300800 */
        /* <DEDUP_REMOVED lines=47> */
[----:B-1----:R-:W3:Y:S01]  /*4710*/  LDL.LU R27, [R1+0xddc] ;  /* 0x000ddc00011b7983 */ /* 0x002ee20000300800 */
[----:B--2---:R-:W-:-:S02]  /*4720*/  SEL R28, R29, R28, !P5 ;  /* 0x0000001c1d1c7207 */ /* 0x004fc40006800000 */
[----:B---3--:R-:W-:-:S05]  /*4730*/  SEL R27, R29, R27, !P5 ;  /* 0x0000001b1d1b7207 */ /* 0x008fca0006800000 */
[----:B------:R1:W-:Y:S04]  /*4740*/  STL [R1+0x6c], R27 ;  /* 0x00006c1b01007387 */ /* 0x0003e80000100800 */
[----:B-1----:R-:W2:Y:S04]  /*4750*/  LDL.LU R27, [R1+0xdd8] ;  /* 0x000dd800011b7983 */ /* 0x002ea80000300800 */
[----:B------:R1:W-:Y:S02]  /*4760*/  STL [R1+0x68], R28 ;  /* 0x0000681c01007387 */ /* 0x0003e40000100800 */
[----:B-1----:R-:W-:-:S02]  /*4770*/  SEL R28, R29, R0, !P5 ;  /* 0x000000001d1c7207 */ /* 0x002fc40006800000 */
[----:B------:R-:W3:Y:S04]  /*4780*/  LDL.LU R0, [R1+0xc4] ;  /* 0x0000c40001007983 */ /* 0x000ee80000300800 */
[----:B------:R1:W-:Y:S02]  /*4790*/  STL [R1+0x64], R28 ;  /* 0x0000641c01007387 */ /* 0x0003e40000100800 */
[----:B-1----:R-:W-:-:S05]  /*47a0*/  SEL R28, R29, R20, !P5 ;  /* 0x000000141d1c7207 */ /* 0x002fca0006800000 */
[----:B------:R1:W-:Y:S01]  /*47b0*/  STL [R1+0x60], R28 ;  /* 0x0000601c01007387 */ /* 0x0003e20000100800 */
[C---:B------:R-:W-:Y:S02]  /*47c0*/  SEL R20, R29.reuse, R6, !P5 ;  /* 0x000000061d147207 */ /* 0x040fe40006800000 */
[C---:B------:R-:W-:Y:S01]  /*47d0*/  SEL R6, R29.reuse, R7, !P5 ;  /* 0x000000071d067207 */ /* 0x040fe20006800000 */
[----:B-1----:R-:W1:Y:S01]  /*47e0*/  S2R R28, SR_TID.X ;  /* 0x00000000001c7919 */ /* 0x002e620000002100 */
[C---:B------:R-:W-:Y:S02]  /*47f0*/  SEL R8, R29.reuse, R8, !P5 ;  /* 0x000000081d087207 */ /* 0x040fe40006800000 */
[C---:B------:R-:W-:Y:S01]  /*4800*/  SEL R7, R29.reuse, R24, !P5 ;  /* 0x000000181d077207 */ /* 0x040fe20006800000 */
[----:B------:R-:W-:Y:S04]  /*4810*/  STL [R1+0x5c], R20 ;  /* 0x00005c1401007387 */ /* 0x000fe80000100800 */
[----:B------:R4:W-:Y:S04]  /*4820*/  STL [R1+0x58], R6 ;  /* 0x0000580601007387 */ /* 0x0009e80000100800 */
[----:B------:R4:W-:Y:S02]  /*4830*/  STL [R1+0x54], R8 ;  /* 0x0000540801007387 */ /* 0x0009e40000100800 */
[----:B----4-:R-:W-:-:S02]  /*4840*/  SEL R6, R29, R9, !P5 ;  /* 0x000000091d067207 */ /* 0x010fc40006800000 */
[----:B------:R4:W-:Y:S01]  /*4850*/  STL [R1+0x50], R7 ;  /* 0x0000500701007387 */ /* 0x0009e20000100800 */
[----:B------:R-:W-:-:S03]  /*4860*/  SEL R8, R29, R10, !P5 ;  /* 0x0000000a1d087207 */ /* 0x000fc60006800000 */
[----:B------:R1:W-:Y:S01]  /*4870*/  STL [R1+0x4c], R6 ;  /* 0x00004c0601007387 */ /* 0x0003e20000100800 */
[----:B----4-:R-:W-:-:S03]  /*4880*/  SEL R7, R29, R11, !P5 ;  /* 0x0000000b1d077207 */ /* 0x010fc60006800000 */
[----:B------:R4:W-:Y:S01]  /*4890*/  STL [R1+0x48], R8 ;  /* 0x0000480801007387 */ /* 0x0009e20000100800 */
[----:B-1----:R-:W-:-:S03]  /*48a0*/  SEL R6, R29, R22, !P5 ;  /* 0x000000161d067207 */ /* 0x002fc60006800000 */
[----:B------:R1:W-:Y:S04]  /*48b0*/  STL [R1+0x44], R7 ;  /* 0x0000440701007387 */ /* 0x0003e80000100800 */
[----:B------:R1:W-:Y:S01]  /*48c0*/  STL [R1+0x40], R6 ;  /* 0x0000400601007387 */ /* 0x0003e20000100800 */
[C---:B----4-:R-:W-:Y:S02]  /*48d0*/  SEL R8, R29.reuse, R12, !P5 ;  /* 0x0000000c1d087207 */ /* 0x050fe40006800000 */
[----:B-1----:R-:W-:-:S03]  /*48e0*/  SEL R7, R29, R21, !P5 ;  /* 0x000000151d077207 */ /* 0x002fc60006800000 */
[----:B------:R1:W-:Y:S01]  /*48f0*/  STL [R1+0x3c], R8 ;  /* 0x00003c0801007387 */ /* 0x0003e20000100800 */
[----:B------:R-:W-:-:S03]  /*4900*/  SEL R6, R29, R13, !P5 ;  /* 0x0000000d1d067207 */ /* 0x000fc60006800000 */
[----:B------:R4:W-:Y:S04]  /*4910*/  STL [R1+0x38], R7 ;  /* 0x0000380701007387 */ /* 0x0009e80000100800 */
[----:B------:R4:W-:Y:S01]  /*4920*/  STL [R1+0x34], R6 ;  /* 0x0000340601007387 */ /* 0x0009e20000100800 */
[C---:B-1----:R-:W-:Y:S02]  /*4930*/  SEL R8, R29.reuse, R19, !P5 ;  /* 0x000000131d087207 */ /* 0x042fe40006800000 */
[----:B----4-:R-:W-:-:S03]  /*4940*/  SEL R7, R29, R14, !P5 ;  /* 0x0000000e1d077207 */ /* 0x010fc60006800000 */
[----:B------:R1:W-:Y:S01]  /*4950*/  STL [R1+0x30], R8 ;  /* 0x0000300801007387 */ /* 0x0003e20000100800 */
[----:B------:R-:W-:-:S03]  /*4960*/  SEL R6, R29, R23, !P5 ;  /* 0x000000171d067207 */ /* 0x000fc60006800000 */
[----:B------:R-:W-:Y:S01]  /*4970*/  STL [R1+0xdc8], R23 ;  /* 0x000dc81701007387 */ /* 0x000fe20000100800 */
[----:B------:R-:W-:Y:S01]  /*4980*/  SHF.R.U32.HI R24, RZ, 0x8, R28 ;  /* 0x00000008ff187819 */ /* 0x000fe2000001161c */
[----:B------:R-:W-:Y:S02]  /*4990*/  VIADD R28, R4, 0x3f ;  /* 0x0000003f041c7836 */ /* 0x000fe40000000000 */
[----:B------:R4:W-:Y:S01]  /*49a0*/  STL [R1+0x2c], R7 ;  /* 0x00002c0701007387 */ /* 0x0009e20000100800 */
[----:B-1----:R-:W-:-:S03]  /*49b0*/  SEL R8, R29, R26, !P5 ;  /* 0x0000001a1d087207 */ /* 0x002fc60006800000 */
[----:B------:R1:W-:Y:S01]  /*49c0*/  STL [R1+0x28], R6 ;  /* 0x0000280601007387 */ /* 0x0003e20000100800 */
[----:B------:R-:W-:Y:S01]  /*49d0*/  IMAD R10, R2, 0x2, R17 ;  /* 0x00000002020a7824 */ /* 0x000fe200078e0211 */
[C---:B----4-:R-:W-:Y:S02]  /*49e0*/  SEL R7, R29.reuse, R18, !P5 ;  /* 0x000000121d077207 */ /* 0x050fe40006800000 */
[----:B------:R-:W-:Y:S01]  /*49f0*/  STL [R1+0x24], R8 ;  /* 0x0000240801007387 */ /* 0x000fe20000100800 */
[----:B-1----:R-:W-:-:S03]  /*4a00*/  SEL R6, R29, R15, !P5 ;  /* 0x0000000f1d067207 */ /* 0x002fc60006800000 */
[----:B------:R1:W-:Y:S01]  /*4a10*/  STL [R1+0x1c], R7 ;  /* 0x00001c0701007387 */ /* 0x0003e20000100800 */
[----:B------:R-:W-:Y:S02]  /*4a20*/  SGXT.U32 R24, R24, 0x1 ;  /* 0x000000011818781a */ /* 0x000fe40000000000 */
[----:B------:R-:W-:Y:S01]  /*4a30*/  ISETP.GT.AND P0, PT, R28, 0x3f, PT ;  /* 0x0000003f1c00780c */ /* 0x000fe20003f04270 */
[----:B------:R4:W-:Y:S01]  /*4a40*/  STL [R1+0x20], R6 ;  /* 0x0000200601007387 */ /* 0x0009e20000100800 */
[----:B------:R-:W-:Y:S01]  /*4a50*/  IMAD R19, R2, 0x2, R10 ;  /* 0x0000000202137824 */ /* 0x000fe200078e020a */
[----:B------:R-:W-:-:S03]  /*4a60*/  ISETP.GE.AND P1, PT, R24, R4, PT ;  /* 0x000000041800720c */ /* 0x000fc60003f26270 */
[----:B------:R-:W-:Y:S01]  /*4a70*/  IMAD R18, R2, 0x2, R19 ;  /* 0x0000000202127824 */ /* 0x000fe200078e0213 */
[C---:B-1----:R-:W-:Y:S02]  /*4a80*/  LOP3.LUT R7, R24.reuse, 0x4, RZ, 0xfc, !PT ;  /* 0x0000000418077812 */ /* 0x042fe400078efcff */
[----:B----4-:R-:W-:Y:S02]  /*4a90*/  SEL R6, R29, R25, !P5 ;  /* 0x000000191d067207 */ /* 0x010fe40006800000 */
[----:B------:R-:W-:-:S03]  /*4aa0*/  LOP3.LUT R8, R24, 0x8, RZ, 0xfc, !PT ;  /* 0x0000000818087812 */ /* 0x000fc600078efcff */
[----:B------:R-:W-:Y:S04]  /*4ab0*/  STL [R1+0x8], R6 ;  /* 0x0000080601007387 */ /* 0x000fe80000100800 */
[----:B------:R-:W-:Y:S04]  /*4ac0*/  STL [R1+0xdd4], R17 ;  /* 0x000dd41101007387 */ /* 0x000fe80000100800 */
[----:B------:R1:W-:Y:S04]  /*4ad0*/  STL [R1+0xdd0], R19 ;  /* 0x000dd01301007387 */ /* 0x0003e80000100800 */
[----:B------:R-:W-:Y:S04]  /*4ae0*/  STL [R1+0xdcc], R18 ;  /* 0x000dcc1201007387 */ /* 0x000fe80000100800 */
[----:B------:R-:W4:Y:S04]  /*4af0*/  LDL R20, [R1+0x37c] ;  /* 0x00037c0001147983 */ /* 0x000f280000100800 */
[----:B-1----:R-:W4:Y:S04]  /*4b00*/  LDL.LU R19, [R1+0x10] ;  /* 0x0000100001137983 */ /* 0x002f280000300800 */
[----:B------:R1:W-:Y:S01]  /*4b10*/  STL [R1+0xdb8], R4 ;  /* 0x000db80401007387 */ /* 0x0003e20000100800 */
[----:B---3--:R-:W-:-:S02]  /*4b20*/  SEL R29, R29, R0, !P5 ;  /* 0x000000001d1d7207 */ /* 0x008fc40006800000 */
[----:B------:R-:W-:Y:S02]  /*4b30*/  SEL R0, RZ, 0x4, !P0 ;  /* 0x00000004ff007807 */ /* 0x000fe40004000000 */
[----:B------:R-:W-:Y:S02]  /*4b40*/  ISETP.GE.AND P0, PT, R7, R4, PT ;  /* 0x000000040700720c */ /* 0x000fe40003f06270 */
[----:B------:R-:W-:Y:S02]  /*4b50*/  SEL R6, R0, RZ, !P1 ;  /* 0x000000ff00067207 */ /* 0x000fe40004800000 */
[----:B------:R-:W-:Y:S02]  /*4b60*/  LOP3.LUT R7, R24, 0xc, RZ, 0xfc, !PT ;  /* 0x0000000c18077812 */ /* 0x000fe400078efcff */
[----:B------:R-:W-:Y:S02]  /*4b70*/  ISETP.NE.U32.AND P5, PT, R6, RZ, PT ;  /* 0x000000ff0600720c */ /* 0x000fe40003fa5070 */
[----:B------:R-:W-:-:S02]  /*4b80*/  SEL R6, R0, RZ, !P0 ;  /* 0x000000ff00067207 */ /* 0x000fc40004000000 */
[-C--:B------:R-:W-:Y:S02]  /*4b90*/  ISETP.GE.AND P0, PT, R8, R4.reuse, PT ;  /* 0x000000040800720c */ /* 0x080fe40003f06270 */
[----:B------:R-:W-:Y:S02]  /*4ba0*/  ISETP.GE.AND P1, PT, R7, R4, PT ;  /* 0x000000040700720c */ /* 0x000fe40003f26270 */
[----:B-1----:R-:W3:Y:S01]  /*4bb0*/  LDL R4, [R1+0x38c] ;  /* 0x00038c0001047983 */ /* 0x002ee20000100800 */
[----:B--2---:R-:W-:Y:S01]  /*4bc0*/  @!P4 IMAD.MOV R27, RZ, RZ, -R27 ;  /* 0x000000ffff1bc224 */ /* 0x004fe200078e0a1b */
[----:B------:R-:W-:Y:S02]  /*4bd0*/  @!P2 LOP3.LUT R27, RZ, R16, RZ, 0x33, !PT ;  /* 0x00000010ff1ba212 */ /* 0x000fe400078e33ff */
[----:B------:R-:W-:-:S03]  /*4be0*/  ISETP.NE.U32.AND P6, PT, R6, RZ, PT ;  /* 0x000000ff0600720c */ /* 0x000fc60003fc5070 */
[----:B------:R-:W-:Y:S01]  /*4bf0*/  IMAD R16, R27, R5, RZ ;  /* 0x000000051b107224 */ /* 0x000fe200078e02ff */
[C---:B------:R-:W-:Y:S01]  /*4c00*/  SEL R6, R0.reuse, RZ, !P0 ;  /* 0x000000ff00067207 */ /* 0x040fe20004000000 */
[----:B------:R1:W-:Y:S01]  /*4c10*/  STL [R1+0xd98], R0 ;  /* 0x000d980001007387 */ /* 0x0003e20000100800 */
[----:B------:R-:W-:Y:S02]  /*4c20*/  SEL R7, R0, RZ, !P1 ;  /* 0x000000ff00077207 */ /* 0x000fe40004800000 */
[C---:B------:R-:W-:Y:S02]  /*4c30*/  LOP3.LUT R5, R24.reuse, 0x10, RZ, 0xfc, !PT ;  /* 0x0000001018057812 */ /* 0x040fe400078efcff */
[----:B------:R-:W-:Y:S01]  /*4c40*/  LOP3.LUT R28, R24, 0x14, RZ, 0xfc, !PT ;  /* 0x00000014181c7812 */ /* 0x000fe200078efcff */
[----:B------:R-:W-:Y:S01]  /*4c50*/  IMAD R14, R2, 0x2, R18 ;  /* 0x00000002020e7824 */ /* 0x000fe200078e0212 */
[----:B------:R-:W-:Y:S01]  /*4c60*/  LOP3.LUT R27, R24, 0x18, RZ, 0xfc, !PT ;  /* 0x00000018181b7812 */ /* 0x000fe200078efcff */
[----:B-1----:R-:W2:Y:S04]  /*4c70*/  LDL R0, [R1+0x380] ;  /* 0x0003800001007983 */ /* 0x002ea80000100800 */
[----:B------:R-:W-:Y:S04]  /*4c80*/  STL [R1+0x56c], R16 ;  /* 0x00056c1001007387 */ /* 0x000fe80000100800 */
[----:B------:R-:W2:Y:S04]  /*4c90*/  LDL.LU R18, [R1+0xc] ;  /* 0x00000c0001127983 */ /* 0x000ea80000300800 */
[----:B------:R-:W2:Y:S04]  /*4ca0*/  LDL.LU R25, [R1] ;  /* 0x0000000001197983 */ /* 0x000ea80000300800 */
[----:B------:R1:W-:Y:S01]  /*4cb0*/  STL.64 [R1+0xd90], R28 ;  /* 0x000d901c01007387 */ /* 0x0003e20000100a00 */
[----:B---3--:R-:W-:-:S05]  /*4cc0*/  IMAD.SHL.U32 R5, R4, 0x4, RZ ;  /* 0x0000000404057824 */ /* 0x008fca00078e00ff */
[----:B------:R-:W-:Y:S04]  /*4cd0*/  STL [R1+0xaa8], R5 ;  /* 0x000aa80501007387 */ /* 0x000fe80000100800 */
[----:B-1----:R-:W3:Y:S04]  /*4ce0*/  LDL R29, [R1+0x388] ;  /* 0x00038800011d7983 */ /* 0x002ee80000100800 */
[----:B------:R1:W-:Y:S04]  /*4cf0*/  STL [R1+0xda8], R27 ;  /* 0x000da81b01007387 */ /* 0x0003e80000100800 */
[----:B-1----:R-:W3:Y:S01]  /*4d00*/  LDL R27, [R1+0x384] ;  /* 0x00038400011b7983 */ /* 0x002ee20000100800 */
[----:B------:R-:W-:-:S04]  /*4d10*/  IMAD R15, R2, 0x2, R14 ;  /* 0x00000002020f7824 */ /* 0x000fc800078e020e */
[----:B------:R-:W-:-:S04]  /*4d20*/  IMAD R8, R2, 0x2, R15 ;  /* 0x0000000202087824 */ /* 0x000fc800078e020f */
[----:B------:R-:W-:-:S04]  /*4d30*/  IMAD R13, R2, 0x2, R8 ;  /* 0x00000002020d7824 */ /* 0x000fc800078e0208 */
[----:B------:R-:W-:-:S04]  /*4d40*/  IMAD R11, R2, 0x2, R13 ;  /* 0x00000002020b7824 */ /* 0x000fc800078e020d */
[----:B------:R-:W-:Y:S01]  /*4d50*/  IMAD R12, R2, 0x2, R11 ;  /* 0x00000002020c7824 */ /* 0x000fe200078e020b */
[----:B------:R-:W-:Y:S01]  /*4d60*/  ISETP.NE.U32.AND P0, PT, R6, RZ, PT ;  /* 0x000000ff0600720c */ /* 0x000fe20003f05070 */
[----:B------:R-:W-:Y:S02]  /*4d70*/  IMAD.SHL.U32 R5, R16, 0x4, RZ ;  /* 0x0000000410057824 */ /* 0x000fe400078e00ff */
[C---:B------:R-:W-:Y:S01]  /*4d80*/  IMAD R9, R2.reuse, 0x2, R12 ;  /* 0x0000000202097824 */ /* 0x040fe200078e020c */
[----:B------:R-:W-:Y:S02]  /*4d90*/  ISETP.NE.U32.AND P1, PT, R7, RZ, PT ;  /* 0x000000ff0700720c */ /* 0x000fe40003f25070 */
[----:B------:R1:W-:Y:S01]  /*4da0*/  STL [R1+0x57c], R5 ;  /* 0x00057c0501007387 */ /* 0x0003e20000100800 */
[----:B------:R-:W-:Y:S02]  /*4db0*/  IMAD R7, R2, 0x2, R9 ;  /* 0x0000000202077824 */ /* 0x000fe400078e0209 */
[----:B--2---:R-:W-:-:S02]  /*4dc0*/  IMAD.SHL.U32 R21, R0, 0x4, RZ ;  /* 0x0000000400157824 */ /* 0x004fc400078e00ff */
[--C-:B------:R-:W-:Y:S02]  /*4dd0*/  IMAD R22, R2, 0x2, R3.reuse ;  /* 0x0000000202167824 */ /* 0x100fe400078e0203 */
[----:B----4-:R-:W-:Y:S02]  /*4de0*/  IMAD.SHL.U32 R28, R20, 0x4, RZ ;  /* 0x00000004141c7824 */ /* 0x010fe400078e00ff */
[C---:B------:R-:W-:Y:S01]  /*4df0*/  IMAD R22, R2.reuse, 0x2, R22 ;  /* 0x0000000202167824 */ /* 0x040fe200078e0216 */
[----:B-1----:R-:W-:Y:S01]  /*4e00*/  IADD3 R5, P2, PT, R5, UR12, RZ ;  /* 0x0000000c05057c10 */ /* 0x002fe2000ff5e0ff */
[----:B------:R-:W-:-:S03]  /*4e10*/  IMAD R17, R2, 0x2, R3 ;  /* 0x0000000202117824 */ /* 0x000fc600078e0203 */
[----:B------:R-:W-:Y:S02]  /*4e20*/  LEA.HI.X.SX32 R26, R16, UR13, 0x2, P2 ;  /* 0x0000000d101a7c11 */ /* 0x000fe400090f16ff */
[----:B------:R-:W-:Y:S01]  /*4e30*/  LEA R20, P2, R17, R5, 0x2 ;  /* 0x0000000511147211 */ /* 0x000fe200078410ff */
[----:B---3--:R-:W-:-:S05]  /*4e40*/  IMAD.SHL.U32 R24, R29, 0x4, RZ ;  /* 0x000000041d187824 */ /* 0x008fca00078e00ff */
[----:B------:R-:W-:Y:S01]  /*4e50*/  STL [R1+0xaa4], R24 ;  /* 0x000aa41801007387 */ /* 0x000fe20000100800 */
[----:B------:R-:W-:-:S05]  /*4e60*/  IMAD.SHL.U32 R6, R27, 0x4, RZ ;  /* 0x000000041b067824 */ /* 0x000fca00078e00ff */
[----:B------:R1:W-:Y:S04]  /*4e70*/  STL [R1+0xaa0], R6 ;  /* 0x000aa00601007387 */ /* 0x0003e80000100800 */
[----:B------:R2:W-:Y:S01]  /*4e80*/  STL [R1+0xa9c], R21 ;  /* 0x000a9c1501007387 */ /* 0x0005e20000100800 */
[----:B-1----:R-:W-:-:S05]  /*4e90*/  IMAD R6, R2, 0x2, R7 ;  /* 0x0000000202067824 */ /* 0x002fca00078e0207 */
[----:B------:R-:W-:Y:S01]  /*4ea0*/  STL.64 [R1+0xdc0], R6 ;  /* 0x000dc00601007387 */ /* 0x000fe20000100a00 */
[----:B--2---:R-:W-:Y:S02]  /*4eb0*/  IMAD.MOV.U32 R21, RZ, RZ, R22 ;  /* 0x000000ffff157224 */ /* 0x004fe400078e0016 */
[----:B------:R-:W-:Y:S01]  /*4ec0*/  IMAD R16, R2, 0x2, R6 ;  /* 0x0000000202107824 */ /* 0x000fe200078e0206 */
[----:B------:R-:W-:Y:S04]  /*4ed0*/  STL [R1+0xa98], R28 ;  /* 0x000a981c01007387 */ /* 0x000fe80000100800 */
[----:B------:R1:W-:Y:S01]  /*4ee0*/  STL [R1+0xcfc], R2 ;  /* 0x000cfc0201007387 */ /* 0x0003e20000100800 */
[----:B------:R-:W-:Y:S01]  /*4ef0*/  IMAD.MOV.U32 R23, RZ, RZ, R21 ;  /* 0x000000ffff177224 */ /* 0x000fe200078e0015 */
[----:B------:R-:W-:-:S02]  /*4f00*/  LEA R22, P3, R21, R5, 0x2 ;  /* 0x0000000515167211 */ /* 0x000fc400078610ff */
[-C--:B------:R-:W-:Y:S01]  /*4f10*/  LEA.HI.X.SX32 R21, R17, R26.reuse, 0x2, P2 ;  /* 0x0000001a11157211 */ /* 0x080fe200010f16ff */
[----:B-1----:R-:W2:Y:S01]  /*4f20*/  LDL.LU R2, [R1+0x4] ;  /* 0x0000040001027983 */ /* 0x002ea20000300800 */
[----:B------:R-:W-:Y:S02]  /*4f30*/  LEA R6, P4, R19, R5, 0x2 ;  /* 0x0000000513067211 */ /* 0x000fe400078810ff */
[-C--:B------:R-:W-:Y:S01]  /*4f40*/  LEA.HI.X.SX32 R23, R23, R26.reuse, 0x2, P3 ;  /* 0x0000001a17177211 */ /* 0x080fe200018f16ff */
[----:B------:R-:W3:Y:S01]  /*4f50*/  LDL.LU R17, [R1+0xdd4] ;  /* 0x000dd40001117983 */ /* 0x000ee20000300800 */
[----:B------:R-:W-:-:S03]  /*4f60*/  LEA.HI.X.SX32 R7, R19, R26, 0x2, P4 ;  /* 0x0000001a13077211 */ /* 0x000fc600020f16ff */
[----:B------:R1:W-:Y:S04]  /*4f70*/  STL.64 [R1+0x1a0], R20 ;  /* 0x0001a01401007387 */ /* 0x0003e80000100a00 */
[----:B------:R-:W-:Y:S04]  /*4f80*/  STL.64 [R1+0x240], R22 ;  /* 0x0002401601007387 */ /* 0x000fe80000100a00 */
[----:B------:R-:W4:Y:S01]  /*4f90*/  LDL.LU R19, [R1+0xdd0] ;  /* 0x000dd00001137983 */ /* 0x000f220000300800 */
[----:B-1----:R-:W-:-:S03]  /*4fa0*/  LEA R20, P2, R18, R5, 0x2 ;  /* 0x0000000512147211 */ /* 0x002fc600078410ff */
[----:B------:R1:W-:Y:S01]  /*4fb0*/  STL.64 [R1+0x198], R6 ;  /* 0x0001980601007387 */ /* 0x0003e20000100a00 */
[----:B------:R-:W-:-:S03]  /*4fc0*/  LEA.HI.X.SX32 R21, R18, R26, 0x2, P2 ;  /* 0x0000001a12157211 */ /* 0x000fc600010f16ff */
[----:B------:R-:W4:Y:S04]  /*4fd0*/  LDL.LU R18, [R1+0xdcc] ;  /* 0x000dcc0001127983 */ /* 0x000f280000300800 */
[----:B------:R3:W-:Y:S01]  /*4fe0*/  STL.64 [R1+0x238], R20 ;  /* 0x0002381401007387 */ /* 0x0007e20000100a00 */
[----:B-1----:R-:W-:-:S04]  /*4ff0*/  LEA R6, P4, R25, R5, 0x2 ;  /* 0x0000000519067211 */ /* 0x002fc800078810ff */
[----:B------:R-:W-:Y:S02]  /*5000*/  LEA.HI.X.SX32 R7, R25, R26, 0x2, P4 ;  /* 0x0000001a19077211 */ /* 0x000fe400020f16ff */
[----:B--2---:R-:W-:-:S04]  /*5010*/  LEA R22, P3, R2, R5, 0x2 ;  /* 0x0000000502167211 */ /* 0x004fc800078610ff */
[----:B------:R-:W-:Y:S02]  /*5020*/  LEA.HI.X.SX32 R23, R2, R26, 0x2, P3 ;  /* 0x0000001a02177211 */ /* 0x000fe400018f16ff */
[----:B---3--:R-:W-:-:S03]  /*5030*/  LEA R20, P2, R17, R5, 0x2 ;  /* 0x0000000511147211 */ /* 0x008fc600078410ff */
[----:B------:R1:W-:Y:S01]  /*5040*/  STL.64 [R1+0x180], R22 ;  /* 0x0001801601007387 */ /* 0x0003e20000100a00 */
[----:B------:R-:W-:-:S03]  /*5050*/  LEA.HI.X.SX32 R21, R17, R26, 0x2, P2 ;  /* 0x0000001a11157211 */ /* 0x000fc600010f16ff */
[----:B------:R4:W-:Y:S01]  /*5060*/  STL.64 [R1+0x228], R6 ;  /* 0x0002280601007387 */ /* 0x0009e20000100a00 */
[----:B-1----:R-:W-:-:S03]  /*5070*/  LEA R22, P3, R10, R5, 0x2 ;  /* 0x000000050a167211 */ /* 0x002fc600078610ff */
[----:B------:R1:W-:Y:S01]  /*5080*/  STL.64 [R1+0x170], R20 ;  /* 0x0001701401007387 */ /* 0x0003e20000100a00 */
[----:B----4-:R-:W-:-:S03]  /*5090*/  LEA R6, P4, R19, R5, 0x2 ;  /* 0x0000000513067211 */ /* 0x010fc600078810ff */
[----:B------:R-:W2:Y:S01]  /*50a0*/  LDL R25, [R1+0xa80] ;  /* 0x000a800001197983 */ /* 0x000ea20000100800 */
[-C--:B------:R-:W-:Y:S02]  /*50b0*/  LEA.HI.X.SX32 R23, R10, R26.reuse, 0x2, P3 ;  /* 0x0000001a0a177211 */ /* 0x080fe400018f16ff */
[----:B------:R-:W-:-:S03]  /*50c0*/  LEA.HI.X.SX32 R7, R19, R26, 0x2, P4 ;  /* 0x0000001a13077211 */ /* 0x000fc600020f16ff */
[----:B------:R3:W-:Y:S01]  /*50d0*/  STL.64 [R1+0x218], R22 ;  /* 0x0002181601007387 */ /* 0x0007e20000100a00 */
[----:B-1----:R-:W-:-:S03]  /*50e0*/  LEA R20, P2, R18, R5, 0x2 ;  /* 0x0000000512147211 */ /* 0x002fc600078410ff */
[----:B------:R-:W4:Y:S01]  /*50f0*/  LDL R19, [R1+0xaac] ;  /* 0x000aac0001137983 */ /* 0x000f220000100800 */
[----:B------:R-:W-:-:S03]  /*5100*/  LEA.HI.X.SX32 R21, R18, R26, 0x2, P2 ;  /* 0x0000001a12157211 */ /* 0x000fc600010f16ff */
[----:B------:R1:W-:Y:S01]  /*5110*/  STL.64 [R1+0x158], R6 ;  /* 0x0001580601007387 */ /* 0x0003e20000100a00 */
[----:B---3--:R-:W-:-:S03]  /*5120*/  LEA R22, P3, R14, R5, 0x2 ;  /* 0x000000050e167211 */ /* 0x008fc600078610ff */
[----:B------:R-:W3:Y:S01]  /*5130*/  LDL R18, [R1+0xa94] ;  /* 0x000a940001127983 */ /* 0x000ee20000100800 */
[----:B------:R-:W-:-:S03]  /*5140*/  LEA.HI.X.SX32 R23, R14, R26, 0x2, P3 ;  /* 0x0000001a0e177211 */ /* 0x000fc600018f16ff */
[----:B------:R1:W-:Y:S02]  /*5150*/  STL.64 [R1+0x208], R20 ;  /* 0x0002081401007387 */ /* 0x0003e40000100a00 */
[CC--:B-1----:R-:W-:Y:S02]  /*5160*/  LEA R6, P4, R15.reuse, R5.reuse, 0x2 ;  /* 0x000000050f067211 */ /* 0x0c2fe400078810ff */
[----:B------:R1:W-:Y:S02]  /*5170*/  STL.64 [R1+0x140], R22 ;  /* 0x0001401601007387 */ /* 0x0003e40000100a00 */
[-C--:B------:R-:W-:Y:S02]  /*5180*/  LEA.HI.X.SX32 R7, R15, R26.reuse, 0x2, P4 ;  /* 0x0000001a0f077211 */ /* 0x080fe400020f16ff */
[CC--:B------:R-:W-:Y:S02]  /*5190*/  LEA R20, P2, R8.reuse, R5.reuse, 0x2 ;  /* 0x0000000508147211 */ /* 0x0c0fe400078410ff */
[----:B-1----:R-:W-:Y:S01]  /*51a0*/  LEA R22, P3, R13, R5, 0x2 ;  /* 0x000000050d167211 */ /* 0x002fe200078610ff */
[----:B------:R-:W2:Y:S01]  /*51b0*/  LDL.LU R23, [R1+0xdc8] ;  /* 0x000dc80001177983 */ /* 0x000ea20000300800 */
[----:B------:R-:W-:-:S03]  /*51c0*/  LEA.HI.X.SX32 R21, R8, R26, 0x2, P2 ;  /* 0x0000001a08157211 */ /* 0x000fc600010f16ff */
[----:B------:R1:W-:Y:S04]  /*51d0*/  STL.64 [R1+0x1f8], R6 ;  /* 0x0001f80601007387 */ /* 0x0003e80000100a00 */
[----:B-1----:R-:W2:Y:S04]  /*51e0*/  LDL.LU.64 R6, [R1+0xdc0] ;  /* 0x000dc00001067983 */ /* 0x002ea80000300a00 */
[----:B------:R-:W-:Y:S04]  /*51f0*/  STL [R1+0x1e8], R22 ;  /* 0x0001e81601007387 */ /* 0x000fe80000100800 */
[----:B------:R1:W-:Y:S04]  /*5200*/  STL.64 [R1+0xd80], R20 ;  /* 0x000d801401007387 */ /* 0x0003e80000100a00 */
[----:B------:R-:W2:Y:S04]  /*5210*/  LDL R17, [R1+0x37c] ;  /* 0x00037c0001117983 */ /* 0x000ea80000100800 */
[----:B-1----:R-:W3:Y:S04]  /*5220*/  LDL R20, [R1+0xa88] ;  /* 0x000a880001147983 */ /* 0x002ee80000100800 */
[----:B------:R-:W3:Y:S04]  /*5230*/  LDL R21, [R1+0xa84] ;  /* 0x000a840001157983 */ /* 0x000ee80000100800 */
[----:B--2---:R1:W-:Y:S04]  /*5240*/  STL.64 [R1+0xda0], R16 ;  /* 0x000da01001007387 */ /* 0x0043e80000100a00 */
[----:B------:R-:W2:Y:S01]  /*5250*/  LDL R2, [R1+0x378] ;  /* 0x0003780001027983 */ /* 0x000ea20000100800 */
[----:B------:R-:W-:Y:S01]  /*5260*/  IMAD.MOV.U32 R14, RZ, RZ, R22 ;  /* 0x000000ffff0e7224 */ /* 0x000fe200078e0016 */
[-C--:B------:R-:W-:Y:S01]  /*5270*/  LEA R10, P4, R11, R5.reuse, 0x2 ;  /* 0x000000050b0a7211 */ /* 0x080fe200078810ff */
[----:B------:R-:W-:Y:S01]  /*5280*/  IMAD.MOV.U32 R15, RZ, RZ, R23 ;  /* 0x000000ffff0f7224 */ /* 0x000fe200078e0017 */
[----:B------:R-:W-:-:S02]  /*5290*/  LEA R22, P2, R12, R5, 0x2 ;  /* 0x000000050c167211 */ /* 0x000fc400078410ff */
[-C--:B------:R-:W-:Y:S02]  /*52a0*/  LEA.HI.X.SX32 R15, R13, R26.reuse, 0x2, P3 ;  /* 0x0000001a0d0f7211 */ /* 0x080fe400018f16ff */
[-C--:B------:R-:W-:Y:S02]  /*52b0*/  LEA.HI.X.SX32 R11, R11, R26.reuse, 0x2, P4 ;  /* 0x0000001a0b0b7211 */ /* 0x080fe400020f16ff */
[-C--:B------:R-:W-:Y:S02]  /*52c0*/  LEA.HI.X.SX32 R23, R12, R26.reuse, 0x2, P2 ;  /* 0x0000001a0c177211 */ /* 0x080fe400010f16ff */
[-C--:B------:R-:W-:Y:S02]  /*52d0*/  LEA R8, P3, R9, R5.reuse, 0x2 ;  /* 0x0000000509087211 */ /* 0x080fe400078610ff */
[----:B-1----:R-:W-:Y:S01]  /*52e0*/  LEA R16, P4, R7, R5, 0x2 ;  /* 0x0000000507107211 */ /* 0x002fe200078810ff */
[----:B------:R1:W-:Y:S01]  /*52f0*/  STL [R1+0x1ec], R15 ;  /* 0x0001ec0f01007387 */ /* 0x0003e20000100800 */
[----:B------:R-:W-:-:S02]  /*5300*/  LEA.HI.X.SX32 R9, R9, R26, 0x2, P3 ;  /* 0x0000001a09097211 */ /* 0x000fc400018f16ff */
[----:B------:R-:W-:Y:S02]  /*5310*/  LEA.HI.X.SX32 R17, R7, R26, 0x2, P4 ;  /* 0x0000001a07117211 */ /* 0x000fe400020f16ff */
[----:B----4-:R-:W-:-:S04]  /*5320*/  LEA R14, P3, R19, R5, 0x2 ;  /* 0x00000005130e7211 */ /* 0x010fc800078610ff */
[----:B-1----:R-:W-:Y:S01]  /*5330*/  LEA.HI.X.SX32 R15, R19, R26, 0x2, P3 ;  /* 0x0000001a130f7211 */ /* 0x002fe200018f16ff */
[----:B------:R-:W-:Y:S01]  /*5340*/  IMAD.SHL.U32 R19, R4, 0x4, RZ ;  /* 0x0000000404137824 */ /* 0x000fe200078e00ff */
[----:B--2---:R3:W-:Y:S04]  /*5350*/  STL.64 [R1+0xdb0], R2 ;  /* 0x000db00201007387 */ /* 0x0047e80000100a00 */
[----:B------:R1:W-:Y:S04]  /*5360*/  STL.64 [R1+0x1d8], R22 ;  /* 0x0001d81601007387 */ /* 0x0003e80000100a00 */
[----:B------:R2:W-:Y:S01]  /*5370*/  STL.64 [R1+0x1c8], R16 ;  /* 0x0001c81001007387 */ /* 0x0005e20000100a00 */
[----:B---3--:R-:W-:-:S02]  /*5380*/  LEA R2, P4, R20, R5, 0x2 ;  /* 0x0000000514027211 */ /* 0x008fc400078810ff */
[-C--:B-1----:R-:W-:Y:S02]  /*5390*/  LEA R22, P2, R6, R5.reuse, 0x2 ;  /* 0x0000000506167211 */ /* 0x082fe400078410ff */
[-C--:B------:R-:W-:Y:S02]  /*53a0*/  LEA.HI.X.SX32 R3, R20, R26.reuse, 0x2, P4 ;  /* 0x0000001a14037211 */ /* 0x080fe400020f16ff */
[----:B------:R-:W-:Y:S02]  /*53b0*/  LEA.HI.X.SX32 R23, R6, R26, 0x2, P2 ;  /* 0x0000001a06177211 */ /* 0x000fe400010f16ff */
[-C--:B--2---:R-:W-:Y:S02]  /*53c0*/  LEA R16, P3, R25, R5.reuse, 0x2 ;  /* 0x0000000519107211 */ /* 0x084fe400078610ff */
[-C--:B------:R-:W-:Y:S02]  /*53d0*/  LEA R6, P4, R18, R5.reuse, 0x2 ;  /* 0x0000000512067211 */ /* 0x080fe400078810ff */
[----:B------:R-:W-:-:S02]  /*53e0*/  LEA R12, P2, R21, R5, 0x2 ;  /* 0x00000005150c7211 */ /* 0x000fc400078410ff */
[-C--:B------:R-:W-:Y:S02]  /*53f0*/  LEA.HI.X.SX32 R17, R25, R26.reuse, 0x2, P3 ;  /* 0x0000001a19117211 */ /* 0x080fe400018f16ff */
[-C--:B------:R-:W-:Y:S01]  /*5400*/  LEA.HI.X.SX32 R7, R18, R26.reuse, 0x2, P4 ;  /* 0x0000001a12077211 */ /* 0x080fe200020f16ff */
[----:B------:R-:W-:Y:S01]  /*5410*/  IMAD.SHL.U32 R18, R27, 0x4, RZ ;  /* 0x000000041b127824 */ /* 0x000fe200078e00ff */
[----:B------:R-:W-:Y:S01]  /*5420*/  LEA.HI.X.SX32 R13, R21, R26, 0x2, P2 ;  /* 0x0000001a150d7211 */ /* 0x000fe200010f16ff */
[----:B------:R1:W-:Y:S04]  /*5430*/  STL.64 [R1+0xd8], R2 ;  /* 0x0000d80201007387 */ /* 0x0003e80000100a00 */
[----:B------:R2:W-:Y:S01]  /*5440*/  STL.64 [R1+0xe8], R16 ;  /* 0x0000e81001007387 */ /* 0x0005e20000100a00 */
[----:B-1----:R-:W-:-:S02]  /*5450*/  IADD3 R2, P2, PT, R19, R5, RZ ;  /* 0x0000000513027210 */ /* 0x002fc40007f5e0ff */
[-C--:B--2---:R-:W-:Y:S02]  /*5460*/  IADD3 R16, P4, PT, R18, R5.reuse, RZ ;  /* 0x0000000512107210 */ /* 0x084fe40007f9e0ff */
[-C--:B------:R-:W-:Y:S02]  /*5470*/  LEA.HI.X.SX32 R3, R4, R26.reuse, 0x2, P2 ;  /* 0x0000001a04037211 */ /* 0x080fe400010f16ff */
[----:B------:R-:W-:Y:S01]  /*5480*/  LEA.HI.X.SX32 R17, R27, R26, 0x2, P4 ;  /* 0x0000001a1b117211 */ /* 0x000fe200020f16ff */
[----:B------:R-:W2:Y:S04]  /*5490*/  LDL.LU R4, [R1+0xdb8] ;  /* 0x000db80001047983 */ /* 0x000ea80000300800 */
[----:B------:R1:W-:Y:S04]  /*54a0*/  STL.64 [R1+0xf8], R2 ;  /* 0x0000f80201007387 */ /* 0x0003e80000100a00 */
[----:B-1----:R-:W3:Y:S04]  /*54b0*/  LDL.LU.64 R2, [R1+0xdb0] ;  /* 0x000db00001027983 */ /* 0x002ee80000300a00 */
[----:B------:R-:W4:Y:S04]  /*54c0*/  LDL.LU R27, [R1+0xda8] ;  /* 0x000da800011b7983 */ /* 0x000f280000300800 */
[----:B------:R1:W-:Y:S04]  /*54d0*/  STL.64 [R1+0x110], R16 ;  /* 0x0001101001007387 */ /* 0x0003e80000100a00 */
[----:B-1----:R-:W2:Y:S01]  /*54e0*/  LDL.LU.64 R16, [R1+0xda0] ;  /* 0x000da00001107983 */ /* 0x002ea20000300a00 */
[----:B------:R-:W1:Y:S01]  /*54f0*/  S2R R19, SR_TID.X ;  /* 0x0000000000137919 */ /* 0x000e620000002100 */
[----:B------:R-:W-:-:S04]  /*5500*/  IADD3 R24, P3, PT, R24, R5, RZ ;  /* 0x0000000518187210 */ /* 0x000fc80007f7e0ff */
[----:B------:R-:W-:Y:S02]  /*5510*/  LEA.HI.X.SX32 R25, R29, R26, 0x2, P3 ;  /* 0x0000001a1d197211 */ /* 0x000fe400018f16ff */
[----:B------:R-:W-:Y:S02]  /*5520*/  IADD3 R28, P3, PT, R28, R5, RZ ;  /* 0x000000051c1c7210 */ /* 0x000fe40007f7e0ff */
[----:B-1----:R-:W-:Y:S01]  /*5530*/  SHF.R.U32.HI R21, RZ, 0x8, R19 ;  /* 0x00000008ff157819 */ /* 0x002fe20000011613 */
[----:B------:R-:W-:-:S05]  /*5540*/  IMAD.SHL.U32 R19, R0, 0x4, RZ ;  /* 0x0000000400137824 */ /* 0x000fca00078e00ff */
[----:B------:R-:W-:-:S04]  /*5550*/  IADD3 R18, P2, PT, R19, R5, RZ ;  /* 0x0000000513127210 */ /* 0x000fc80007f5e0ff */
[-C--:B------:R-:W-:Y:S02]  /*5560*/  LEA.HI.X.SX32 R19, R0, R26.reuse, 0x2, P2 ;  /* 0x0000001a00137211 */ /* 0x080fe400010f16ff */
[----:B------:R-:W4:Y:S01]  /*5570*/  LDL.LU R0, [R1+0xd98] ;  /* 0x000d980001007983 */ /* 0x000f220000300800 */
[----:B--2---:R-:W-:-:S05]  /*5580*/  LEA.HI.X.SX32 R29, R17, R26, 0x2, P3 ;  /* 0x0000001a111d7211 */ /* 0x004fca00018f16ff */
[----:B------:R1:W-:Y:S04]  /*5590*/  STL.64 [R1+0x120], R28 ;  /* 0x0001201c01007387 */ /* 0x0003e80000100a00 */
[----:B-1----:R-:W2:Y:S01]  /*55a0*/  LDL.LU.64 R28, [R1+0xd90] ;  /* 0x000d9000011c7983 */ /* 0x002ea20000300a00 */
[----:B------:R-:W-:Y:S02]  /*55b0*/  SGXT.U32 R21, R21, 0x1 ;  /* 0x000000011515781a */ /* 0x000fe40000000000 */
[----:B------:R-:W-:Y:S02]  /*55c0*/  LEA R20, P2, R16, R5, 0x2 ;  /* 0x0000000510147211 */ /* 0x000fe400078410ff */
[----:B------:R-:W-:-:S04]  /*55d0*/  LOP3.LUT R21, R21, 0x10, RZ, 0xfc, !PT ;  /* 0x0000001015157812 */ /* 0x000fc800078efcff */
[----:B------:R-:W-:Y:S02]  /*55e0*/  ISETP.GE.AND P4, PT, R21, R4, PT ;  /* 0x000000041500720c */ /* 0x000fe40003f86270 */
[----:B------:R-:W-:Y:S01]  /*55f0*/  LEA.HI.X.SX32 R21, R16, R26, 0x2, P2 ;  /* 0x0000001a10157211 */ /* 0x000fe200010f16ff */
[----:B---3--:R-:W-:-:S04]  /*5600*/  IMAD.SHL.U32 R17, R2, 0x4, RZ ;  /* 0x0000000402117824 */ /* 0x008fc800078e00ff */
[----:B------:R1:W-:Y:S01]  /*5610*/  STL.64 [R1+0x1b0], R20 ;  /* 0x0001b01401007387 */ /* 0x0003e20000100a00 */
[----:B----4-:R-:W-:-:S03]  /*5620*/  ISETP.GE.AND P2, PT, R27, R4, PT ;  /* 0x000000041b00720c */ /* 0x010fc60003f46270 */
[----:B------:R-:W-:Y:S01]  /*5630*/  STL [R1+0xa90], R17 ;  /* 0x000a901101007387 */ /* 0x000fe20000100800 */
[----:B-1----:R-:W-:-:S05]  /*5640*/  IMAD.SHL.U32 R20, R3, 0x4, RZ ;  /* 0x0000000403147824 */ /* 0x002fca00078e00ff */
[----:B------:R1:W-:Y:S01]  /*5650*/  STL [R1+0xa8c], R20 ;  /* 0x000a8c1401007387 */ /* 0x0003e20000100800 */
[----:B--2---:R-:W-:Y:S02]  /*5660*/  ISETP.GE.AND P3, PT, R28, R4, PT ;  /* 0x000000041c00720c */ /* 0x004fe40003f66270 */
[C---:B------:R-:W-:Y:S02]  /*5670*/  SEL R28, R0.reuse, RZ, !P4 ;  /* 0x000000ff001c7207 */ /* 0x040fe40006000000 */
[----:B------:R-:W-:Y:S02]  /*5680*/  SEL R27, R0, RZ, !P3 ;  /* 0x000000ff001b7207 */ /* 0x000fe40005800000 */
[-C--:B------:R-:W-:Y:S02]  /*5690*/  IADD3 R16, P4, PT, R17, R5.reuse, RZ ;  /* 0x0000000511107210 */ /* 0x080fe40007f9e0ff */
[----:B-1----:R-:W-:Y:S02]  /*56a0*/  IADD3 R20, P3, PT, R20, R5, RZ ;  /* 0x0000000514147210 */ /* 0x002fe40007f7e0ff */
[----:B------:R-:W-:-:S02]  /*56b0*/  SEL R5, R0, RZ, !P2 ;  /* 0x000000ff00057207 */ /* 0x000fc40005000000 */
[----:B------:R-:W-:Y:S02]  /*56c0*/  ISETP.NE.U32.AND P2, PT, R28, RZ, PT ;  /* 0x000000ff1c00720c */ /* 0x000fe40003f45070 */
[----:B------:R-:W2:Y:S01]  /*56d0*/  LDL R28, [R1+0x9f8] ;  /* 0x0009f800011c7983 */ /* 0x000ea20000100800 */
[-C--:B------:R-:W-:Y:S02]  /*56e0*/  LEA.HI.X.SX32 R17, R2, R26.reuse, 0x2, P4 ;  /* 0x0000001a02117211 */ /* 0x080fe400020f16ff */
[----:B------:R-:W1:Y:S01]  /*56f0*/  S2R R2, SR_TID.X ;  /* 0x0000000000027919 */ /* 0x000e620000002100 */
[----:B------:R-:W-:Y:S01]  /*5700*/  ULEA UR5, UR5, UR4, 0x18 ;  /* 0x0000000405057291 */ /* 0x000fe2000f8ec0ff */
[----:B------:R-:W-:Y:S02]  /*5710*/  LEA.HI.X.SX32 R21, R3, R26, 0x2, P3 ;  /* 0x0000001a03157211 */ /* 0x000fe400018f16ff */
[----:B------:R-:W-:Y:S01]  /*5720*/  ISETP.NE.U32.AND P4, PT, R27, RZ, PT ;  /* 0x000000ff1b00720c */ /* 0x000fe20003f85070 */
[----:B------:R-:W3:Y:S04]  /*5730*/  LDL.LU R3, [R1+0xd88] ;  /* 0x000d880001037983 */ /* 0x000ee80000300800 */
[----:B------:R4:W-:Y:S04]  /*5740*/  STL.64 [R1+0x108], R20 ;  /* 0x0001081401007387 */ /* 0x0009e80000100a00 */
[----:B------:R1:W-:Y:S04]  /*5750*/  STL [R1+0xd04], R14 ;  /* 0x000d040e01007387 */ /* 0x0003e80000100800 */
[----:B------:R-:W-:Y:S04]  /*5760*/  STL [R1+0xd00], R15 ;  /* 0x000d000f01007387 */ /* 0x000fe80000100800 */
[----:B------:R-:W-:Y:S01]  /*5770*/  STL [R1+0xd10], R12 ;  /* 0x000d100c01007387 */ /* 0x000fe20000100800 */
[----:B-1----:R-:W-:-:S04]  /*5780*/  SHF.R.U32.HI R2, RZ, 0x8, R2 ;  /* 0x00000008ff027819 */ /* 0x002fc80000011602 */
[----:B------:R-:W-:Y:S01]  /*5790*/  SGXT.U32 R2, R2, 0x1 ;  /* 0x000000010202781a */ /* 0x000fe20000000000 */
[----:B------:R1:W-:Y:S03]  /*57a0*/  STL [R1+0xb78], R13 ;  /* 0x000b780d01007387 */ /* 0x0003e60000100800 */
[C---:B----4-:R-:W-:Y:S02]  /*57b0*/  LOP3.LUT R21, R2.reuse, 0x1c, RZ, 0xfc, !PT ;  /* 0x0000001c02157812 */ /* 0x050fe400078efcff */
[C---:B------:R-:W-:Y:S02]  /*57c0*/  LOP3.LUT R20, R2.reuse, 0x24, RZ, 0xfc, !PT ;  /* 0x0000002402147812 */ /* 0x040fe400078efcff */
[----:B------:R-:W-:Y:S02]  /*57d0*/  ISETP.NE.U32.AND P3, PT, R5, RZ, PT ;  /* 0x000000ff0500720c */ /* 0x000fe40003f65070 */
[----:B------:R-:W-:Y:S01]  /*57e0*/  LOP3.LUT R5, R2, 0x20, RZ, 0xfc, !PT ;  /* 0x0000002002057812 */ /* 0x000fe200078efcff */
[----:B--2---:R-:W-:-:S05]  /*57f0*/  VIADD R27, R28, UR5 ;  /* 0x000000051c1b7c36 */ /* 0x004fca0008000000 */
[----:B------:R-:W-:Y:S01]  /*5800*/  @!PT LDS RZ, [RZ] ;  /* 0x00000000fffff984 */ /* 0x000fe20000000800 */
[----:B------:R-:W-:Y:S01]  /*5810*/  @!PT LDS RZ, [RZ] ;  /* 0x00000000fffff984 */ /* 0x000fe20000000800 */
[----:B------:R-:W-:Y:S01]  /*5820*/  @!PT LDS RZ, [RZ] ;  /* 0x00000000fffff984 */ /* 0x000fe20000000800 */
[----:B------:R2:W-:Y:S01]  /*5830*/  LDGSTS.E [R27+0x40000], desc[UR10][R14.64], P5 ;  /* 0x400000000e1b7fae */ /* 0x0005e2000a9a100a */
[----:B------:R-:W-:-:S03]  /*5840*/  ISETP.GE.AND P5, PT, R21, R4, PT ;  /* 0x000000041500720c */ /* 0x000fc60003fa6270 */
[----:B------:R1:W-:Y:S01]  /*5850*/  LDGSTS.E [R27+0x41000], desc[UR10][R12.64], P6 ;  /* 0x410000000c1b7fae */ /* 0x0003e2000b1a100a */
[----:B------:R-:W-:Y:S02]  /*5860*/  SEL R5, R0, RZ, !P5 ;  /* 0x000000ff00057207 */ /* 0x000fe40006800000 */
[----:B------:R-:W-:Y:S01]  /*5870*/  ISETP.GE.AND P5, PT, R20, R4, PT ;  /* 0x000000041400720c */ /* 0x000fe20003fa6270 */
[----:B------:R-:W-:Y:S01]  /*5880*/  LDGSTS.E [R27+0x42000], desc[UR10][R6.64], P0 ;  /* 0x42000000061b7fae */ /* 0x000fe200081a100a */
[----:B--2---:R-:W-:-:S03]  /*5890*/  LOP3.LUT R14, R2, 0x28, RZ, 0xfc, !PT ;  /* 0x00000028020e7812 */ /* 0x004fc600078efcff */
[----:B------:R-:W-:Y:S01]  /*58a0*/  LDGSTS.E [R27+0x43000], desc[UR10][R24.64], P1 ;  /* 0x43000000181b7fae */ /* 0x000fe200089a100a */
[----:B-1----:R-:W-:-:S03]  /*58b0*/  LOP3.LUT R13, R2, 0x20, RZ, 0xfc, !PT ;  /* 0x00000020020d7812 */ /* 0x002fc600078efcff */
[----:B------:R-:W-:Y:S04]  /*58c0*/  LDGSTS.E [R27+0x44000], desc[UR10][R18.64], P2 ;  /* 0x44000000121b7fae */ /* 0x000fe800091a100a */
[----:B------:R-:W-:Y:S04]  /*58d0*/  STL [R1+0xd18], R13 ;  /* 0x000d180d01007387 */ /* 0x000fe80000100800 */
[----:B------:R-:W2:Y:S01]  /*58e0*/  LDL.64 R20, [R1+0x1a0] ;  /* 0x0001a00001147983 */ /* 0x000ea20000100a00 */
[----:B------:R-:W-:Y:S02]  /*58f0*/  ISETP.GE.AND P6, PT, R13, R4, PT ;  /* 0x000000040d00720c */ /* 0x000fe40003fc6270 */
[----:B------:R-:W-:Y:S01]  /*5900*/  LOP3.LUT R12, R2, 0x2c, RZ, 0xfc, !PT ;  /* 0x0000002c020c7812 */ /* 0x000fe200078efcff */
[----:B------:R1:W-:Y:S01]  /*5910*/  STL.64 [R1+0xb80], R6 ;  /* 0x000b800601007387 */ /* 0x0003e20000100a00 */
[----:B------:R-:W-:-:S02]  /*5920*/  SEL R26, R0, RZ, !P6 ;  /* 0x000000ff001a7207 */ /* 0x000fc40007000000 */
[-C--:B------:R-:W-:Y:S01]  /*5930*/  ISETP.GE.AND P6, PT, R14, R4.reuse, PT ;  /* 0x000000040e00720c */ /* 0x080fe20003fc6270 */
[----:B------:R4:W-:Y:S01]  /*5940*/  LDGSTS.E [R27+0x45000], desc[UR10][R16.64], P4 ;  /* 0x45000000101b7fae */ /* 0x0009e2000a1a100a */
[----:B------:R-:W-:Y:S02]  /*5950*/  LOP3.LUT R14, R2, 0x30, RZ, 0xfc, !PT ;  /* 0x00000030020e7812 */ /* 0x000fe400078efcff */
[-C--:B------:R-:W-:Y:S01]  /*5960*/  ISETP.GE.AND P2, PT, R12, R4.reuse, PT ;  /* 0x000000040c00720c */ /* 0x080fe20003f46270 */
[----:B-1----:R-:W3:Y:S04]  /*5970*/  LDL.64 R6, [R1+0x198] ;  /* 0x0001980001067983 */ /* 0x002ee80000100a00 */
[----:B------:R1:W-:Y:S01]  /*5980*/  STL.64 [R1+0xb88], R24 ;  /* 0x000b881801007387 */ /* 0x0003e20000100a00 */
[----:B------:R-:W-:-:S03]  /*5990*/  ISETP.GE.AND P4, PT, R14, R4, PT ;  /* 0x000000040e00720c */ /* 0x000fc60003f86270 */
[----:B-1----:R-:W4:Y:S04]  /*59a0*/  LDL.64 R24, [R1+0x170] ;  /* 0x0001700001187983 */ /* 0x002f280000100a00 */
[----:B------:R1:W-:Y:S04]  /*59b0*/  STL.64 [R1+0xb90], R18 ;  /* 0x000b901201007387 */ /* 0x0003e80000100a00 */
[----:B------:R-:W4:Y:S04]  /*59c0*/  LDL.64 R12, [R1+0x158] ;  /* 0x00015800010c7983 */ /* 0x000f280000100a00 */
[----:B-1----:R-:W4:Y:S04]  /*59d0*/  LDL.64 R18, [R1+0x180] ;  /* 0x0001800001127983 */ /* 0x002f280000100a00 */
[----:B------:R1:W-:Y:S04]  /*59e0*/  STL [R1+0xd14], R16 ;  /* 0x000d141001007387 */ /* 0x0003e80000100800 */
[----:B------:R-:W-:Y:S04]  /*59f0*/  STL [R1+0xb74], R17 ;  /* 0x000b741101007387 */ /* 0x000fe80000100800 */
[----:B------:R-:W4:Y:S04]  /*5a00*/  LDL.64 R14, [R1+0x140] ;  /* 0x00014000010e7983 */ /* 0x000f280000100a00 */
[----:B--2---:R-:W-:Y:S04]  /*5a10*/  LDGSTS.E [R27+0x46000], desc[UR10][R20.64], P3 ;  /* 0x46000000141b7fae */ /* 0x004fe800099a100a */
[----:B------:R-:W2:Y:S01]  /*5a20*/  LDL.LU.64 R20, [R1+0xd80] ;  /* 0x000d800001147983 */ /* 0x000ea20000300a00 */
[----:B------:R-:W-:-:S02]  /*5a30*/  ISETP.NE.U32.AND P0, PT, R5, RZ, PT ;  /* 0x000000ff0500720c */ /* 0x000fc40003f05070 */
[----:B------:R-:W-:Y:S02]  /*5a40*/  SEL R5, R0, RZ, !P5 ;  /* 0x000000ff00057207 */ /* 0x000fe40006800000 */
[----:B------:R-:W-:-:S09]  /*5a50*/  ISETP.NE.U32.AND P5, PT, R26, RZ, PT ;  /* 0x000000ff1a00720c */ /* 0x000fd20003fa5070 */
[----:B---3--:R3:W-:Y:S04]  /*5a60*/  LDGSTS.E [R27+0x47000], desc[UR10][R6.64], P0 ;  /* 0x47000000061b7fae */ /* 0x0087e800081a100a */
[----:B----4-:R-:W-:Y:S01]  /*5a70*/  LDGSTS.E [R27+0x48000], desc[UR10][R18.64], P5 ;  /* 0x48000000121b7fae */ /* 0x010fe2000a9a100a */
[----:B------:R-:W-:-:S04]  /*5a80*/  SEL R26, R0, RZ, !P6 ;  /* 0x000000ff001a7207 */ /* 0x000fc80007000000 */
[----:B------:R-:W-:Y:S02]  /*5a90*/  ISETP.NE.U32.AND P1, PT, R26, RZ, PT ;  /* 0x000000ff1a00720c */ /* 0x000fe40003f25070 */
[----:B------:R-:W-:Y:S01]  /*5aa0*/  LOP3.LUT R26, R2, 0x34, RZ, 0xfc, !PT ;  /* 0x00000034021a7812 */ /* 0x000fe200078efcff */
[----:B--2---:R-:W-:Y:S04]  /*5ab0*/  STL [R1+0xb64], R20 ;  /* 0x000b641401007387 */ /* 0x004fe80000100800 */
[----:B------:R-:W-:Y:S04]  /*5ac0*/  STL [R1+0xb60], R21 ;  /* 0x000b601501007387 */ /* 0x000fe80000100800 */
[----:B------:R-:W2:Y:S01]  /*5ad0*/  LDL.64 R18, [R1+0xd8] ;  /* 0x0000d80001127983 */ /* 0x000ea20000100a00 */
[----:B------:R-:W-:-:S02]  /*5ae0*/  ISETP.NE.U32.AND P6, PT, R5, RZ, PT ;  /* 0x000000ff0500720c */ /* 0x000fc40003fc5070 */
[----:B-1----:R-:W-:Y:S02]  /*5af0*/  LOP3.LUT R16, R2, 0x38, RZ, 0xfc, !PT ;  /* 0x0000003802107812 */ /* 0x002fe400078efcff */
[----:B------:R-:W-:Y:S02]  /*5b00*/  SEL R5, R0, RZ, !P2 ;  /* 0x000000ff00057207 */ /* 0x000fe40005000000 */
[-C--:B------:R-:W-:Y:S02]  /*5b10*/  ISETP.GE.AND P2, PT, R26, R4.reuse, PT ;  /* 0x000000041a00720c */ /* 0x080fe40003f46270 */
[----:B------:R-:W-:Y:S02]  /*5b20*/  SEL R26, R0, RZ, !P4 ;  /* 0x000000ff001a7207 */ /* 0x000fe40006000000 */
[----:B------:R-:W-:Y:S02]  /*5b30*/  ISETP.GE.AND P3, PT, R16, R4, PT ;  /* 0x000000041000720c */ /* 0x000fe40003f66270 */
[----:B------:R-:W-:Y:S01]  /*5b40*/  ISETP.NE.U32.AND P4, PT, R5, RZ, PT ;  /* 0x000000ff0500720c */ /* 0x000fe20003f85070 */
[----:B------:R-:W-:Y:S01]  /*5b50*/  LDGSTS.E [R27+0x49000], desc[UR10][R24.64], P6 ;  /* 0x49000000181b7fae */ /* 0x000fe2000b1a100a */
[----:B------:R-:W-:-:S02]  /*5b60*/  SEL R5, R0, RZ, !P2 ;  /* 0x000000ff00057207 */ /* 0x000fc40005000000 */
[----:B------:R-:W-:Y:S01]  /*5b70*/  ISETP.NE.U32.AND P2, PT, R26, RZ, PT ;  /* 0x000000ff1a00720c */ /* 0x000fe20003f45070 */
[----:B------:R1:W-:Y:S01]  /*5b80*/  LDGSTS.E [R27+0x4a000], desc[UR10][R12.64], P1 ;  /* 0x4a0000000c1b7fae */ /* 0x0003e200089a100a */
[----:B------:R-:W-:Y:S02]  /*5b90*/  LOP3.LUT R16, R2, 0x3c, RZ, 0xfc, !PT ;  /* 0x0000003c02107812 */ /* 0x000fe400078efcff */
[----:B------:R-:W-:Y:S02]  /*5ba0*/  SEL R26, R0, RZ, !P3 ;  /* 0x000000ff001a7207 */ /* 0x000fe40005800000 */
[----:B------:R-:W-:Y:S02]  /*5bb0*/  ISETP.NE.U32.AND P3, PT, R5, RZ, PT ;  /* 0x000000ff0500720c */ /* 0x000fe40003f65070 */
[----:B---3--:R-:W-:Y:S01]  /*5bc0*/  LOP3.LUT R6, R2, 0x2, RZ, 0xfc, !PT ;  /* 0x0000000202067812 */ /* 0x008fe200078efcff */
[----:B------:R3:W-:Y:S01]  /*5bd0*/  LDGSTS.E [R27+0x4b000], desc[UR10][R14.64], P4 ;  /* 0x4b0000000e1b7fae */ /* 0x0007e2000a1a100a */
[----:B------:R-:W-:-:S02]  /*5be0*/  ISETP.GE.AND P5, PT, R16, R4, PT ;  /* 0x000000041000720c */ /* 0x000fc40003fa6270 */
[----:B------:R-:W-:Y:S01]  /*5bf0*/  LOP3.LUT R7, R2, 0x6, RZ, 0xfc, !PT ;  /* 0x0000000602077812 */ /* 0x000fe200078efcff */
[----:B------:R-:W-:Y:S01]  /*5c00*/  LDGSTS.E [R27+0x4c000], desc[UR10][R20.64], P2 ;  /* 0x4c000000141b7fae */ /* 0x000fe200091a100a */
[-C--:B------:R-:W-:Y:S02]  /*5c10*/  ISETP.GE.AND P6, PT, R6, R4.reuse, PT ;  /* 0x000000040600720c */ /* 0x080fe40003fc6270 */
[----:B------:R-:W-:Y:S02]  /*5c20*/  LOP3.LUT R6, R2, 0xa, RZ, 0xfc, !PT ;  /* 0x0000000a02067812 */ /* 0x000fe400078efcff */
[----:B------:R-:W-:Y:S01]  /*5c30*/  ISETP.NE.U32.AND P0, PT, R26, RZ, PT ;  /* 0x000000ff1a00720c */ /* 0x000fe20003f05070 */
[----:B------:R4:W-:Y:S01]  /*5c40*/  LDGSTS.E [R27+0x4d000], desc[UR10][R10.64], P3 ;  /* 0x4d0000000a1b7fae */ /* 0x0009e200099a100a */
[----:B------:R-:W-:Y:S02]  /*5c50*/  SEL R5, R0, RZ, !P5 ;  /* 0x000000ff00057207 */ /* 0x000fe40006800000 */
[----:B------:R-:W-:-:S02]  /*5c60*/  ISETP.GE.AND P5, PT, R7, R4, PT ;  /* 0x000000040700720c */ /* 0x000fc40003fa6270 */
[----:B------:R-:W-:Y:S02]  /*5c70*/  SEL R26, R0, RZ, !P6 ;  /* 0x000000ff001a7207 */ /* 0x000fe40007000000 */
[----:B-1----:R-:W-:Y:S02]  /*5c80*/  LOP3.LUT R12, R2, 0xe, RZ, 0xfc, !PT ;  /* 0x0000000e020c7812 */ /* 0x002fe400078efcff */
[----:B------:R-:W-:Y:S02]  /*5c90*/  ISETP.GE.AND P6, PT, R6, R4, PT ;  /* 0x000000040600720c */ /* 0x000fe40003fc6270 */
[----:B------:R-:W-:Y:S01]  /*5ca0*/  ISETP.NE.U32.AND P1, PT, R5, RZ, PT ;  /* 0x000000ff0500720c */ /* 0x000fe20003f25070 */
[----:B------:R1:W-:Y:S01]  /*5cb0*/  LDGSTS.E [R27+0x4e000], desc[UR10][R8.64], P0 ;  /* 0x4e000000081b7fae */ /* 0x0003e200081a100a */
[----:B------:R-:W-:Y:S02]  /*5cc0*/  LOP3.LUT R7, R2, 0x12, RZ, 0xfc, !PT ;  /* 0x0000001202077812 */ /* 0x000fe400078efcff */
[----:B------:R-:W-:-:S02]  /*5cd0*/  SEL R5, R0, RZ, !P5 ;  /* 0x000000ff00057207 */ /* 0x000fc40006800000 */
[----:B------:R-:W-:Y:S02]  /*5ce0*/  ISETP.NE.U32.AND P5, PT, R26, RZ, PT ;  /* 0x000000ff1a00720c */ /* 0x000fe40003fa5070 */
[-C--:B------:R-:W-:Y:S02]  /*5cf0*/  ISETP.GE.AND P2, PT, R12, R4.reuse, PT ;  /* 0x000000040c00720c */ /* 0x080fe40003f46270 */
[----:B------:R-:W-:Y:S02]  /*5d00*/  SEL R26, R0, RZ, !P6 ;  /* 0x000000ff001a7207 */ /* 0x000fe40007000000 */
[C---:B------:R-:W-:Y:S01]  /*5d10*/  LOP3.LUT R6, R2.reuse, 0x16, RZ, 0xfc, !PT ;  /* 0x0000001602067812 */ /* 0x040fe200078efcff */
[----:B------:R4:W-:Y:S01]  /*5d20*/  STL [R1+0xb68], R10 ;  /* 0x000b680a01007387 */ /* 0x0009e20000100800 */
[----:B------:R-:W-:Y:S02]  /*5d30*/  ISETP.GE.AND P3, PT, R7, R4, PT ;  /* 0x000000040700720c */ /* 0x000fe40003f66270 */
[----:B------:R-:W-:Y:S01]  /*5d40*/  ISETP.NE.U32.AND P6, PT, R5, RZ, PT ;  /* 0x000000ff0500720c */ /* 0x000fe20003fc5070 */
[----:B------:R-:W-:Y:S01]  /*5d50*/  LDGSTS.E [R27+0x4f000], desc[UR10][R22.64], P1 ;  /* 0x4f000000161b7fae */ /* 0x000fe200089a100a */
[----:B---3--:R-:W-:-:S02]  /*5d60*/  LOP3.LUT R14, R2, 0x1a, RZ, 0xfc, !PT ;  /* 0x0000001a020e7812 */ /* 0x008fc400078efcff */
[----:B------:R-:W-:Y:S02]  /*5d70*/  SEL R5, R0, RZ, !P2 ;  /* 0x000000ff00057207 */ /* 0x000fe40005000000 */
[----:B------:R-:W-:Y:S02]  /*5d80*/  ISETP.NE.U32.AND P4, PT, R26, RZ, PT ;  /* 0x000000ff1a00720c */ /* 0x000fe40003f85070 */
[-C--:B------:R-:W-:Y:S02]  /*5d90*/  ISETP.GE.AND P2, PT, R6, R4.reuse, PT ;  /* 0x000000040600720c */ /* 0x080fe40003f46270 */
[----:B------:R-:W-:Y:S02]  /*5da0*/  SEL R26, R0, RZ, !P3 ;  /* 0x000000ff001a7207 */ /* 0x000fe40005800000 */
[----:B------:R-:W-:Y:S02]  /*5db0*/  ISETP.GE.AND P3, PT, R14, R4, PT ;  /* 0x000000040e00720c */ /* 0x000fe40003f66270 */
[----:B------:R-:W-:-:S02]  /*5dc0*/  ISETP.NE.U32.AND P0, PT, R5, RZ, PT ;  /* 0x000000ff0500720c */ /* 0x000fc40003f05070 */
[----:B------:R-:W-:Y:S02]  /*5dd0*/  SEL R5, R0, RZ, !P2 ;  /* 0x000000ff00057207 */ /* 0x000fe40005000000 */
[----:B------:R-:W-:Y:S02]  /*5de0*/  ISETP.NE.U32.AND P2, PT, R26, RZ, PT ;  /* 0x000000ff1a00720c */ /* 0x000fe40003f45070 */
[----:B----4-:R-:W-:Y:S02]  /*5df0*/  LOP3.LUT R10, R28, 0x40, RZ, 0x3c, !PT ;  /* 0x000000401c0a7812 */ /* 0x010fe400078e3cff */
[----:B------:R-:W-:Y:S01]  /*5e00*/  SEL R26, R0, RZ, !P3 ;  /* 0x000000ff001a7207 */ /* 0x000fe20005800000 */
[----:B------:R3:W-:Y:S03]  /*5e10*/  STL [R1+0xb5c], R11 ;  /* 0x000b5c0b01007387 */ /* 0x0007e60000100800 */
[----:B------:R-:W-:Y:S01]  /*5e20*/  ISETP.NE.U32.AND P1, PT, R26, RZ, PT ;  /* 0x000000ff1a00720c */ /* 0x000fe20003f25070 */
[----:B------:R-:W4:Y:S01]  /*5e30*/  LDL.64 R6, [R1+0xe8] ;  /* 0x0000e80001067983 */ /* 0x000f220000100a00 */
[----:B------:R-:W-:-:S03]  /*5e40*/  VIADD R26, R10, UR5 ;  /* 0x000000050a1a7c36 */ /* 0x000fc60008000000 */
[----:B------:R-:W-:Y:S01]  /*5e50*/  STL [R1+0xb6c], R8 ;  /* 0x000b6c0801007387 */ /* 0x000fe20000100800 */
[----:B------:R-:W-:-:S03]  /*5e60*/  LOP3.LUT R16, R2, 0x1e, RZ, 0xfc, !PT ;  /* 0x0000001e02107812 */ /* 0x000fc600078efcff */
[----:B------:R-:W-:Y:S04]  /*5e70*/  STL [R1+0xb58], R9 ;  /* 0x000b580901007387 */ /* 0x000fe80000100800 */
[----:B------:R-:W-:Y:S04]  /*5e80*/  STL [R1+0xd1c], R14 ;  /* 0x000d1c0e01007387 */ /* 0x000fe80000100800 */
[----:B------:R-:W4:Y:S04]  /*5e90*/  LDL.64 R24, [R1+0xf8] ;  /* 0x0000f80001187983 */ /* 0x000f280000100a00 */
[----:B------:R-:W-:Y:S04]  /*5ea0*/  STL [R1+0xd0c], R27 ;  /* 0x000d0c1b01007387 */ /* 0x000fe80000100800 */
[----:B------:R-:W-:Y:S04]  /*5eb0*/  STL [R1+0xb70], R22 ;  /* 0x000b701601007387 */ /* 0x000fe80000100800 */
[----:B------:R1:W-:Y:S04]  /*5ec0*/  STL [R1+0xb54], R23 ;  /* 0x000b541701007387 */ /* 0x0003e80000100800 */
[----:B---3--:R-:W3:Y:S04]  /*5ed0*/  LDL.64 R10, [R1+0x110] ;  /* 0x00011000010a7983 */ /* 0x008ee80000100a00 */
[----:B--2---:R-:W-:Y:S04]  /*5ee0*/  LDGSTS.E [R26+0x40800], desc[UR10][R18.64], P5 ;  /* 0x40800000121a7fae */ /* 0x004fe8000a9a100a */
[----:B------:R-:W2:Y:S04]  /*5ef0*/  LDL.64 R18, [R1+0x120] ;  /* 0x0001200001127983 */ /* 0x000ea80000100a00 */
[----:B------:R-:W-:Y:S04]  /*5f00*/  STL [R1+0xd20], R16 ;  /* 0x000d201001007387 */ /* 0x000fe80000100800 */
[----:B-1----:R-:W2:Y:S01]  /*5f10*/  LDL.64 R22, [R1+0x240] ;  /* 0x0002400001167983 */ /* 0x002ea20000100a00 */
[----:B------:R-:W-:-:S02]  /*5f20*/  ISETP.NE.U32.AND P3, PT, R5, RZ, PT ;  /* 0x000000ff0500720c */ /* 0x000fc40003f65070 */
[C---:B------:R-:W-:Y:S02]  /*5f30*/  LOP3.LUT R15, R2.reuse, 0x22, RZ, 0xfc, !PT ;  /* 0x00000022020f7812 */ /* 0x040fe400078efcff */
[----:B------:R-:W-:Y:S01]  /*5f40*/  LOP3.LUT R12, R2, 0x26, RZ, 0xfc, !PT ;  /* 0x00000026020c7812 */ /* 0x000fe200078efcff */
[----:B----4-:R-:W-:Y:S04]  /*5f50*/  LDGSTS.E [R26+0x41800], desc[UR10][R6.64], P6 ;  /* 0x41800000061a7fae */ /* 0x010fe8000b1a100a */
[----:B------:R-:W-:Y:S04]  /*5f60*/  LDGSTS.E [R26+0x42800], desc[UR10][R24.64], P4 ;  /* 0x42800000181a7fae */ /* 0x000fe8000a1a100a */
[----:B---3--:R-:W-:Y:S04]  /*5f70*/  LDGSTS.E [R26+0x43800], desc[UR10][R10.64], P0 ;  /* 0x438000000a1a7fae */ /* 0x008fe800081a100a */
[----:B--2---:R-:W-:Y:S04]  /*5f80*/  LDGSTS.E [R26+0x44800], desc[UR10][R18.64], P2 ;  /* 0x44800000121a7fae */ /* 0x004fe800091a100a */
[----:B------:R1:W-:Y:S04]  /*5f90*/  STL.64 [R1+0xd78], R22 ;  /* 0x000d781601007387 */ /* 0x0003e80000100a00 */
[----:B------:R-:W2:Y:S04]  /*5fa0*/  LDL.64 R6, [R1+0x238] ;  /* 0x0002380001067983 */ /* 0x000ea80000100a00 */
[----:B-1----:R-:W3:Y:S04]  /*5fb0*/  LDL.64 R22, [R1+0x108] ;  /* 0x0001080001167983 */ /* 0x002ee80000100a00 */
[----:B------:R-:W-:Y:S04]  /*5fc0*/  STL [R1+0xd24], R15 ;  /* 0x000d240f01007387 */ /* 0x000fe80000100800 */
[----:B------:R1:W-:Y:S04]  /*5fd0*/  STL [R1+0xd28], R12 ;  /* 0x000d280c01007387 */ /* 0x0003e80000100800 */
[----:B------:R-:W4:Y:S04]  /*5fe0*/  LDL.64 R24, [R1+0x228] ;  /* 0x0002280001187983 */ /* 0x000f280000100a00 */
[----:B------:R-:W2:Y:S04]  /*5ff0*/  LDL.64 R10, [R1+0x218] ;  /* 0x00021800010a7983 */ /* 0x000ea80000100a00 */
[----:B------:R-:W2:Y:S04]  /*6000*/  LDL.64 R18, [R1+0x208] ;  /* 0x0002080001127983 */ /* 0x000ea80000100a00 */
[----:B------:R-:W2:Y:S04]  /*6010*/  LDL R17, [R1+0x370] ;  /* 0x0003700001117983 */ /* 0x000ea80000100800 */
[----:B---3--:R-:W-:Y:S04]  /*6020*/  LDGSTS.E [R26+0x45800], desc[UR10][R22.64], P3 ;  /* 0x45800000161a7fae */ /* 0x008fe800099a100a */
[----:B------:R-:W3:Y:S01]  /*6030*/  LDL.LU.64 R22, [R1+0xd78] ;  /* 0x000d780001167983 */ /* 0x000ee20000300a00 */
[----:B------:R-:W-:-:S02]  /*6040*/  ISETP.GE.AND P5, PT, R16, R4, PT ;  /* 0x000000041000720c */ /* 0x000fc40003fa6270 */
[-C--:B------:R-:W-:Y:S02]  /*6050*/  ISETP.GE.AND P6, PT, R15, R4.reuse, PT ;  /* 0x000000040f00720c */ /* 0x080fe40003fc6270 */
[C---:B------:R-:W-:Y:S02]  /*6060*/  SEL R28, R0.reuse, RZ, !P5 ;  /* 0x000000ff001c7207 */ /* 0x040fe40006800000 */
[----:B------:R-:W-:Y:S02]  /*6070*/  SEL R5, R0, RZ, !P6 ;  /* 0x000000ff00057207 */ /* 0x000fe40007000000 */
[----:B------:R-:W-:Y:S02]  /*6080*/  ISETP.NE.U32.AND P6, PT, R28, RZ, PT ;  /* 0x000000ff1c00720c */ /* 0x000fe40003fc5070 */
[----:B------:R-:W-:-:S04]  /*6090*/  ISETP.GE.AND P5, PT, R12, R4, PT ;  /* 0x000000040c00720c */ /* 0x000fc80003fa6270 */
[----:B------:R-:W-:Y:S02]  /*60a0*/  SEL R28, R0, RZ, !P5 ;  /* 0x000000ff001c7207 */ /* 0x000fe40006800000 */
[----:B------:R-:W-:Y:S02]  /*60b0*/  ISETP.NE.U32.AND P5, PT, R5, RZ, PT ;  /* 0x000000ff0500720c */ /* 0x000fe40003fa5070 */
[----:B------:R-:W-:-:S04]  /*60c0*/  LOP3.LUT R8, R2, 0x2a, RZ, 0xfc, !PT ;  /* 0x0000002a02087812 */ /* 0x000fc800078efcff */
[----:B------:R-:W-:-:S04]  /*60d0*/  ISETP.GE.AND P4, PT, R8, R4, PT ;  /* 0x000000040800720c */ /* 0x000fc80003f86270 */
[----:B------:R-:W-:Y:S02]  /*60e0*/  SEL R5, R0, RZ, !P4 ;  /* 0x000000ff00057207 */ /* 0x000fe40006000000 */
[----:B------:R-:W-:Y:S02]  /*60f0*/  ISETP.NE.U32.AND P0, PT, R28, RZ, PT ;  /* 0x000000ff1c00720c */ /* 0x000fe40003f05070 */
[----:B------:R-:W-:Y:S02]  /*6100*/  ISETP.NE.U32.AND P4, PT, R5, RZ, PT ;  /* 0x000000ff0500720c */ /* 0x000fe40003f85070 */
[----:B------:R-:W-:Y:S01]  /*6110*/  LOP3.LUT R13, R2, 0x32, RZ, 0xfc, !PT ;  /* 0x00000032020d7812 */ /* 0x000fe200078efcff */
[----:B------:R-:W1:Y:S01]  /*6120*/  S2R R20, SR_TID.X ;  /* 0x0000000000147919 */ /* 0x000e620000002100 */
[----:B---3--:R-:W-:Y:S04]  /*6130*/  LDGSTS.E [R26+0x46800], desc[UR10][R22.64], P1 ;  /* 0x46800000161a7fae */ /* 0x008fe800089a100a */
[----:B--2---:R-:W-:Y:S04]  /*6140*/  LDGSTS.E [R26+0x47800], desc[UR10][R6.64], P6 ;  /* 0x47800000061a7fae */ /* 0x004fe8000b1a100a */
[----:B----4-:R-:W-:Y:S04]  /*6150*/  LDGSTS.E [R26+0x48800], desc[UR10][R24.64], P5 ;  /* 0x48800000181a7fae */ /* 0x010fe8000a9a100a */
[----:B------:R-:W-:Y:S04]  /*6160*/  LDGSTS.E [R26+0x49800], desc[UR10][R10.64], P0 ;  /* 0x498000000a1a7fae */ /* 0x000fe800081a100a */
[----:B------:R-:W2:Y:S04]  /*6170*/  LDL.64 R6, [R1+0x1f8] ;  /* 0x0001f80001067983 */ /* 0x000ea80000100a00 */
[----:B------:R-:W3:Y:S04]  /*6180*/  LDL.64 R24, [R1+0x1e8] ;  /* 0x0001e80001187983 */ /* 0x000ee80000100a00 */
[----:B------:R-:W-:Y:S04]  /*6190*/  LDGSTS.E [R26+0x4a800], desc[UR10][R18.64], P4 ;  /* 0x4a800000121a7fae */ /* 0x000fe8000a1a100a */
[----:B------:R-:W4:Y:S01]  /*61a0*/  LDL.64 R18, [R1+0x1d8] ;  /* 0x0001d80001127983 */ /* 0x000f220000100a00 */
[----:B------:R-:W-:-:S02]  /*61b0*/  ISETP.GE.AND P1, PT, R13, R4, PT ;  /* 0x000000040d00720c */ /* 0x000fc40003f26270 */
[----:B------:R-:W1:Y:S01]  /*61c0*/  S2R R13, SR_TID.X ;  /* 0x00000000000d7919 */ /* 0x000e620000002100 */
[C---:B------:R-:W-:Y:S02]  /*61d0*/  LOP3.LUT R14, R2.reuse, 0x2e, RZ, 0xfc, !PT ;  /* 0x0000002e020e7812 */ /* 0x040fe400078efcff */
[----:B------:R-:W-:Y:S02]  /*61e0*/  LOP3.LUT R5, R2, 0x36, RZ, 0xfc, !PT ;  /* 0x0000003602057812 */ /* 0x000fe400078efcff */
[----:B------:R-:W-:Y:S02]  /*61f0*/  ISETP.GE.AND P3, PT, R14, R4, PT ;  /* 0x000000040e00720c */ /* 0x000fe40003f66270 */
[----:B-1----:R-:W-:Y:S02]  /*6200*/  LOP3.LUT R8, R20, 0x3f, RZ, 0xc0, !PT ;  /* 0x0000003f14087812 */ /* 0x002fe400078ec0ff */
[C---:B------:R-:W-:Y:S02]  /*6210*/  LOP3.LUT R12, R2.reuse, 0x3a, RZ, 0xfc, !PT ;  /* 0x0000003a020c7812 */ /* 0x040fe400078efcff */
[----:B------:R-:W-:-:S02]  /*6220*/  LOP3.LUT R9, R2, 0x3e, RZ, 0xfc, !PT ;  /* 0x0000003e02097812 */ /* 0x000fc400078efcff */
[-C--:B------:R-:W-:Y:S02]  /*6230*/  ISETP.GE.AND P6, PT, R5, R4.reuse, PT ;  /* 0x000000040500720c */ /* 0x080fe40003fc6270 */
[----:B------:R-:W-:Y:S02]  /*6240*/  SEL R5, R0, RZ, !P3 ;  /* 0x000000ff00057207 */ /* 0x000fe40005800000 */
[-C--:B------:R-:W-:Y:S02]  /*6250*/  ISETP.GE.AND P2, PT, R8, R4.reuse, PT ;  /* 0x000000040800720c */ /* 0x080fe40003f46270 */
[-C--:B------:R-:W-:Y:S02]  /*6260*/  ISETP.GE.AND P3, PT, R12, R4.reuse, PT ;  /* 0x000000040c00720c */ /* 0x080fe40003f66270 */
[----:B------:R-:W-:Y:S02]  /*6270*/  ISETP.GE.AND P5, PT, R9, R4, PT ;  /* 0x000000040900720c */ /* 0x000fe40003fa6270 */
[----:B------:R-:W-:-:S02]  /*6280*/  SEL R4, R0, RZ, !P1 ;  /* 0x000000ff00047207 */ /* 0x000fc40004800000 */
[----:B------:R-:W-:Y:S02]  /*6290*/  ISETP.NE.U32.AND P1, PT, R5, RZ, PT ;  /* 0x000000ff0500720c */ /* 0x000fe40003f25070 */
[----:B------:R-:W-:Y:S01]  /*62a0*/  SHF.R.U32.HI R13, RZ, 0x8, R13 ;  /* 0x00000008ff0d7819 */ /* 0x000fe2000001160d */
[----:B------:R-:W-:-:S03]  /*62b0*/  UIADD3 UR4, UPT, UPT, UR6, -0x40, URZ ;  /* 0xffffffc006047890 */ /* 0x000fc6000fffe0ff */
[----:B------:R-:W-:Y:S01]  /*62c0*/  SGXT.U32 R13, R13, 0x1 ;  /* 0x000000010d0d781a */ /* 0x000fe20000000000 */
[----:B------:R-:W-:Y:S01]  /*62d0*/  IMAD R8, R8, R3, RZ ;  /* 0x0000000308087224 */ /* 0x000fe200078e02ff */
[----:B------:R-:W-:Y:S02]  /*62e0*/  SEL R5, R0, RZ, !P6 ;  /* 0x000000ff00057207 */ /* 0x000fe40007000000 */
[----:B------:R-:W-:Y:S01]  /*62f0*/  LOP3.LUT R13, R13, 0x4, RZ, 0xfc, !PT ;  /* 0x000000040d0d7812 */ /* 0x000fe200078efcff */
[----:B------:R-:W-:Y:S01]  /*6300*/  STL [R1+0xd2c], R2 ;  /* 0x000d2c0201007387 */ /* 0x000fe20000100800 */
[----:B------:R-:W-:Y:S02]  /*6310*/  ISETP.NE.U32.AND P6, PT, R4, RZ, PT ;  /* 0x000000ff0400720c */ /* 0x000fe40003fc5070 */
[----:B------:R-:W-:Y:S01]  /*6320*/  SEL R4, R0, RZ, !P5 ;  /* 0x000000ff00047207 */ /* 0x000fe20006800000 */
[----:B------:R1:W-:Y:S01]  /*6330*/  STL [R1+0xb44], R3 ;  /* 0x000b440301007387 */ /* 0x0003e20000100800 */
[----:B------:R-:W-:-:S02]  /*6340*/  ISETP.GE.AND P5, PT, R13, UR4, PT ;  /* 0x000000040d007c0c */ /* 0x000fc4000bfa6270 */
[----:B------:R-:W-:Y:S01]  /*6350*/  SEL R28, R0, RZ, !P2 ;  /* 0x000000ff001c7207 */ /* 0x000fe20005000000 */
[----:B------:R2:W-:Y:S01]  /*6360*/  STL [R1+0x3b8], R8 ;  /* 0x0003b80801007387 */ /* 0x0005e20000100800 */
[----:B------:R-:W-:Y:S02]  /*6370*/  ISETP.NE.U32.AND P0, PT, R5, RZ, PT ;  /* 0x000000ff0500720c */ /* 0x000fe40003f05070 */
[----:B------:R-:W-:Y:S01]  /*6380*/  ISETP.GE.AND P4, PT, R2, UR4, PT ;  /* 0x0000000402007c0c */ /* 0x000fe2000bf86270 */
[----:B------:R-:W4:Y:S01]  /*6390*/  LDL.LU R13, [R1+0x14c] ;  /* 0x00014c00010d7983 */ /* 0x000f220000300800 */
[----:B------:R-:W-:Y:S02]  /*63a0*/  SEL R5, R0, RZ, !P3 ;  /* 0x000000ff00057207 */ /* 0x000fe40005800000 */
[----:B------:R-:W-:Y:S01]  /*63b0*/  ISETP.NE.U32.AND P2, PT, R28, RZ, PT ;  /* 0x000000ff1c00720c */ /* 0x000fe20003f45070 */
[----:B-1----:R-:W4:Y:S01]  /*63c0*/  LDL.LU R3, [R1+0x148] ;  /* 0x0001480001037983 */ /* 0x002f220000300800 */
[----:B------:R-:W-:-:S02]  /*63d0*/  SEL R28, RZ, 0x4, P4 ;  /* 0x00000004ff1c7807 */ /* 0x000fc40002000000 */
[----:B------:R-:W-:Y:S02]  /*63e0*/  ISETP.NE.U32.AND P4, PT, R5, RZ, PT ;  /* 0x000000ff0500720c */ /* 0x000fe40003f85070 */
[----:B------:R-:W-:-:S04]  /*63f0*/  ISETP.GT.AND P3, PT, R17, 0x7f, PT ;  /* 0x0000007f1100780c */ /* 0x000fc80003f64270 */
[----:B------:R-:W-:Y:S01]  /*6400*/  SEL R28, R28, RZ, P3 ;  /* 0x000000ff1c1c7207 */ /* 0x000fe20001800000 */
[----:B--2---:R-:W-:Y:S04]  /*6410*/  LDGSTS.E [R26+0x4b800], desc[UR10][R6.64], P1 ;  /* 0x4b800000061a7fae */ /* 0x004fe800089a100a */
[----:B---3--:R-:W-:Y:S04]  /*6420*/  LDGSTS.E [R26+0x4c800], desc[UR10][R24.64], P6 ;  /* 0x4c800000181a7fae */ /* 0x008fe8000b1a100a */
[----:B------:R-:W2:Y:S04]  /*6430*/  LDL.LU R7, [R1+0x13c] ;  /* 0x00013c0001077983 */ /* 0x000ea80000300800 */
[----:B------:R-:W3:Y:S04]  /*6440*/  LDL.LU R5, [R1+0x138] ;  /* 0x0001380001057983 */ /* 0x000ee80000300800 */
[----:B------:R-:W3:Y:S04]  /*6450*/  LDL.LU R2, [R1+0x134] ;  /* 0x0001340001027983 */ /* 0x000ee80000300800 */
[----:B------:R-:W3:Y:S04]  /*6460*/  LDL.LU R24, [R1+0x130] ;  /* 0x0001300001187983 */ /* 0x000ee80000300800 */
[----:B------:R-:W3:Y:S04]  /*6470*/  LDL.LU R12, [R1+0x12c] ;  /* 0x00012c00010c7983 */ /* 0x000ee80000300800 */
[----:B------:R-:W3:Y:S04]  /*6480*/  LDL.LU R15, [R1+0x128] ;  /* 0x00012800010f7983 */ /* 0x000ee80000300800 */
[----:B------:R-:W3:Y:S01]  /*6490*/  LDL.LU R25, [R1+0x11c] ;  /* 0x00011c0001197983 */ /* 0x000ee20000300800 */
[----:B------:R-:W-:Y:S01]  /*64a0*/  ISETP.NE.U32.AND P1, PT, R28, RZ, PT ;  /* 0x000000ff1c00720c */ /* 0x000fe20003f25070 */
[----:B------:R-:W-:-:S02]  /*64b0*/  IMAD.SHL.U32 R28, R8, 0x4, RZ ;  /* 0x00000004081c7824 */ /* 0x000fc400078e00ff */
[----:B------:R-:W3:Y:S04]  /*64c0*/  LDL.LU R16, [R1+0x118] ;  /* 0x0001180001107983 */ /* 0x000ee80000300800 */
[----:B------:R-:W3:Y:S04]  /*64d0*/  LDL.LU R23, [R1+0x104] ;  /* 0x0001040001177983 */ /* 0x000ee80000300800 */
[----:B------:R-:W3:Y:S04]  /*64e0*/  LDL.LU R6, [R1+0x100] ;  /* 0x0001000001067983 */ /* 0x000ee80000300800 */
[----:B------:R1:W-:Y:S04]  /*64f0*/  STL [R1+0xd08], R28 ;  /* 0x000d081c01007387 */ /* 0x0003e80000100800 */
[----:B------:R-:W3:Y:S04]  /*6500*/  LDL.LU R22, [R1+0xf4] ;  /* 0x0000f40001167983 */ /* 0x000ee80000300800 */
[----:B----4-:R4:W-:Y:S04]  /*6510*/  LDGSTS.E [R26+0x4d800], desc[UR10][R18.64], P0 ;  /* 0x4d800000121a7fae */ /* 0x0109e800081a100a */
[----:B------:R-:W4:Y:S04]  /*6520*/  LDL.LU R27, [R1+0xf0] ;  /* 0x0000f000011b7983 */ /* 0x000f280000300800 */
[----:B------:R-:W4:Y:S01]  /*6530*/  LDL.LU R19, [R1+0xe4] ;  /* 0x0000e40001137983 */ /* 0x000f220000300800 */
[----:B------:R-:W-:-:S03]  /*6540*/  SEL R0, RZ, 0x4, P5 ;  /* 0x00000004ff007807 */ /* 0x000fc60002800000 */
[----:B------:R-:W4:Y:S01]  /*6550*/  LDL.LU R14, [R1+0xe0] ;  /* 0x0000e000010e7983 */ /* 0x000f220000300800 */
[----:B------:R-:W-:Y:S02]  /*6560*/  ISETP.NE.U32.AND P5, PT, R4, RZ, PT ;  /* 0x000000ff0400720c */ /* 0x000fe40003fa5070 */
[----:B------:R-:W-:Y:S01]  /*6570*/  SEL R0, R0, RZ, P3 ;  /* 0x000000ff00007207 */ /* 0x000fe20001800000 */
[----:B------:R-:W4:Y:S01]  /*6580*/  LDL.LU R9, [R1+0xd4] ;  /* 0x0000d40001097983 */ /* 0x000f220000300800 */
[----:B------:R-:W-:Y:S02]  /*6590*/  IADD3 R4, P6, PT, R28, UR14, RZ ;  /* 0x0000000e1c047c10 */ /* 0x000fe4000ffde0ff */
[----:B------:R-:W-:Y:S01]  /*65a0*/  ISETP.NE.U32.AND P0, PT, R0, RZ, PT ;  /* 0x000000ff0000720c */ /* 0x000fe20003f05070 */
[----:B------:R-:W4:Y:S01]  /*65b0*/  LDL.LU R11, [R1+0xd0] ;  /* 0x0000d000010b7983 */ /* 0x000f220000300800 */
[----:B------:R-:W-:-:S03]  /*65c0*/  LEA.HI.X.SX32 R0, R8, UR15, 0x2, P6 ;  /* 0x0000000f08007c11 */ /* 0x000fc6000b0f16ff */
[----:B------:R-:W4:Y:S04]  /*65d0*/  LDL.LU R8, [R1+0xcc] ;  /* 0x0000cc0001087983 */ /* 0x000f280000300800 */
[----:B------:R-:W4:Y:S04]  /*65e0*/  LDL.LU R10, [R1+0xc8] ;  /* 0x0000c800010a7983 */ /* 0x000f280000300800 */
[----:B------:R-:W4:Y:S04]  /*65f0*/  LDL.LU R21, [R1+0xc0] ;  /* 0x0000c00001157983 */ /* 0x000f280000300800 */
[----:B------:R-:W4:Y:S01]  /*6600*/  LDL.LU R17, [R1+0xbc] ;  /* 0x0000bc0001117983 */ /* 0x000f220000300800 */
[----:B-1----:R-:W-:-:S03]  /*6610*/  IMAD R28, R13, UR7, RZ ;  /* 0x000000070d1c7c24 */ /* 0x002fc6000f8e02ff */
[----:B------:R-:W4:Y:S04]  /*6620*/  LDL.LU R18, [R1+0xb8] ;  /* 0x0000b80001127983 */ /* 0x000f280000300800 */
[----:B------:R1:W-:Y:S04]  /*6630*/  STL [R1+0xd30], R20 ;  /* 0x000d301401007387 */ /* 0x0003e80000100800 */
[----:B------:R-:W4:Y:S04]  /*6640*/  LDL.LU R13, [R1+0xb4] ;  /* 0x0000b400010d7983 */ /* 0x000f280000300800 */
[----:B------:R-:W-:Y:S01]  /*6650*/  STL [R1+0x578], R28 ;  /* 0x0005781c01007387 */ /* 0x000fe20000100800 */
[----:B-1----:R-:W-:-:S02]  /*6660*/  IMAD R20, R3, UR7, RZ ;  /* 0x0000000703147c24 */ /* 0x002fc4000f8e02ff */
[----:B--2---:R-:W-:Y:S02]  /*6670*/  IMAD R3, R7, UR7, RZ ;  /* 0x0000000707037c24 */ /* 0x004fe4000f8e02ff */
[----:B------:R-:W2:Y:S01]  /*6680*/  LDL.LU R7, [R1+0xb0] ;  /* 0x0000b00001077983 */ /* 0x000ea20000300800 */
[----:B---3--:R-:W-:-:S03]  /*6690*/  IMAD R5, R5, UR7, RZ ;  /* 0x0000000705057c24 */ /* 0x008fc6000f8e02ff */
[----:B------:R-:W-:Y:S04]  /*66a0*/  STL [R1+0x574], R20 ;  /* 0x0005741401007387 */ /* 0x000fe80000100800 */
[----:B------:R1:W-:Y:S04]  /*66b0*/  STL [R1+0x570], R3 ;  /* 0x0005700301007387 */ /* 0x0003e80000100800 */
[----:B------:R3:W-:Y:S01]  /*66c0*/  STL [R1+0x568], R5 ;  /* 0x0005680501007387 */ /* 0x0007e20000100800 */
[----:B-1----:R-:W-:Y:S02]  /*66d0*/  IMAD R3, R2, UR7, RZ ;  /* 0x0000000702037c24 */ /* 0x002fe4000f8e02ff */
[----:B------:R-:W-:-:S02]  /*66e0*/  IMAD R2, R24, UR7, RZ ;  /* 0x0000000718027c24 */ /* 0x000fc4000f8e02ff */
[----:B------:R-:W2:Y:S01]  /*66f0*/  LDL.LU R24, [R1+0xac] ;  /* 0x0000ac0001187983 */ /* 0x000ea20000300800 */
[----:B---3--:R-:W-:-:S03]  /*6700*/  IMAD R5, R12, UR7, RZ ;  /* 0x000000070c057c24 */ /* 0x008fc6000f8e02ff */
[----:B------:R1:W-:Y:S04]  /*6710*/  STL [R1+0x564], R3 ;  /* 0x0005640301007387 */ /* 0x0003e80000100800 */
[----:B------:R3:W-:Y:S04]  /*6720*/  STL [R1+0x560], R2 ;  /* 0x0005600201007387 */ /* 0x0007e80000100800 */
[----:B------:R3:W-:Y:S01]  /*6730*/  STL [R1+0x55c], R5 ;  /* 0x00055c0501007387 */ /* 0x0007e20000100800 */
[----:B-1----:R-:W-:Y:S02]  /*6740*/  IMAD R3, R15, UR7, RZ ;  /* 0x000000070f037c24 */ /* 0x002fe4000f8e02ff */
[----:B---3--:R-:W-:-:S02]  /*6750*/  IMAD R2, R25, UR7, RZ ;  /* 0x0000000719027c24 */ /* 0x008fc4000f8e02ff */
[----:B------:R-:W3:Y:S01]  /*6760*/  LDL.LU R25, [R1+0xa8] ;  /* 0x0000a80001197983 */ /* 0x000ee20000300800 */
[----:B------:R-:W-:-:S03]  /*6770*/  IMAD R5, R16, UR7, RZ ;  /* 0x0000000710057c24 */ /* 0x000fc6000f8e02ff */
[----:B------:R1:W-:Y:S04]  /*6780*/  STL [R1+0x558], R3 ;  /* 0x0005580301007387 */ /* 0x0003e80000100800 */
[----:B------:R1:W-:Y:S04]  /*6790*/  STL [R1+0x554], R2 ;  /* 0x0005540201007387 */ /* 0x0003e80000100800 */
[----:B------:R1:W-:Y:S02]  /*67a0*/  STL [R1+0x550], R5 ;  /* 0x0005500501007387 */ /* 0x0003e40000100800 */
[----:B-1----:R-:W-:-:S02]  /*67b0*/  IMAD R3, R23, UR7, RZ ;  /* 0x0000000717037c24 */ /* 0x002fc4000f8e02ff */
[----:B------:R-:W-:Y:S02]  /*67c0*/  IMAD R2, R6, UR7, RZ ;  /* 0x0000000706027c24 */ /* 0x000fe4000f8e02ff */
[----:B------:R-:W3:Y:S01]  /*67d0*/  LDL.LU R6, [R1+0xa4] ;  /* 0x0000a40001067983 */ /* 0x000ee20000300800 */
[----:B------:R-:W-:-:S03]  /*67e0*/  IMAD R5, R22, UR7, RZ ;  /* 0x0000000716057c24 */ /* 0x000fc6000f8e02ff */
[----:B------:R-:W-:Y:S04]  /*67f0*/  STL [R1+0x46c], R3 ;  /* 0x00046c0301007387 */ /* 0x000fe80000100800 */
[----:B------:R4:W-:Y:S04]  /*6800*/  STL [R1+0x468], R2 ;  /* 0x0004680201007387 */ /* 0x0009e80000100800 */
[----:B------:R1:W-:Y:S01]  /*6810*/  STL [R1+0x464], R5 ;  /* 0x0004640501007387 */ /* 0x0003e20000100800 */
[----:B----4-:R-:W-:-:S03]  /*6820*/  IMAD R2, R19, UR7, RZ ;  /* 0x0000000713027c24 */ /* 0x010fc6000f8e02ff */
[----:B------:R-:W4:Y:S01]  /*6830*/  LDL.LU R19, [R1+0xa0] ;  /* 0x0000a00001137983 */ /* 0x000f220000300800 */
[----:B------:R-:W-:Y:S02]  /*6840*/  IMAD R3, R27, UR7, RZ ;  /* 0x000000071b037c24 */ /* 0x000fe4000f8e02ff */
[----:B-1----:R-:W-:-:S03]  /*6850*/  IMAD R5, R14, UR7, RZ ;  /* 0x000000070e057c24 */ /* 0x002fc6000f8e02ff */
[----:B------:R1:W-:Y:S04]  /*6860*/  STL [R1+0x460], R3 ;  /* 0x0004600301007387 */ /* 0x0003e80000100800 */
[----:B------:R1:W-:Y:S02]  /*6870*/  STL [R1+0x45c], R2 ;  /* 0x00045c0201007387 */ /* 0x0003e40000100800 */
[----:B-1----:R-:W-:Y:S02]  /*6880*/  IMAD R3, R9, UR7, RZ ;  /* 0x0000000709037c24 */ /* 0x002fe4000f8e02ff */
[----:B------:R1:W-:Y:S01]  /*6890*/  STL [R1+0x458], R5 ;  /* 0x0004580501007387 */ /* 0x0003e20000100800 */
[----:B------:R-:W-:-:S03]  /*68a0*/  IMAD R2, R11, UR7, RZ ;  /* 0x000000070b027c24 */ /* 0x000fc6000f8e02ff */
[----:B-1----:R-:W4:Y:S04]  /*68b0*/  LDL.LU R5, [R1+0x9c] ;  /* 0x00009c0001057983 */ /* 0x002f280000300800 */
[----:B------:R1:W-:Y:S04]  /*68c0*/  STL [R1+0x454], R3 ;  /* 0x0004540301007387 */ /* 0x0003e80000100800 */
[----:B------:R-:W4:Y:S04]  /*68d0*/  LDL.LU R11, [R1+0x98] ;  /* 0x00009800010b7983 */ /* 0x000f280000300800 */
[----:B------:R1:W-:Y:S02]  /*68e0*/  STL [R1+0x450], R2 ;  /* 0x0004500201007387 */ /* 0x0003e40000100800 */
[----:B-1----:R-:W-:-:S02]  /*68f0*/  IMAD R3, R8, UR7, RZ ;  /* 0x0000000708037c24 */ /* 0x002fc4000f8e02ff */
[----:B------:R-:W-:-:S03]  /*6900*/  IMAD R8, R21, UR7, RZ ;  /* 0x0000000715087c24 */ /* 0x000fc6000f8e02ff */
[----:B------:R1:W-:Y:S01]  /*6910*/  STL [R1+0x44c], R3 ;  /* 0x00044c0301007387 */ /* 0x0003e20000100800 */
[----:B------:R-:W-:-:S05]  /*6920*/  IMAD R2, R10, UR7, RZ ;  /* 0x000000070a027c24 */ /* 0x000fca000f8e02ff */
[----:B------:R1:W-:Y:S02]  /*6930*/  STL [R1+0x448], R2 ;  /* 0x0004480201007387 */ /* 0x0003e40000100800 */
[----:B-1----:R-:W-:Y:S02]  /*6940*/  IMAD R3, R17, UR7, RZ ;  /* 0x0000000711037c24 */ /* 0x002fe4000f8e02ff */
[----:B------:R-:W-:Y:S04]  /*6950*/  STL [R1+0x444], R8 ;  /* 0x0004440801007387 */ /* 0x000fe80000100800 */
[----:B------:R-:W4:Y:S01]  /*6960*/  LDL.LU R10, [R1+0x94] ;  /* 0x00009400010a7983 */ /* 0x000f220000300800 */
[----:B------:R-:W-:-:S03]  /*6970*/  IMAD R2, R18, UR7, RZ ;  /* 0x0000000712027c24 */ /* 0x000fc6000f8e02ff */
[----:B------:R1:W-:Y:S04]  /*6980*/  STL [R1+0x440], R3 ;  /* 0x0004400301007387 */ /* 0x0003e80000100800 */
[----:B------:R1:W-:Y:S02]  /*6990*/  STL [R1+0x43c], R2 ;  /* 0x00043c0201007387 */ /* 0x0003e40000100800 */
[----:B-1----:R-:W-:Y:S02]  /*69a0*/  IMAD R3, R13, UR7, RZ ;  /* 0x000000070d037c24 */ /* 0x002fe4000f8e02ff */
[----:B------:R-:W4:Y:S04]  /*69b0*/  LDL.LU R2, [R1+0x90] ;  /* 0x0000900001027983 */ /* 0x000f280000300800 */
[----:B------:R-:W4:Y:S04]  /*69c0*/  LDL.LU R13, [R1+0x8c] ;  /* 0x00008c00010d7983 */ /* 0x000f280000300800 */
[----:B------:R2:W-:Y:S04]  /*69d0*/  STL [R1+0x438], R3 ;  /* 0x0004380301007387 */ /* 0x0005e80000100800 */
[----:B------:R-:W4:Y:S04]  /*69e0*/  LDL.LU R12, [R1+0x88] ;  /* 0x00008800010c7983 */ /* 0x000f280000300800 */
[----:B------:R-:W4:Y:S01]  /*69f0*/  LDL.LU R15, [R1+0x84] ;  /* 0x00008400010f7983 */ /* 0x000f220000300800 */
[----:B--2---:R-:W-:-:S05]  /*6a00*/  IMAD R3, R7, UR7, RZ ;  /* 0x0000000707037c24 */ /* 0x004fca000f8e02ff */
[----:B------:R1:W-:Y:S04]  /*6a10*/  STL [R1+0x434], R3 ;  /* 0x0004340301007387 */ /* 0x0003e80000100800 */
[----:B------:R-:W2:Y:S04]  /*6a20*/  LDL.LU R7, [R1+0x80] ;  /* 0x0000800001077983 */ /* 0x000ea80000300800 */
[----:B------:R-:W2:Y:S04]  /*6a30*/  LDL.LU R16, [R1+0x7c] ;  /* 0x00007c0001107983 */ /* 0x000ea80000300800 */
[----:B------:R-:W2:Y:S01]  /*6a40*/  LDL.LU R23, [R1+0x78] ;  /* 0x0000780001177983 */ /* 0x000ea20000300800 */
[----:B-1----:R-:W-:-:S05]  /*6a50*/  IMAD R3, R24, UR7, RZ ;  /* 0x0000000718037c24 */ /* 0x002fca000f8e02ff */
[----:B------:R3:W-:Y:S04]  /*6a60*/  STL [R1+0x430], R3 ;  /* 0x0004300301007387 */ /* 0x0007e80000100800 */
[----:B------:R-:W2:Y:S04]  /*6a70*/  LDL.LU R21, [R1+0x74] ;  /* 0x0000740001157983 */ /* 0x000ea80000300800 */
[----:B------:R-:W2:Y:S04]  /*6a80*/  LDL.LU R22, [R1+0x70] ;  /* 0x0000700001167983 */ /* 0x000ea80000300800 */
[----:B------:R-:W2:Y:S01]  /*6a90*/  LDL.LU R27, [R1+0x6c] ;  /* 0x00006c00011b7983 */ /* 0x000ea20000300800 */
[----:B---3--:R-:W-:-:S05]  /*6aa0*/  IMAD R3, R25, UR7, RZ ;  /* 0x0000000719037c24 */ /* 0x008fca000f8e02ff */
[----:B------:R1:W-:Y:S04]  /*6ab0*/  STL [R1+0x42c], R3 ;  /* 0x00042c0301007387 */ /* 0x0003e80000100800 */
[----:B------:R-:W3:Y:S04]  /*6ac0*/  LDL.LU R25, [R1+0x68] ;  /* 0x0000680001197983 */ /* 0x000ee80000300800 */
[----:B------:R-:W3:Y:S04]  /*6ad0*/  LDL.LU R14, [R1+0x64] ;  /* 0x00006400010e7983 */ /* 0x000ee80000300800 */
[----:B------:R-:W3:Y:S04]  /*6ae0*/  LDL.LU R9, [R1+0x60] ;  /* 0x0000600001097983 */ /* 0x000ee80000300800 */
[----:B------:R-:W3:Y:S04]  /*6af0*/  LDL.LU R24, [R1+0x5c] ;  /* 0x00005c0001187983 */ /* 0x000ee80000300800 */
[----:B------:R-:W3:Y:S04]  /*6b00*/  LDL.LU R8, [R1+0x58] ;  /* 0x0000580001087983 */ /* 0x000ee80000300800 */
[----:B------:R-:W3:Y:S01]  /*6b10*/  LDL.LU R17, [R1+0x54] ;  /* 0x0000540001117983 */ /* 0x000ee20000300800 */
[----:B----4-:R-:W-:-:S03]  /*6b20*/  IMAD R18, R19, UR7, RZ ;  /* 0x0000000713127c24 */ /* 0x010fc6000f8e02ff */
[----:B------:R-:W4:Y:S01]  /*6b30*/  LDL.LU R19, [R1+0x50] ;  /* 0x0000500001137983 */ /* 0x000f220000300800 */
[----:B------:R-:W-:Y:S02]  /*6b40*/  IMAD R6, R6, UR7, RZ ;  /* 0x0000000706067c24 */ /* 0x000fe4000f8e02ff */
[----:B------:R-:W-:Y:S02]  /*6b50*/  IMAD R5, R5, UR7, RZ ;  /* 0x0000000705057c24 */ /* 0x000fe4000f8e02ff */
[----:B-1----:R-:W-:Y:S02]  /*6b60*/  IMAD R3, R11, UR7, RZ ;  /* 0x000000070b037c24 */ /* 0x002fe4000f8e02ff */
[----:B------:R-:W4:Y:S04]  /*6b70*/  LDL.LU R11, [R1+0x4c] ;  /* 0x00004c00010b7983 */ /* 0x000f280000300800 */
[----:B------:R1:W-:Y:S04]  /*6b80*/  STL [R1+0x420], R5 ;  /* 0x0004200501007387 */ /* 0x0003e80000100800 */
[----:B------:R-:W-:Y:S04]  /*6b90*/  STL [R1+0x428], R6 ;  /* 0x0004280601007387 */ /* 0x000fe80000100800 */
[----:B------:R1:W-:Y:S04]  /*6ba0*/  STL [R1+0x41c], R3 ;  /* 0x00041c0301007387 */ /* 0x0003e80000100800 */
[----:B------:R-:W-:Y:S04]  /*6bb0*/  STL [R1+0x424], R18 ;  /* 0x0004241201007387 */ /* 0x000fe80000100800 */
[----:B------:R-:W-:Y:S01]  /*6bc0*/  STL [R1+0xd70], R18 ;  /* 0x000d701201007387 */ /* 0x000fe20000100800 */
[----:B-1----:R-:W-:-:S03]  /*6bd0*/  IMAD R5, R10, UR7, RZ ;  /* 0x000000070a057c24 */ /* 0x002fc6000f8e02ff */
[----:B------:R-:W-:Y:S04]  /*6be0*/  STL [R1+0xd6c], R6 ;  /* 0x000d6c0601007387 */ /* 0x000fe80000100800 */
[----:B------:R-:W4:Y:S04]  /*6bf0*/  LDL.LU R10, [R1+0x48] ;  /* 0x00004800010a7983 */ /* 0x000f280000300800 */
[----:B------:R1:W-:Y:S01]  /*6c00*/  STL [R1+0x418], R5 ;  /* 0x0004180501007387 */ /* 0x0003e20000100800 */
[----:B------:R-:W-:Y:S02]  /*6c10*/  IMAD R3, R2, UR7, RZ ;  /* 0x0000000702037c24 */ /* 0x000fe4000f8e02ff */
[----:B------:R-:W-:-:S02]  /*6c20*/  IMAD R2, R13, UR7, RZ ;  /* 0x000000070d027c24 */ /* 0x000fc4000f8e02ff */
[----:B------:R-:W4:Y:S04]  /*6c30*/  LDL.LU R13, [R1+0x44] ;  /* 0x00004400010d7983 */ /* 0x000f280000300800 */
[----:B------:R1:W-:Y:S02]  /*6c40*/  STL [R1+0x414], R3 ;  /* 0x0004140301007387 */ /* 0x0003e40000100800 */
[----:B-1----:R-:W-:Y:S02]  /*6c50*/  IMAD R5, R12, UR7, RZ ;  /* 0x000000070c057c24 */ /* 0x002fe4000f8e02ff */
[----:B------:R2:W-:Y:S01]  /*6c60*/  STL [R1+0x410], R2 ;  /* 0x0004100201007387 */ /* 0x0005e20000100800 */
[----:B------:R-:W-:-:S03]  /*6c70*/  IMAD R3, R15, UR7, RZ ;  /* 0x000000070f037c24 */ /* 0x000fc6000f8e02ff */
[----:B------:R1:W-:Y:S01]  /*6c80*/  STL [R1+0x408], R5 ;  /* 0x0004080501007387 */ /* 0x0003e20000100800 */
[----:B--2---:R-:W-:-:S03]  /*6c90*/  IMAD R2, R7, UR7, RZ ;  /* 0x0000000707027c24 */ /* 0x004fc6000f8e02ff */
[----:B------:R-:W2:Y:S01]  /*6ca0*/  LDL.LU R7, [R1+0x40] ;  /* 0x0000400001077983 */ /* 0x000ea20000300800 */
[----:B-1----:R-:W-:-:S03]  /*6cb0*/  IMAD R5, R16, UR7, RZ ;  /* 0x0000000710057c24 */ /* 0x002fc6000f8e02ff */
[----:B------:R1:W-:Y:S04]  /*6cc0*/  STL [R1+0x404], R3 ;  /* 0x0004040301007387 */ /* 0x0003e80000100800 */
[----:B------:R1:W-:Y:S02]  /*6cd0*/  STL [R1+0x400], R2 ;  /* 0x0004000201007387 */ /* 0x0003e40000100800 */
[----:B-1----:R-:W-:Y:S02]  /*6ce0*/  IMAD R3, R23, UR7, RZ ;  /* 0x0000000717037c24 */ /* 0x002fe4000f8e02ff */
[----:B------:R1:W-:Y:S01]  /*6cf0*/  STL [R1+0x3fc], R5 ;  /* 0x0003fc0501007387 */ /* 0x0003e20000100800 */
[----:B------:R-:W-:-:S03]  /*6d00*/  IMAD R2, R21, UR7, RZ ;  /* 0x0000000715027c24 */ /* 0x000fc6000f8e02ff */
[----:B------:R-:W2:Y:S01]  /*6d10*/  LDL.LU R21, [R1+0x3c] ;  /* 0x00003c0001157983 */ /* 0x000ea20000300800 */
[----:B-1----:R-:W-:-:S03]  /*6d20*/  IMAD R5, R22, UR7, RZ ;  /* 0x0000000716057c24 */ /* 0x002fc6000f8e02ff */
[----:B------:R1:W-:Y:S04]  /*6d30*/  STL [R1+0x3f8], R3 ;  /* 0x0003f80301007387 */ /* 0x0003e80000100800 */
[----:B------:R3:W-:Y:S01]  /*6d40*/  STL [R1+0x3f4], R2 ;  /* 0x0003f40201007387 */ /* 0x0007e20000100800 */
[----:B-1----:R-:W-:-:S03]  /*6d50*/  IMAD R3, R27, UR7, RZ ;  /* 0x000000071b037c24 */ /* 0x002fc6000f8e02ff */
[----:B------:R-:W-:Y:S01]  /*6d60*/  STL [R1+0x3f0], R5 ;  /* 0x0003f00501007387 */ /* 0x000fe20000100800 */
[----:B---3--:R-:W-:-:S03]  /*6d70*/  IMAD R2, R25, UR7, RZ ;  /* 0x0000000719027c24 */ /* 0x008fc6000f8e02ff */
[----:B------:R-:W3:Y:S04]  /*6d80*/  LDL.LU R25, [R1+0x38] ;  /* 0x0000380001197983 */ /* 0x000ee80000300800 */
[----:B------:R1:W-:Y:S04]  /*6d90*/  STL [R1+0x3ec], R3 ;  /* 0x0003ec0301007387 */ /* 0x0003e80000100800 */
[----:B------:R1:W-:Y:S02]  /*6da0*/  STL [R1+0x3e8], R2 ;  /* 0x0003e80201007387 */ /* 0x0003e40000100800 */
[----:B-1----:R-:W-:-:S02]  /*6db0*/  IMAD R3, R14, UR7, RZ ;  /* 0x000000070e037c24 */ /* 0x002fc4000f8e02ff */
[----:B------:R-:W-:-:S03]  /*6dc0*/  IMAD R2, R9, UR7, RZ ;  /* 0x0000000709027c24 */ /* 0x000fc6000f8e02ff */
[----:B------:R-:W-:Y:S01]  /*6dd0*/  STL [R1+0x3e4], R3 ;  /* 0x0003e40301007387 */ /* 0x000fe20000100800 */
[----:B------:R-:W-:Y:S02]  /*6de0*/  IMAD R20, R24, UR7, RZ ;  /* 0x0000000718147c24 */ /* 0x000fe4000f8e02ff */
[----:B------:R-:W-:Y:S01]  /*6df0*/  IMAD R12, R17, UR7, RZ ;  /* 0x00000007110c7c24 */ /* 0x000fe2000f8e02ff */
[----:B------:R-:W3:Y:S04]  /*6e00*/  LDL.LU R24, [R1+0x34] ;  /* 0x0000340001187983 */ /* 0x000ee80000300800 */
[----:B------:R1:W-:Y:S01]  /*6e10*/  STL [R1+0x3e0], R2 ;  /* 0x0003e00201007387 */ /* 0x0003e20000100800 */
[----:B----4-:R-:W-:-:S03]  /*6e20*/  IMAD R15, R19, UR7, RZ ;  /* 0x00000007130f7c24 */ /* 0x010fc6000f8e02ff */
[----:B------:R-:W4:Y:S04]  /*6e30*/  LDL.LU R17, [R1+0x30] ;  /* 0x0000300001117983 */ /* 0x000f280000300800 */
[----:B------:R-:W4:Y:S01]  /*6e40*/  LDL.LU R19, [R1+0x2c] ;  /* 0x00002c0001137983 */ /* 0x000f220000300800 */
[----:B-1----:R-:W-:-:S03]  /*6e50*/  IMAD R2, R8, UR7, RZ ;  /* 0x0000000708027c24 */ /* 0x002fc6000f8e02ff */
[----:B------:R-:W-:Y:S04]  /*6e60*/  STL [R1+0x3dc], R20 ;  /* 0x0003dc1401007387 */ /* 0x000fe80000100800 */
[----:B------:R1:W-:Y:S04]  /*6e70*/  STL [R1+0xd40], R20 ;  /* 0x000d401401007387 */ /* 0x0003e80000100800 */
[----:B------:R-:W4:Y:S04]  /*6e80*/  LDL.LU R9, [R1+0x28] ;  /* 0x0000280001097983 */ /* 0x000f280000300800 */
[----:B------:R-:W-:Y:S04]  /*6e90*/  STL [R1+0x3d8], R2 ;  /* 0x0003d80201007387 */ /* 0x000fe80000100800 */
[----:B------:R-:W-:Y:S04]  /*6ea0*/  STL [R1+0xd3c], R2 ;  /* 0x000d3c0201007387 */ /* 0x000fe80000100800 */
[----:B------:R-:W-:Y:S04]  /*6eb0*/  STL [R1+0x3d4], R12 ;  /* 0x0003d40c01007387 */ /* 0x000fe80000100800 */
[----:B------:R1:W-:Y:S01]  /*6ec0*/  STL [R1+0xd38], R12 ;  /* 0x000d380c01007387 */ /* 0x0003e20000100800 */
[----:B------:R-:W-:-:S03]  /*6ed0*/  IMAD R16, R11, UR7, RZ ;  /* 0x000000070b107c24 */ /* 0x000fc6000f8e02ff */
[----:B------:R-:W4:Y:S04]  /*6ee0*/  LDL.LU R8, [R1+0x24] ;  /* 0x0000240001087983 */ /* 0x000f280000300800 */
[----:B------:R-:W-:Y:S04]  /*6ef0*/  STL [R1+0x3d0], R15 ;  /* 0x0003d00f01007387 */ /* 0x000fe80000100800 */
[----:B------:R-:W-:Y:S01]  /*6f00*/  STL [R1+0xd34], R15 ;  /* 0x000d340f01007387 */ /* 0x000fe20000100800 */
[----:B------:R-:W-:Y:S02]  /*6f10*/  IMAD R14, R10, UR7, RZ ;  /* 0x000000070a0e7c24 */ /* 0x000fe4000f8e02ff */
[----:B------:R-:W-:-:S02]  /*6f20*/  IMAD R13, R13, UR7, RZ ;  /* 0x000000070d0d7c24 */ /* 0x000fc4000f8e02ff */
[----:B--2---:R-:W-:Y:S02]  /*6f30*/  IMAD R28, R7, UR7, RZ ;  /* 0x00000007071c7c24 */ /* 0x004fe4000f8e02ff */
[----:B------:R-:W2:Y:S04]  /*6f40*/  LDL.LU R7, [R1+0x1c] ;  /* 0x00001c0001077983 */ /* 0x000ea80000300800 */
[----:B------:R-:W-:Y:S04]  /*6f50*/  STL [R1+0x3cc], R16 ;  /* 0x0003cc1001007387 */ /* 0x000fe80000100800 */
[----:B------:R-:W-:Y:S04]  /*6f60*/  STL [R1+0xd44], R16 ;  /* 0x000d441001007387 */ /* 0x000fe80000100800 */
[----:B-1----:R-:W2:Y:S04]  /*6f70*/  LDL R20, [R1+0x578] ;  /* 0x0005780001147983 */ /* 0x002ea80000100800 */
[----:B------:R-:W-:Y:S04]  /*6f80*/  STL [R1+0x3c8], R14 ;  /* 0x0003c80e01007387 */ /* 0x000fe80000100800 */
[----:B------:R-:W-:Y:S04]  /*6f90*/  STL [R1+0xd48], R14 ;  /* 0x000d480e01007387 */ /* 0x000fe80000100800 */
[----:B------:R-:W2:Y:S01]  /*6fa0*/  LDL.LU R11, [R1+0x20] ;  /* 0x00002000010b7983 */ /* 0x000ea20000300800 */
[----:B------:R-:W-:-:S03]  /*6fb0*/  IMAD R27, R21, UR7, RZ ;  /* 0x00000007151b7c24 */ /* 0x000fc6000f8e02ff */
[----:B------:R-:W-:Y:S04]  /*6fc0*/  STL [R1+0x3c4], R13 ;  /* 0x0003c40d01007387 */ /* 0x000fe80000100800 */
[----:B------:R-:W-:Y:S04]  /*6fd0*/  STL [R1+0xd4c], R13 ;  /* 0x000d4c0d01007387 */ /* 0x000fe80000100800 */
[----:B------:R-:W2:Y:S01]  /*6fe0*/  LDL.LU R10, [R1+0x8] ;  /* 0x00000800010a7983 */ /* 0x000ea20000300800 */
[----:B---3--:R-:W-:-:S03]  /*6ff0*/  IMAD R25, R25, UR7, RZ ;  /* 0x0000000719197c24 */ /* 0x008fc6000f8e02ff */
[----:B------:R-:W-:Y:S04]  /*7000*/  STL [R1+0x3c0], R28 ;  /* 0x0003c01c01007387 */ /* 0x000fe80000100800 */
[----:B------:R-:W-:Y:S04]  /*7010*/  STL [R1+0xd50], R28 ;  /* 0x000d501c01007387 */ /* 0x000fe80000100800 */
[----:B------:R-:W-:Y:S04]  /*7020*/  STL [R1+0x3bc], R27 ;  /* 0x0003bc1b01007387 */ /* 0x000fe80000100800 */
[----:B------:R-:W-:Y:S01]  /*7030*/  STL [R1+0xd54], R27 ;  /* 0x000d541b01007387 */ /* 0x000fe20000100800 */
[----:B------:R-:W-:-:S02]  /*7040*/  IMAD R24, R24, UR7, RZ ;  /* 0x0000000718187c24 */ /* 0x000fc4000f8e02ff */
[----:B----4-:R-:W-:Y:S02]  /*7050*/  IMAD R21, R17, UR7, RZ ;  /* 0x0000000711157c24 */ /* 0x010fe4000f8e02ff */
[----:B------:R-:W-:Y:S02]  /*7060*/  IMAD R17, R19, UR7, RZ ;  /* 0x0000000713117c24 */ /* 0x000fe4000f8e02ff */
[----:B------:R-:W3:Y:S04]  /*7070*/  LDL.64 R18, [R1+0x1c8] ;  /* 0x0001c80001127983 */ /* 0x000ee80000100a00 */
[----:B------:R-:W-:Y:S04]  /*7080*/  STL [R1+0x3b4], R25 ;  /* 0x0003b41901007387 */ /* 0x000fe80000100800 */
[----:B------:R1:W-:Y:S04]  /*7090*/  STL [R1+0xd58], R25 ;  /* 0x000d581901007387 */ /* 0x0003e80000100800 */
[----:B------:R-:W4:Y:S04]  /*70a0*/  LDL R12, [R1+0x574] ;  /* 0x00057400010c7983 */ /* 0x000f280000100800 */
[----:B------:R-:W4:Y:S04]  /*70b0*/  LDL.64 R22, [R1+0x1b0] ;  /* 0x0001b00001167983 */ /* 0x000f280000100a00 */
[----:B------:R-:W-:Y:S04]  /*70c0*/  STL [R1+0x3b0], R24 ;  /* 0x0003b01801007387 */ /* 0x000fe80000100800 */
[----:B------:R1:W-:Y:S04]  /*70d0*/  STL [R1+0xd5c], R24 ;  /* 0x000d5c1801007387 */ /* 0x0003e80000100800 */
[----:B-1----:R-:W4:Y:S04]  /*70e0*/  LDL R25, [R1+0x568] ;  /* 0x0005680001197983 */ /* 0x002f280000100800 */
[----:B------:R-:W4:Y:S04]  /*70f0*/  LDL R24, [R1+0x570] ;  /* 0x0005700001187983 */ /* 0x000f280000100800 */
[----:B------:R-:W-:Y:S01]  /*7100*/  STL [R1+0x3ac], R21 ;  /* 0x0003ac1501007387 */ /* 0x000fe20000100800 */
[----:B------:R-:W-:-:S03]  /*7110*/  IMAD R9, R9, UR7, RZ ;  /* 0x0000000709097c24 */ /* 0x000fc6000f8e02ff */
[----:B------:R-:W-:Y:S04]  /*7120*/  STL [R1+0xd60], R21 ;  /* 0x000d601501007387 */ /* 0x000fe80000100800 */
[----:B------:R-:W4:Y:S01]  /*7130*/  LDL R27, [R1+0x564] ;  /* 0x00056400011b7983 */ /* 0x000f220000100800 */
[----:B------:R-:W-:-:S03]  /*7140*/  IMAD R8, R8, UR7, RZ ;  /* 0x0000000708087c24 */ /* 0x000fc6000f8e02ff */
[----:B------:R-:W4:Y:S04]  /*7150*/  LDL R28, [R1+0x560] ;  /* 0x00056000011c7983 */ /* 0x000f280000100800 */
[----:B------:R-:W4:Y:S04]  /*7160*/  LDL R13, [R1+0x55c] ;  /* 0x00055c00010d7983 */ /* 0x000f280000100800 */
[----:B------:R-:W-:Y:S04]  /*7170*/  STL [R1+0x3a8], R17 ;  /* 0x0003a81101007387 */ /* 0x000fe80000100800 */
[----:B------:R-:W-:Y:S04]  /*7180*/  STL [R1+0xd64], R17 ;  /* 0x000d641101007387 */ /* 0x000fe80000100800 */
[----:B------:R-:W-:Y:S04]  /*7190*/  STL [R1+0x3a4], R9 ;  /* 0x0003a40901007387 */ /* 0x000fe80000100800 */
[----:B------:R1:W-:Y:S04]  /*71a0*/  STL [R1+0xd68], R9 ;  /* 0x000d680901007387 */ /* 0x0003e80000100800 */
[----:B------:R-:W-:Y:S04]  /*71b0*/  STL [R1+0x3a0], R8 ;  /* 0x0003a00801007387 */ /* 0x000fe80000100800 */
[----:B------:R-:W4:Y:S04]  /*71c0*/  LDL R14, [R1+0x558] ;  /* 0x00055800010e7983 */ /* 0x000f280000100800 */
[----:B------:R-:W4:Y:S01]  /*71d0*/  LDL R16, [R1+0x554] ;  /* 0x0005540001107983 */ /* 0x000f220000100800 */
[----:B------:R-:W-:-:S02]  /*71e0*/  IMAD R3, R29, UR7, RZ ;  /* 0x000000071d037c24 */ /* 0x000fc4000f8e02ff */
[----:B--2---:R-:W-:-:S05]  /*71f0*/  IMAD R5, R7, UR7, RZ ;  /* 0x0000000707057c24 */ /* 0x004fca000f8e02ff */
[----:B------:R-:W-:Y:S04]  /*7200*/  STL [R1+0x39c], R5 ;  /* 0x00039c0501007387 */ /* 0x000fe80000100800 */
[----:B-1----:R-:W2:Y:S01]  /*7210*/  LDL R9, [R1+0x550] ;  /* 0x0005500001097983 */ /* 0x002ea20000100800 */
[----:B------:R-:W-:-:S04]  /*7220*/  LEA R6, P6, R20, R4, 0x2 ;  /* 0x0000000414067211 */ /* 0x000fc800078c10ff */
[----:B------:R-:W-:Y:S01]  /*7230*/  LEA.HI.X.SX32 R7, R20, R0, 0x2, P6 ;  /* 0x0000000014077211 */ /* 0x000fe200030f16ff */
[----:B------:R-:W-:-:S05]  /*7240*/  IMAD R11, R11, UR7, RZ ;  /* 0x000000070b0b7c24 */ /* 0x000fca000f8e02ff */
[----:B------:R-:W-:Y:S04]  /*7250*/  STL [R1+0x398], R11 ;  /* 0x0003980b01007387 */ /* 0x000fe80000100800 */
[----:B------:R4:W-:Y:S04]  /*7260*/  STL.64 [R1+0x28], R6 ;  /* 0x0000280601007387 */ /* 0x0009e80000100a00 */
[----:B------:R-:W2:Y:S01]  /*7270*/  LDL R20, [R1+0x46c] ;  /* 0x00046c0001147983 */ /* 0x000ea20000100800 */
[----:B------:R-:W-:-:S03]  /*7280*/  IMAD R10, R10, UR7, RZ ;  /* 0x000000070a0a7c24 */ /* 0x000fc6000f8e02ff */
[----:B------:R-:W2:Y:S04]  /*7290*/  LDL R2, [R1+0x468] ;  /* 0x0004680001027983 */ /* 0x000ea80000100800 */
[----:B------:R-:W-:Y:S04]  /*72a0*/  STL [R1+0x394], R10 ;  /* 0x0003940a01007387 */ /* 0x000fe80000100800 */
[----:B------:R-:W-:Y:S04]  /*72b0*/  STL [R1+0x390], R3 ;  /* 0x0003900301007387 */ /* 0x000fe80000100800 */
[----:B------:R-:W2:Y:S04]  /*72c0*/  LDL R15, [R1+0x464] ;  /* 0x00046400010f7983 */ /* 0x000ea80000100800 */
[----:B------:R-:W2:Y:S04]  /*72d0*/  LDL R17, [R1+0x460] ;  /* 0x0004600001117983 */ /* 0x000ea80000100800 */
[----:B------:R-:W-:Y:S04]  /*72e0*/  STL [R1+0xb50], R26 ;  /* 0x000b501a01007387 */ /* 0x000fe80000100800 */
[----:B---3--:R-:W-:Y:S01]  /*72f0*/  LDGSTS.E [R26+0x4e800], desc[UR10][R18.64], P4 ;  /* 0x4e800000121a7fae */ /* 0x008fe2000a1a100a */
[----:B----4-:R-:W-:-:S03]  /*7300*/  LEA R6, P4, R12, R4, 0x2 ;  /* 0x000000040c067211 */ /* 0x010fc600078810ff */
[----:B------:R1:W-:Y:S01]  /*7310*/  LDGSTS.E [R26+0x4f800], desc[UR10][R22.64], P5 ;  /* 0x4f800000161a7fae */ /* 0x0003e2000a9a100a */
[----:B------:R-:W-:-:S03]  /*7320*/  LEA.HI.X.SX32 R7, R12, R0, 0x2, P4 ;  /* 0x000000000c077211 */ /* 0x000fc600020f16ff */
[----:B------:R-:W3:Y:S04]  /*7330*/  LDL R12, [R1+0x45c] ;  /* 0x00045c00010c7983 */ /* 0x000ee80000100800 */
[----:B------:R4:W-:Y:S04]  /*7340*/  STL.64 [R1+0x38], R6 ;  /* 0x0000380601007387 */ /* 0x0009e80000100a00 */
[----:B------:R-:W3:Y:S01]  /*7350*/  LDL R21, [R1+0x458] ;  /* 0x0004580001157983 */ /* 0x000ee20000100800 */
[----:B-1----:R-:W-:-:S03]  /*7360*/  LEA R22, P6, R25, R4, 0x2 ;  /* 0x0000000419167211 */ /* 0x002fc600078c10ff */
[----:B------:R-:W0:Y:S01]  /*7370*/  LDGDEPBAR ;  /* 0x00000000000079af */ /* 0x000e220000000000 */
[----:B------:R-:W-:-:S04]  /*7380*/  LEA R18, P5, R24, R4, 0x2 ;  /* 0x0000000418127211 */ /* 0x000fc800078a10ff */
[----:B------:R-:W-:-:S05]  /*7390*/  LEA.HI.X.SX32 R19, R24, R0, 0x2, P5 ;  /* 0x0000000018137211 */ /* 0x000fca00028f16ff */
[----:B------:R1:W-:Y:S04]  /*73a0*/  STL.64 [R1+0x30], R18 ;  /* 0x0000301201007387 */ /* 0x0003e80000100a00 */
[----:B------:R-:W3:Y:S01]  /*73b0*/  LDL R24, [R1+0x454] ;  /* 0x0004540001187983 */ /* 0x000ee20000100800 */
[----:B----4-:R-:W-:Y:S02]  /*73c0*/  LEA R6, P4, R27, R4, 0x2 ;  /* 0x000000041b067211 */ /* 0x010fe400078810ff */
[-C--:B------:R-:W-:Y:S02]  /*73d0*/  LEA.HI.X.SX32 R23, R25, R0.reuse, 0x2, P6 ;  /* 0x0000000019177211 */ /* 0x080fe400030f16ff */
[----:B------:R-:W-:Y:S02]  /*73e0*/  LEA.HI.X.SX32 R7, R27, R0, 0x2, P4 ;  /* 0x000000001b077211 */ /* 0x000fe400020f16ff */
[C---:B-1----:R-:W-:Y:S01]  /*73f0*/  LEA R18, P5, R28.reuse, R4, 0x2 ;  /* 0x000000041c127211 */ /* 0x042fe200078a10ff */
[----:B------:R1:W-:Y:S03]  /*7400*/  STL.64 [R1+0x40], R22 ;  /* 0x0000401601007387 */ /* 0x0003e60000100a00 */
[----:B------:R-:W-:Y:S01]  /*7410*/  LEA.HI.X.SX32 R19, R28, R0, 0x2, P5 ;  /* 0x000000001c137211 */ /* 0x000fe200028f16ff */
[----:B------:R-:W4:Y:S04]  /*7420*/  LDL R25, [R1+0x450] ;  /* 0x0004500001197983 */ /* 0x000f280000100800 */
[----:B------:R-:W4:Y:S01]  /*7430*/  LDL R27, [R1+0x44c] ;  /* 0x00044c00011b7983 */ /* 0x000f220000100800 */
[----:B-1----:R-:W-:-:S03]  /*7440*/  LEA R22, P6, R13, R4, 0x2 ;  /* 0x000000040d167211 */ /* 0x002fc600078c10ff */
[----:B------:R1:W-:Y:S04]  /*7450*/  STL.64 [R1+0x48], R6 ;  /* 0x0000480601007387 */ /* 0x0003e80000100a00 */
[----:B------:R-:W4:Y:S01]  /*7460*/  LDL R28, [R1+0x448] ;  /* 0x00044800011c7983 */ /* 0x000f220000100800 */
[----:B------:R-:W-:-:S03]  /*7470*/  LEA.HI.X.SX32 R23, R13, R0, 0x2, P6 ;  /* 0x000000000d177211 */ /* 0x000fc600030f16ff */
[----:B------:R1:W-:Y:S02]  /*7480*/  STL.64 [R1+0x50], R18 ;  /* 0x0000501201007387 */ /* 0x0003e40000100a00 */
[C---:B-1----:R-:W-:Y:S02]  /*7490*/  LEA R6, P4, R14.reuse, R4, 0x2 ;  /* 0x000000040e067211 */ /* 0x042fe400078810ff */
[----:B------:R-:W4:Y:S02]  /*74a0*/  LDL R13, [R1+0x444] ;  /* 0x00044400010d7983 */ /* 0x000f240000100800 */
[----:B------:R-:W-:Y:S02]  /*74b0*/  LEA.HI.X.SX32 R7, R14, R0, 0x2, P4 ;  /* 0x000000000e077211 */ /* 0x000fe400020f16ff */
[C---:B------:R-:W-:Y:S01]  /*74c0*/  LEA R18, P5, R16.reuse, R4, 0x2 ;  /* 0x0000000410127211 */ /* 0x040fe200078a10ff */
[----:B------:R2:W-:Y:S03]  /*74d0*/  STL.64 [R1+0x58], R22 ;  /* 0x0000581601007387 */ /* 0x0005e60000100a00 */
[----:B------:R-:W-:Y:S01]  /*74e0*/  LEA.HI.X.SX32 R19, R16, R0, 0x2, P5 ;  /* 0x0000000010137211 */ /* 0x000fe200028f16ff */
[----:B------:R-:W4:Y:S04]  /*74f0*/  LDL R14, [R1+0x440] ;  /* 0x00044000010e7983 */ /* 0x000f280000100800 */
[----:B------:R1:W-:Y:S04]  /*7500*/  STL.64 [R1+0x60], R6 ;  /* 0x0000600601007387 */ /* 0x0003e80000100a00 */
[----:B------:R-:W4:Y:S04]  /*7510*/  LDL R16, [R1+0x43c] ;  /* 0x00043c0001107983 */ /* 0x000f280000100800 */
[----:B------:R1:W-:Y:S01]  /*7520*/  STL.64 [R1+0x68], R18 ;  /* 0x0000681201007387 */ /* 0x0003e20000100a00 */
[----:B--2---:R-:W-:-:S04]  /*7530*/  LEA R22, P6, R9, R4, 0x2 ;  /* 0x0000000409167211 */ /* 0x004fc800078c10ff */
[----:B------:R-:W-:-:S05]  /*7540*/  LEA.HI.X.SX32 R23, R9, R0, 0x2, P6 ;  /* 0x0000000009177211 */ /* 0x000fca00030f16ff */
[----:B------:R2:W-:Y:S01]  /*7550*/  STL.64 [R1+0x70], R22 ;  /* 0x0000701601007387 */ /* 0x0005e20000100a00 */
[-C--:B-1----:R-:W-:Y:S02]  /*7560*/  LEA R6, P4, R20, R4.reuse, 0x2 ;  /* 0x0000000414067211 */ /* 0x082fe400078810ff */
[----:B------:R-:W-:Y:S02]  /*7570*/  LEA R18, P5, R2, R4, 0x2 ;  /* 0x0000000402127211 */ /* 0x000fe400078a10ff */
[-C--:B------:R-:W-:Y:S02]  /*7580*/  LEA.HI.X.SX32 R7, R20, R0.reuse, 0x2, P4 ;  /* 0x0000000014077211 */ /* 0x080fe400020f16ff */
[----:B------:R-:W-:Y:S01]  /*7590*/  LEA.HI.X.SX32 R19, R2, R0, 0x2, P5 ;  /* 0x0000000002137211 */ /* 0x000fe200028f16ff */
[----:B------:R-:W4:Y:S04]  /*75a0*/  LDL R20, [R1+0x438] ;  /* 0x0004380001147983 */ /* 0x000f280000100800 */
[----:B------:R1:W-:Y:S01]  /*75b0*/  STL.64 [R1+0x78], R6 ;  /* 0x0000780601007387 */ /* 0x0003e20000100a00 */
[----:B--2---:R-:W-:-:S03]  /*75c0*/  LEA R22, P6, R15, R4, 0x2 ;  /* 0x000000040f167211 */ /* 0x004fc600078c10ff */
[----:B------:R-:W2:Y:S04]  /*75d0*/  LDL R2, [R1+0x434] ;  /* 0x0004340001027983 */ /* 0x000ea80000100800 */
[----:B------:R3:W-:Y:S01]  /*75e0*/  STL.64 [R1+0x80], R18 ;  /* 0x0000801201007387 */ /* 0x0007e20000100a00 */
[----:B------:R-:W-:Y:S02]  /*75f0*/  LEA.HI.X.SX32 R23, R15, R0, 0x2, P6 ;  /* 0x000000000f177211 */ /* 0x000fe400030f16ff */
[C---:B-1----:R-:W-:Y:S01]  /*7600*/  LEA R6, P4, R17.reuse, R4, 0x2 ;  /* 0x0000000411067211 */ /* 0x042fe200078810ff */
[----:B------:R-:W2:Y:S03]  /*7610*/  LDL R15, [R1+0x430] ;  /* 0x00043000010f7983 */ /* 0x000ea60000100800 */
[----:B------:R-:W-:Y:S01]  /*7620*/  LEA.HI.X.SX32 R7, R17, R0, 0x2, P4 ;  /* 0x0000000011077211 */ /* 0x000fe200020f16ff */
[----:B------:R1:W-:Y:S04]  /*7630*/  STL.64 [R1+0x88], R22 ;  /* 0x0000881601007387 */ /* 0x0003e80000100a00 */
[----:B------:R-:W2:Y:S04]  /*7640*/  LDL R29, [R1+0x42c] ;  /* 0x00042c00011d7983 */ /* 0x000ea80000100800 */
[----:B------:R-:W-:Y:S01]  /*7650*/  STL.64 [R1+0x90], R6 ;  /* 0x0000900601007387 */ /* 0x000fe20000100a00 */
[----:B---3--:R-:W-:-:S04]  /*7660*/  LEA R18, P5, R12, R4, 0x2 ;  /* 0x000000040c127211 */ /* 0x008fc800078a10ff */
[----:B------:R-:W-:Y:S02]  /*7670*/  LEA.HI.X.SX32 R19, R12, R0, 0x2, P5 ;  /* 0x000000000c137211 */ /* 0x000fe400028f16ff */
[----:B-1----:R-:W-:-:S03]  /*7680*/  LEA R22, P6, R21, R4, 0x2 ;  /* 0x0000000415167211 */ /* 0x002fc600078c10ff */
[----:B------:R1:W-:Y:S01]  /*7690*/  STL.64 [R1+0x98], R18 ;  /* 0x0000981201007387 */ /* 0x0003e20000100a00 */
[----:B------:R-:W-:-:S03]  /*76a0*/  LEA.HI.X.SX32 R23, R21, R0, 0x2, P6 ;  /* 0x0000000015177211 */ /* 0x000fc600030f16ff */
[----:B-1----:R-:W3:Y:S01]  /*76b0*/  LDL.LU R18, [R1+0xd70] ;  /* 0x000d700001127983 */ /* 0x002ee20000300800 */
[----:B------:R-:W-:-:S04]  /*76c0*/  LEA R6, P4, R24, R4, 0x2 ;  /* 0x0000000418067211 */ /* 0x000fc800078810ff */
[----:B------:R-:W-:Y:S01]  /*76d0*/  LEA.HI.X.SX32 R7, R24, R0, 0x2, P4 ;  /* 0x0000000018077211 */ /* 0x000fe200020f16ff */
[----:B------:R-:W-:Y:S04]  /*76e0*/  STL.64 [R1+0xa0], R22 ;  /* 0x0000a01601007387 */ /* 0x000fe80000100a00 */
[----:B------:R1:W-:Y:S04]  /*76f0*/  STL.64 [R1+0xa8], R6 ;  /* 0x0000a80601007387 */ /* 0x0003e80000100a00 */
[----:B-1----:R-:W2:Y:S01]  /*7700*/  LDL.LU R6, [R1+0xd6c] ;  /* 0x000d6c0001067983 */ /* 0x002ea20000300800 */
[----:B----4-:R-:W-:-:S04]  /*7710*/  LEA R22, P6, R27, R4, 0x2 ;  /* 0x000000041b167211 */ /* 0x010fc800078c10ff */
[----:B------:R-:W-:Y:S01]  /*7720*/  LEA.HI.X.SX32 R23, R27, R0, 0x2, P6 ;  /* 0x000000001b177211 */ /* 0x000fe200030f16ff */
[----:B---3--:R-:W-:Y:S01]  /*7730*/  IMAD.MOV.U32 R12, RZ, RZ, R18 ;  /* 0x000000ffff0c7224 */ /* 0x008fe200078e0012 */
[----:B------:R-:W-:-:S04]  /*7740*/  LEA R18, P5, R25, R4, 0x2 ;  /* 0x0000000419127211 */ /* 0x000fc800078a10ff */
[----:B------:R-:W-:-:S05]  /*7750*/  LEA.HI.X.SX32 R19, R25, R0, 0x2, P5 ;  /* 0x0000000019137211 */ /* 0x000fca00028f16ff */
[----:B------:R1:W-:Y:S04]  /*7760*/  STL.64 [R1+0xb0], R18 ;  /* 0x0000b01201007387 */ /* 0x0003e80000100a00 */
[----:B------:R-:W3:Y:S04]  /*7770*/  LDL R9, [R1+0x420] ;  /* 0x0004200001097983 */ /* 0x000ee80000100800 */
[----:B------:R4:W-:Y:S04]  /*7780*/  STL.64 [R1+0xb8], R22 ;  /* 0x0000b81601007387 */ /* 0x0009e80000100a00 */
[----:B------:R-:W3:Y:S01]  /*7790*/  LDL R17, [R1+0x41c] ;  /* 0x00041c0001117983 */ /* 0x000ee20000100800 */
[----:B--2---:R-:W-:Y:S01]  /*77a0*/  IMAD.MOV.U32 R26, RZ, RZ, R6 ;  /* 0x000000ffff1a7224 */ /* 0x004fe200078e0006 */
[----:B------:R-:W-:-:S02]  /*77b0*/  LEA R6, P4, R28, R4, 0x2 ;  /* 0x000000041c067211 */ /* 0x000fc400078810ff */
[----:B------:R-:W2:Y:S01]  /*77c0*/  LDL R21, [R1+0x418] ;  /* 0x0004180001157983 */ /* 0x000ea20000100800 */
[C---:B-1----:R-:W-:Y:S02]  /*77d0*/  LEA R18, P5, R13.reuse, R4, 0x2 ;  /* 0x000000040d127211 */ /* 0x042fe400078a10ff */
[-C--:B------:R-:W-:Y:S02]  /*77e0*/  LEA.HI.X.SX32 R7, R28, R0.reuse, 0x2, P4 ;  /* 0x000000001c077211 */ /* 0x080fe400020f16ff */
[----:B------:R-:W-:-:S03]  /*77f0*/  LEA.HI.X.SX32 R19, R13, R0, 0x2, P5 ;  /* 0x000000000d137211 */ /* 0x000fc600028f16ff */
[----:B------:R1:W-:Y:S04]  /*7800*/  STL.64 [R1+0xc0], R6 ;  /* 0x0000c00601007387 */ /* 0x0003e80000100a00 */
[----:B------:R-:W2:Y:S01]  /*7810*/  LDL R24, [R1+0x414] ;  /* 0x0004140001187983 */ /* 0x000ea20000100800 */
[----:B----4-:R-:W-:-:S03]  /*7820*/  LEA R22, P6, R14, R4, 0x2 ;  /* 0x000000040e167211 */ /* 0x010fc600078c10ff */
[----:B------:R-:W4:Y:S01]  /*7830*/  LDL R25, [R1+0x410] ;  /* 0x0004100001197983 */ /* 0x000f220000100800 */
[----:B------:R-:W-:-:S03]  /*7840*/  LEA.HI.X.SX32 R23, R14, R0, 0x2, P6 ;  /* 0x000000000e177211 */ /* 0x000fc600030f16ff */
[----:B------:R1:W-:Y:S04]  /*7850*/  STL.64 [R1+0xc8], R18 ;  /* 0x0000c81201007387 */ /* 0x0003e80000100a00 */
[----:B------:R-:W4:Y:S01]  /*7860*/  LDL R27, [R1+0x408] ;  /* 0x00040800011b7983 */ /* 0x000f220000100800 */
[----:B-1----:R-:W-:-:S03]  /*7870*/  LEA R6, P4, R16, R4, 0x2 ;  /* 0x0000000410067211 */ /* 0x002fc600078810ff */
[----:B------:R-:W4:Y:S01]  /*7880*/  LDL R28, [R1+0x404] ;  /* 0x00040400011c7983 */ /* 0x000f220000100800 */
[----:B------:R-:W-:-:S03]  /*7890*/  LEA.HI.X.SX32 R7, R16, R0, 0x2, P4 ;  /* 0x0000000010077211 */ /* 0x000fc600020f16ff */
[----:B------:R1:W-:Y:S01]  /*78a0*/  STL.64 [R1+0xd0], R22 ;  /* 0x0000d01601007387 */ /* 0x0003e20000100a00 */
[----:B------:R-:W-:-:S03]  /*78b0*/  LEA R18, P5, R20, R4, 0x2 ;  /* 0x0000000414127211 */ /* 0x000fc600078a10ff */
[----:B------:R-:W4:Y:S04]  /*78c0*/  LDL R13, [R1+0x400] ;  /* 0x00040000010d7983 */ /* 0x000f280000100800 */
[----:B------:R-:W4:Y:S01]  /*78d0*/  LDL R14, [R1+0x3fc] ;  /* 0x0003fc00010e7983 */ /* 0x000f220000100800 */
[----:B------:R-:W-:-:S03]  /*78e0*/  LEA.HI.X.SX32 R19, R20, R0, 0x2, P5 ;  /* 0x0000000014137211 */ /* 0x000fc600028f16ff */
[----:B------:R1:W-:Y:S02]  /*78f0*/  STL.64 [R1+0xe0], R6 ;  /* 0x0000e00601007387 */ /* 0x0003e40000100a00 */
[C---:B-1----:R-:W-:Y:S02]  /*7900*/  LEA R22, P6, R2.reuse, R4, 0x2 ;  /* 0x0000000402167211 */ /* 0x042fe400078c10ff */
[----:B------:R-:W4:Y:S02]  /*7910*/  LDL R16, [R1+0x3f8] ;  /* 0x0003f80001107983 */ /* 0x000f240000100800 */
[----:B------:R-:W-:Y:S02]  /*7920*/  LEA.HI.X.SX32 R23, R2, R0, 0x2, P6 ;  /* 0x0000000002177211 */ /* 0x000fe400030f16ff */
[----:B------:R-:W4:Y:S04]  /*7930*/  LDL R20, [R1+0x3f4] ;  /* 0x0003f40001147983 */ /* 0x000f280000100800 */
[----:B------:R1:W-:Y:S04]  /*7940*/  STL.64 [R1+0xf0], R18 ;  /* 0x0000f01201007387 */ /* 0x0003e80000100a00 */
[----:B------:R-:W4:Y:S01]  /*7950*/  LDL R2, [R1+0x3f0] ;  /* 0x0003f00001027983 */ /* 0x000f220000100800 */
[----:B------:R-:W-:Y:S01]  /*7960*/  LEA R6, P4, R15, R4, 0x2 ;  /* 0x000000040f067211 */ /* 0x000fe200078810ff */
[----:B-1----:R-:W-:-:S02]  /*7970*/  IMAD.MOV.U32 R19, RZ, RZ, R12 ;  /* 0x000000ffff137224 */ /* 0x002fc400078e000c */
[----:B------:R-:W4:Y:S01]  /*7980*/  LDL R12, [R1+0x3ec] ;  /* 0x0003ec00010c7983 */ /* 0x000f220000100800 */
[----:B------:R-:W-:-:S03]  /*7990*/  LEA.HI.X.SX32 R7, R15, R0, 0x2, P4 ;  /* 0x000000000f077211 */ /* 0x000fc600020f16ff */
[----:B------:R1:W-:Y:S04]  /*79a0*/  STL.64 [R1+0x100], R22 ;  /* 0x0001001601007387 */ /* 0x0003e80000100a00 */
[----:B------:R-:W4:Y:S01]  /*79b0*/  LDL R15, [R1+0x3e8] ;  /* 0x0003e800010f7983 */ /* 0x000f220000100800 */
[-C--:B------:R-:W-:Y:S02]  /*79c0*/  LEA R18, P5, R29, R4.reuse, 0x2 ;  /* 0x000000041d127211 */ /* 0x080fe400078a10ff */
[----:B-1----:R-:W-:Y:S01]  /*79d0*/  LEA R22, P6, R26, R4, 0x2 ;  /* 0x000000041a167211 */ /* 0x002fe200078c10ff */
[----:B------:R-:W-:Y:S02]  /*79e0*/  IMAD.MOV.U32 R23, RZ, RZ, R26 ;  /* 0x000000ffff177224 */ /* 0x000fe400078e001a */
[----:B------:R-:W4:Y:S04]  /*79f0*/  LDL R26, [R1+0x3e4] ;  /* 0x0003e400011a7983 */ /* 0x000f280000100800 */
[----:B------:R1:W-:Y:S01]  /*7a00*/  STL.64 [R1+0x118], R6 ;  /* 0x0001180601007387 */ /* 0x0003e20000100a00 */
[----:B------:R-:W-:-:S02]  /*7a10*/  LEA.HI.X.SX32 R23, R23, R0, 0x2, P6 ;  /* 0x0000000017177211 */ /* 0x000fc400030f16ff */
[----:B-1----:R-:W-:Y:S01]  /*7a20*/  LEA R6, P4, R19, R4, 0x2 ;  /* 0x0000000413067211 */ /* 0x002fe200078810ff */
[----:B------:R-:W-:Y:S01]  /*7a30*/  IMAD.MOV.U32 R7, RZ, RZ, R19 ;  /* 0x000000ffff077224 */ /* 0x000fe200078e0013 */
[-C--:B------:R-:W-:Y:S02]  /*7a40*/  LEA.HI.X.SX32 R19, R29, R0.reuse, 0x2, P5 ;  /* 0x000000001d137211 */ /* 0x080fe400028f16ff */
[----:B------:R-:W4:Y:S02]  /*7a50*/  LDL R29, [R1+0x3e0] ;  /* 0x0003e000011d7983 */ /* 0x000f240000100800 */
[----:B------:R-:W-:Y:S02]  /*7a60*/  LEA.HI.X.SX32 R7, R7, R0, 0x2, P4 ;  /* 0x0000000007077211 */ /* 0x000fe400020f16ff */
[----:B------:R3:W-:Y:S04]  /*7a70*/  STL.64 [R1+0x128], R18 ;  /* 0x0001281201007387 */ /* 0x0007e80000100a00 */
[----:B------:R1:W-:Y:S04]  /*7a80*/  STL.64 [R1+0x130], R22 ;  /* 0x0001301601007387 */ /* 0x0003e80000100a00 */
[----:B------:R2:W-:Y:S01]  /*7a90*/  STL.64 [R1+0x138], R6 ;  /* 0x0001380601007387 */ /* 0x0005e20000100a00 */
[----:B---3--:R-:W-:-:S04]  /*7aa0*/  LEA R18, P5, R9, R4, 0x2 ;  /* 0x0000000409127211 */ /* 0x008fc800078a10ff */
[----:B------:R-:W-:Y:S02]  /*7ab0*/  LEA.HI.X.SX32 R19, R9, R0, 0x2, P5 ;  /* 0x0000000009137211 */ /* 0x000fe400028f16ff */
[----:B------:R-:W3:Y:S01]  /*7ac0*/  LDL.LU R9, [R1+0xd68] ;  /* 0x000d680001097983 */ /* 0x000ee20000300800 */
[----:B-1----:R-:W-:-:S03]  /*7ad0*/  LEA R22, P6, R17, R4, 0x2 ;  /* 0x0000000411167211 */ /* 0x002fc600078c10ff */
[----:B------:R1:W-:Y:S01]  /*7ae0*/  STL.64 [R1+0x148], R18 ;  /* 0x0001481201007387 */ /* 0x0003e20000100a00 */
[----:B------:R-:W-:-:S03]  /*7af0*/  LEA.HI.X.SX32 R23, R17, R0, 0x2, P6 ;  /* 0x0000000011177211 */ /* 0x000fc600030f16ff */
[----:B------:R-:W3:Y:S01]  /*7b00*/  LDL.LU R17, [R1+0xd64] ;  /* 0x000d640001117983 */ /* 0x000ee20000300800 */
[----:B--2---:R-:W-:-:S04]  /*7b10*/  LEA R6, P4, R21, R4, 0x2 ;  /* 0x0000000415067211 */ /* 0x004fc800078810ff */
[----:B------:R-:W-:Y:S01]  /*7b20*/  LEA.HI.X.SX32 R7, R21, R0, 0x2, P4 ;  /* 0x0000000015077211 */ /* 0x000fe200020f16ff */
[----:B------:R4:W-:Y:S04]  /*7b30*/  STL.64 [R1+0x150], R22 ;  /* 0x0001501601007387 */ /* 0x0009e80000100a00 */
[----:B------:R-:W2:Y:S01]  /*7b40*/  LDL.LU R21, [R1+0xd60] ;  /* 0x000d600001157983 */ /* 0x000ea20000300800 */
[----:B-1----:R-:W-:-:S03]  /*7b50*/  LEA R18, P5, R24, R4, 0x2 ;  /* 0x0000000418127211 */ /* 0x002fc600078a10ff */
[----:B------:R1:W-:Y:S01]  /*7b60*/  STL.64 [R1+0x160], R6 ;  /* 0x0001600601007387 */ /* 0x0003e20000100a00 */
[----:B------:R-:W-:Y:S02]  /*7b70*/  LEA.HI.X.SX32 R19, R24, R0, 0x2, P5 ;  /* 0x0000000018137211 */ /* 0x000fe400028f16ff */
[C---:B----4-:R-:W-:Y:S01]  /*7b80*/  LEA R22, P6, R25.reuse, R4, 0x2 ;  /* 0x0000000419167211 */ /* 0x050fe200078c10ff */
[----:B------:R-:W4:Y:S03]  /*7b90*/  LDL.LU R24, [R1+0xd5c] ;  /* 0x000d5c0001187983 */ /* 0x000f260000300800 */
[----:B------:R-:W-:Y:S02]  /*7ba0*/  LEA.HI.X.SX32 R23, R25, R0, 0x2, P6 ;  /* 0x0000000019177211 */ /* 0x000fe400030f16ff */
[C---:B-1----:R-:W-:Y:S01]  /*7bb0*/  LEA R6, P4, R27.reuse, R4, 0x2 ;  /* 0x000000041b067211 */ /* 0x042fe200078810ff */
[----:B------:R1:W-:Y:S03]  /*7bc0*/  STL.64 [R1+0x168], R18 ;  /* 0x0001681201007387 */ /* 0x0003e60000100a00 */
[----:B------:R-:W-:Y:S01]  /*7bd0*/  LEA.HI.X.SX32 R7, R27, R0, 0x2, P4 ;  /* 0x000000001b077211 */ /* 0x000fe200020f16ff */
[----:B------:R-:W2:Y:S04]  /*7be0*/  LDL.LU R25, [R1+0xd58] ;  /* 0x000d580001197983 */ /* 0x000ea80000300800 */
[----:B------:R1:W-:Y:S02]  /*7bf0*/  STL.64 [R1+0x178], R22 ;  /* 0x0001781601007387 */ /* 0x0003e40000100a00 */
[----:B-1----:R-:W-:-:S02]  /*7c00*/  LEA R18, P5, R28, R4, 0x2 ;  /* 0x000000041c127211 */ /* 0x002fc400078a10ff */
[----:B------:R-:W2:Y:S02]  /*7c10*/  LDL.LU R27, [R1+0xd54] ;  /* 0x000d5400011b7983 */ /* 0x000ea40000300800 */
[----:B------:R-:W-:Y:S02]  /*7c20*/  LEA.HI.X.SX32 R19, R28, R0, 0x2, P5 ;  /* 0x000000001c137211 */ /* 0x000fe400028f16ff */
[----:B------:R1:W-:Y:S01]  /*7c30*/  STL.64 [R1+0x20], R6 ;  /* 0x0000200601007387 */ /* 0x0003e20000100a00 */
[----:B------:R-:W-:-:S03]  /*7c40*/  LEA R22, P6, R13, R4, 0x2 ;  /* 0x000000040d167211 */ /* 0x000fc600078c10ff */
[----:B------:R-:W2:Y:S01]  /*7c50*/  LDL.LU R28, [R1+0xd50] ;  /* 0x000d5000011c7983 */ /* 0x000ea20000300800 */
[----:B------:R-:W-:-:S03]  /*7c60*/  LEA.HI.X.SX32 R23, R13, R0, 0x2, P6 ;  /* 0x000000000d177211 */ /* 0x000fc600030f16ff */
[----:B------:R1:W-:Y:S02]  /*7c70*/  STL.64 [R1+0x188], R18 ;  /* 0x0001881201007387 */ /* 0x0003e40000100a00 */
[C---:B-1----:R-:W-:Y:S02]  /*7c80*/  LEA R6, P4, R14.reuse, R4, 0x2 ;  /* 0x000000040e067211 */ /* 0x042fe400078810ff */
        /* <DEDUP_REMOVED lines=16> */
[----:B------:R-:W3:Y:S02]  /*7d90*/  LDL.LU R2, [R1+0xd3c] ;  /* 0x000d3c0001027983 */ /* 0x000ee40000300800 */
[----:B------:R-:W-:Y:S02]  /*7da0*/  LEA.HI.X.SX32 R19, R12, R0, 0x2, P5 ;  /* 0x000000000c137211 */ /* 0x000fe400028f16ff */
[----:B------:R1:W-:Y:S01]  /*7db0*/  STL.64 [R1+0x1d0], R6 ;  /* 0x0001d00601007387 */ /* 0x0003e20000100a00 */
[----:B------:R-:W-:-:S03]  /*7dc0*/  LEA R22, P6, R15, R4, 0x2 ;  /* 0x000000040f167211 */ /* 0x000fc600078c10ff */
[----:B------:R-:W4:Y:S01]  /*7dd0*/  LDL.LU R12, [R1+0xd38] ;  /* 0x000d3800010c7983 */ /* 0x000f220000300800 */
[----:B------:R-:W-:-:S03]  /*7de0*/  LEA.HI.X.SX32 R23, R15, R0, 0x2, P6 ;  /* 0x000000000f177211 */ /* 0x000fc600030f16ff */
[----:B------:R1:W-:Y:S04]  /*7df0*/  STL.64 [R1+0x1e0], R18 ;  /* 0x0001e01201007387 */ /* 0x0003e80000100a00 */
[----:B------:R-:W4:Y:S01]  /*7e00*/  LDL.LU R15, [R1+0xd34] ;  /* 0x000d3400010f7983 */ /* 0x000f220000300800 */
[----:B-1----:R-:W-:-:S03]  /*7e10*/  LEA R6, P4, R26, R4, 0x2 ;  /* 0x000000041a067211 */ /* 0x002fc600078810ff */
[----:B------:R2:W-:Y:S01]  /*7e20*/  STL.64 [R1+0x1f0], R22 ;  /* 0x0001f01601007387 */ /* 0x0005e20000100a00 */
[----:B------:R-:W-:Y:S02]  /*7e30*/  LEA.HI.X.SX32 R7, R26, R0, 0x2, P4 ;  /* 0x000000001a077211 */ /* 0x000fe400020f16ff */
[----:B------:R-:W-:-:S04]  /*7e40*/  LEA R18, P5, R29, R4, 0x2 ;  /* 0x000000041d127211 */ /* 0x000fc800078a10ff */
[----:B------:R-:W-:Y:S01]  /*7e50*/  LEA.HI.X.SX32 R19, R29, R0, 0x2, P5 ;  /* 0x000000001d137211 */ /* 0x000fe200028f16ff */
[----:B------:R3:W-:Y:S04]  /*7e60*/  STL.64 [R1+0x200], R6 ;  /* 0x0002000601007387 */ /* 0x0007e80000100a00 */
[----:B------:R4:W-:Y:S01]  /*7e70*/  STL.64 [R1+0x210], R18 ;  /* 0x0002101201007387 */ /* 0x0009e20000100a00 */
[----:B--2---:R-:W-:-:S04]  /*7e80*/  LEA R22, P6, R20, R4, 0x2 ;  /* 0x0000000414167211 */ /* 0x004fc800078c10ff */
[----:B------:R-:W-:Y:S02]  /*7e90*/  LEA.HI.X.SX32 R23, R20, R0, 0x2, P6 ;  /* 0x0000000014177211 */ /* 0x000fe400030f16ff */
[----:B------:R-:W2:Y:S01]  /*7ea0*/  LDL.LU R20, [R1+0xd30] ;  /* 0x000d300001147983 */ /* 0x000ea20000300800 */
[----:B---3--:R-:W-:-:S03]  /*7eb0*/  LEA R6, P4, R2, R4, 0x2 ;  /* 0x0000000402067211 */ /* 0x008fc600078810ff */
[----:B------:R1:W-:Y:S01]  /*7ec0*/  STL.64 [R1+0x220], R22 ;  /* 0x0002201601007387 */ /* 0x0003e20000100a00 */
[----:B------:R-:W-:-:S03]  /*7ed0*/  LEA.HI.X.SX32 R7, R2, R0, 0x2, P4 ;  /* 0x0000000002077211 */ /* 0x000fc600020f16ff */
[----:B------:R-:W3:Y:S01]  /*7ee0*/  LDL.LU R2, [R1+0xd2c] ;  /* 0x000d2c0001027983 */ /* 0x000ee20000300800 */
[----:B----4-:R-:W-:-:S04]  /*7ef0*/  LEA R18, P5, R12, R4, 0x2 ;  /* 0x000000040c127211 */ /* 0x010fc800078a10ff */
[----:B------:R-:W-:Y:S01]  /*7f00*/  LEA.HI.X.SX32 R19, R12, R0, 0x2, P5 ;  /* 0x000000000c137211 */ /* 0x000fe200028f16ff */
[----:B------:R4:W-:Y:S01]  /*7f10*/  STL.64 [R1+0x230], R6 ;  /* 0x0002300601007387 */ /* 0x0009e20000100a00 */
[----:B-1----:R-:W-:-:S03]  /*7f20*/  LEA R22, P6, R15, R4, 0x2 ;  /* 0x000000040f167211 */ /* 0x002fc600078c10ff */
[----:B------:R-:W3:Y:S01]  /*7f30*/  LDL.LU R12, [R1+0xd28] ;  /* 0x000d2800010c7983 */ /* 0x000ee20000300800 */
[----:B------:R-:W-:-:S03]  /*7f40*/  LEA.HI.X.SX32 R23, R15, R0, 0x2, P6 ;  /* 0x000000000f177211 */ /* 0x000fc600030f16ff */
[----:B------:R1:W-:Y:S01]  /*7f50*/  STL.64 [R1+0x248], R18 ;  /* 0x0002481201007387 */ /* 0x0003e20000100a00 */
[----:B----4-:R-:W-:-:S03]  /*7f60*/  LEA R6, P4, R16, R4, 0x2 ;  /* 0x0000000410067211 */ /* 0x010fc600078810ff */
[----:B------:R-:W4:Y:S01]  /*7f70*/  LDL.LU R15, [R1+0xd24] ;  /* 0x000d2400010f7983 */ /* 0x000f220000300800 */
[----:B------:R-:W-:Y:S02]  /*7f80*/  LEA.HI.X.SX32 R7, R16, R0, 0x2, P4 ;  /* 0x0000000010077211 */ /* 0x000fe400020f16ff */
[C---:B-1----:R-:W-:Y:S01]  /*7f90*/  LEA R18, P5, R14.reuse, R4, 0x2 ;  /* 0x000000040e127211 */ /* 0x042fe200078a10ff */
[----:B------:R1:W-:Y:S03]  /*7fa0*/  STL.64 [R1+0x250], R22 ;  /* 0x0002501601007387 */ /* 0x0003e60000100a00 */
[----:B------:R-:W-:Y:S01]  /*7fb0*/  LEA.HI.X.SX32 R19, R14, R0, 0x2, P5 ;  /* 0x000000000e137211 */ /* 0x000fe200028f16ff */
[----:B------:R-:W4:Y:S04]  /*7fc0*/  LDL.LU R16, [R1+0xd20] ;  /* 0x000d200001107983 */ /* 0x000f280000300800 */
[----:B------:R1:W-:Y:S02]  /*7fd0*/  STL.64 [R1+0x258], R6 ;  /* 0x0002580601007387 */ /* 0x0003e40000100a00 */
[----:B-1----:R-:W-:-:S02]  /*7fe0*/  LEA R22, P6, R13, R4, 0x2 ;  /* 0x000000040d167211 */ /* 0x002fc400078c10ff */
[----:B------:R-:W4:Y:S02]  /*7ff0*/  LDL.LU R14, [R1+0xd1c] ;  /* 0x000d1c00010e7983 */ /* 0x000f240000300800 */
[----:B------:R-:W-:Y:S02]  /*8000*/  LEA.HI.X.SX32 R23, R13, R0, 0x2, P6 ;  /* 0x000000000d177211 */ /* 0x000fe400030f16ff */
[----:B------:R1:W-:Y:S04]  /*8010*/  STL.64 [R1+0x260], R18 ;  /* 0x0002601201007387 */ /* 0x0003e80000100a00 */
[----:B------:R-:W4:Y:S01]  /*8020*/  LDL.LU R13, [R1+0xd18] ;  /* 0x000d1800010d7983 */ /* 0x000f220000300800 */
[----:B------:R-:W-:-:S03]  /*8030*/  LEA R6, P4, R28, R4, 0x2 ;  /* 0x000000041c067211 */ /* 0x000fc600078810ff */
[----:B------:R1:W-:Y:S01]  /*8040*/  STL.64 [R1+0x268], R22 ;  /* 0x0002681601007387 */ /* 0x0003e20000100a00 */
[----:B------:R-:W-:Y:S02]  /*8050*/  LEA.HI.X.SX32 R7, R28, R0, 0x2, P4 ;  /* 0x000000001c077211 */ /* 0x000fe400020f16ff */
[----:B-1----:R-:W-:-:S04]  /*8060*/  LEA R18, P5, R27, R4, 0x2 ;  /* 0x000000041b127211 */ /* 0x002fc800078a10ff */
[----:B------:R-:W-:Y:S02]  /*8070*/  LEA.HI.X.SX32 R19, R27, R0, 0x2, P5 ;  /* 0x000000001b137211 */ /* 0x000fe400028f16ff */
[C---:B------:R-:W-:Y:S01]  /*8080*/  LEA R22, P6, R25.reuse, R4, 0x2 ;  /* 0x0000000419167211 */ /* 0x040fe200078c10ff */
[----:B------:R-:W-:Y:S03]  /*8090*/  STL.64 [R1+0x270], R6 ;  /* 0x0002700601007387 */ /* 0x000fe60000100a00 */
[----:B------:R-:W-:Y:S01]  /*80a0*/  LEA.HI.X.SX32 R23, R25, R0, 0x2, P6 ;  /* 0x0000000019177211 */ /* 0x000fe200030f16ff */
[----:B------:R-:W-:Y:S04]  /*80b0*/  STL.64 [R1+0x278], R18 ;  /* 0x0002781201007387 */ /* 0x000fe80000100a00 */
[----:B------:R1:W-:Y:S02]  /*80c0*/  STL.64 [R1+0x280], R22 ;  /* 0x0002801601007387 */ /* 0x0003e40000100a00 */
[----:B-1----:R-:W-:-:S04]  /*80d0*/  LEA R22, P6, R17, R4, 0x2 ;  /* 0x0000000411167211 */ /* 0x002fc800078c10ff */
[----:B------:R-:W-:Y:S02]  /*80e0*/  LEA.HI.X.SX32 R23, R17, R0, 0x2, P6 ;  /* 0x0000000011177211 */ /* 0x000fe400030f16ff */
[----:B------:R-:W1:Y:S01]  /*80f0*/  S2R R17, SR_TID.X ;  /* 0x0000000000117919 */ /* 0x000e620000002100 */
[CC--:B------:R-:W-:Y:S02]  /*8100*/  LEA R6, P4, R24.reuse, R4.reuse, 0x2 ;  /* 0x0000000418067211 */ /* 0x0c0fe400078810ff */
[C---:B------:R-:W-:Y:S02]  /*8110*/  LEA R18, P5, R21.reuse, R4, 0x2 ;  /* 0x0000000415127211 */ /* 0x040fe400078a10ff */
[-C--:B------:R-:W-:Y:S02]  /*8120*/  LEA.HI.X.SX32 R7, R24, R0.reuse, 0x2, P4 ;  /* 0x0000000018077211 */ /* 0x080fe400020f16ff */
[----:B------:R-:W-:-:S03]  /*8130*/  LEA.HI.X.SX32 R19, R21, R0, 0x2, P5 ;  /* 0x0000000015137211 */ /* 0x000fc600028f16ff */
[----:B------:R1:W-:Y:S04]  /*8140*/  STL.64 [R1+0x288], R6 ;  /* 0x0002880601007387 */ /* 0x0003e80000100a00 */
[----:B------:R1:W-:Y:S02]  /*8150*/  STL.64 [R1+0x290], R18 ;  /* 0x0002901201007387 */ /* 0x0003e40000100a00 */
[-C--:B-1----:R-:W-:Y:S02]  /*8160*/  LEA R6, P4, R9, R4.reuse, 0x2 ;  /* 0x0000000409067211 */ /* 0x082fe400078810ff */
[----:B------:R-:W-:Y:S02]  /*8170*/  LEA R18, P5, R8, R4, 0x2 ;  /* 0x0000000408127211 */ /* 0x000fe400078a10ff */
[----:B------:R-:W-:-:S02]  /*8180*/  SHF.R.U32.HI R21, RZ, 0x8, R17 ;  /* 0x00000008ff157819 */ /* 0x000fc40000011611 */
[----:B------:R-:W-:Y:S02]  /*8190*/  SHF.R.U32.HI R17, RZ, 0x8, R17 ;  /* 0x00000008ff117819 */ /* 0x000fe40000011611 */
[----:B------:R-:W-:Y:S02]  /*81a0*/  LEA.HI.X.SX32 R19, R8, R0, 0x2, P5 ;  /* 0x0000000008137211 */ /* 0x000fe400028f16ff */
[----:B------:R-:W-:Y:S02]  /*81b0*/  SGXT.U32 R17, R17, 0x1 ;  /* 0x000000011111781a */ /* 0x000fe40000000000 */
[----:B------:R-:W-:Y:S02]  /*81c0*/  LEA R8, P5, R10, R4, 0x2 ;  /* 0x000000040a087211 */ /* 0x000fe400078a10ff */
[----:B------:R-:W-:Y:S02]  /*81d0*/  LOP3.LUT R17, R17, 0xc, RZ, 0xfc, !PT ;  /* 0x0000000c11117812 */ /* 0x000fe400078efcff */
[----:B------:R-:W-:-:S02]  /*81e0*/  LEA.HI.X.SX32 R7, R9, R0, 0x2, P4 ;  /* 0x0000000009077211 */ /* 0x000fc400020f16ff */
[----:B------:R-:W-:Y:S02]  /*81f0*/  LEA.HI.X.SX32 R9, R10, R0, 0x2, P5 ;  /* 0x000000000a097211 */ /* 0x000fe400028f16ff */
[----:B------:R-:W-:Y:S02]  /*8200*/  SGXT.U32 R21, R21, 0x1 ;  /* 0x000000011515781a */ /* 0x000fe40000000000 */
[----:B------:R-:W-:Y:S01]  /*8210*/  ISETP.GE.AND P5, PT, R17, UR4, PT ;  /* 0x0000000411007c0c */ /* 0x000fe2000bfa6270 */
[----:B------:R1:W-:Y:S01]  /*8220*/  STL.64 [R1+0x2a0], R6 ;  /* 0x0002a00601007387 */ /* 0x0003e20000100a00 */
[----:B------:R-:W-:Y:S02]  /*8230*/  LEA R24, P6, R5, R4, 0x2 ;  /* 0x0000000405187211 */ /* 0x000fe400078c10ff */
[----:B------:R-:W-:Y:S02]  /*8240*/  LOP3.LUT R21, R21, 0x8, RZ, 0xfc, !PT ;  /* 0x0000000815157812 */ /* 0x000fe400078efcff */
[----:B------:R-:W-:-:S02]  /*8250*/  LEA.HI.X.SX32 R25, R5, R0, 0x2, P6 ;  /* 0x0000000005197211 */ /* 0x000fc400030f16ff */
[-C--:B-1----:R-:W-:Y:S02]  /*8260*/  LEA R6, P4, R11, R4.reuse, 0x2 ;  /* 0x000000040b067211 */ /* 0x082fe400078810ff */
[----:B------:R-:W-:Y:S02]  /*8270*/  LEA R4, P6, R3, R4, 0x2 ;  /* 0x0000000403047211 */ /* 0x000fe400078c10ff */
[-C--:B------:R-:W-:Y:S02]  /*8280*/  LEA.HI.X.SX32 R7, R11, R0.reuse, 0x2, P4 ;  /* 0x000000000b077211 */ /* 0x080fe400020f16ff */
[----:B------:R-:W-:Y:S01]  /*8290*/  ISETP.GE.AND P4, PT, R21, UR4, PT ;  /* 0x0000000415007c0c */ /* 0x000fe2000bf86270 */
[----:B------:R-:W-:Y:S01]  /*82a0*/  STL.64 [R1+0x298], R22 ;  /* 0x0002981601007387 */ /* 0x000fe20000100a00 */
[----:B------:R-:W-:Y:S02]  /*82b0*/  LEA.HI.X.SX32 R5, R3, R0, 0x2, P6 ;  /* 0x0000000003057211 */ /* 0x000fe400030f16ff */
[----:B------:R-:W-:Y:S01]  /*82c0*/  SEL R0, RZ, 0x4, P4 ;  /* 0x00000004ff007807 */ /* 0x000fe20002000000 */
[----:B------:R-:W-:Y:S04]  /*82d0*/  STL.64 [R1+0x18], R18 ;  /* 0x0000181201007387 */ /* 0x000fe80000100a00 */
[----:B------:R-:W-:Y:S01]  /*82e0*/  STL.64 [R1+0xb98], R18 ;  /* 0x000b981201007387 */ /* 0x000fe20000100a00 */
[----:B------:R-:W-:-:S03]  /*82f0*/  SEL R29, RZ, 0x4, P5 ;  /* 0x00000004ff1d7807 */ /* 0x000fc60002800000 */
[----:B------:R-:W-:Y:S04]  /*8300*/  STL.64 [R1+0x10], R24 ;  /* 0x0000101801007387 */ /* 0x000fe80000100a00 */
[----:B------:R-:W-:Y:S04]  /*8310*/  STL.64 [R1+0xba0], R24 ;  /* 0x000ba01801007387 */ /* 0x000fe80000100a00 */
[----:B------:R-:W-:Y:S04]  /*8320*/  STL.64 [R1+0x8], R6 ;  /* 0x0000080601007387 */ /* 0x000fe80000100a00 */
[----:B------:R-:W-:Y:S04]  /*8330*/  STL.64 [R1], R8 ;  /* 0x0000000801007387 */ /* 0x000fe80000100a00 */
[----:B------:R-:W-:Y:S04]  /*8340*/  STL.64 [R1+0xba8], R6 ;  /* 0x000ba80601007387 */ /* 0x000fe80000100a00 */
[----:B------:R1:W-:Y:S01]  /*8350*/  STL.64 [R1+0xbb0], R4 ;  /* 0x000bb00401007387 */ /* 0x0003e20000100a00 */
[----:B--2---:R-:W-:-:S02]  /*8360*/  SHF.R.U32.HI R17, RZ, 0x8, R20 ;  /* 0x00000008ff117819 */ /* 0x004fc40000011614 */
[----:B------:R-:W-:Y:S02]  /*8370*/  SHF.R.U32.HI R20, RZ, 0x8, R20 ;  /* 0x00000008ff147819 */ /* 0x000fe40000011614 */
[----:B------:R-:W-:Y:S02]  /*8380*/  SGXT.U32 R17, R17, 0x1 ;  /* 0x000000011111781a */ /* 0x000fe40000000000 */
[----:B------:R-:W-:Y:S02]  /*8390*/  SGXT.U32 R20, R20, 0x1 ;  /* 0x000000011414781a */ /* 0x000fe40000000000 */
[----:B------:R-:W-:Y:S02]  /*83a0*/  LOP3.LUT R21, R17, 0x10, RZ, 0xfc, !PT ;  /* 0x0000001011157812 */ /* 0x000fe400078efcff */
[----:B------:R-:W-:Y:S02]  /*83b0*/  LOP3.LUT R17, R20, 0x14, RZ, 0xfc, !PT ;  /* 0x0000001414117812 */ /* 0x000fe400078efcff */
[----:B------:R-:W-:-:S02]  /*83c0*/  ISETP.GE.AND P6, PT, R21, UR4, PT ;  /* 0x0000000415007c0c */ /* 0x000fc4000bfc6270 */
[----:B------:R-:W-:Y:S02]  /*83d0*/  ISETP.GE.AND P4, PT, R17, UR4, PT ;  /* 0x0000000411007c0c */ /* 0x000fe4000bf86270 */
[----:B------:R-:W-:Y:S02]  /*83e0*/  LOP3.LUT R20, R20, 0x18, RZ, 0xfc, !PT ;  /* 0x0000001814147812 */ /* 0x000fe400078efcff */
[----:B---3--:R-:W-:Y:S02]  /*83f0*/  LOP3.LUT R17, R2, 0x1c, RZ, 0xfc, !PT ;  /* 0x0000001c02117812 */ /* 0x008fe400078efcff */
[----:B------:R-:W-:Y:S02]  /*8400*/  SEL R3, RZ, 0x4, P6 ;  /* 0x00000004ff037807 */ /* 0x000fe40003000000 */
[----:B------:R-:W-:Y:S02]  /*8410*/  ISETP.GE.AND P5, PT, R20, UR4, PT ;  /* 0x0000000414007c0c */ /* 0x000fe4000bfa6270 */
[----:B------:R-:W-:-:S02]  /*8420*/  ISETP.GE.AND P6, PT, R17, UR4, PT ;  /* 0x0000000411007c0c */ /* 0x000fc4000bfc6270 */
[C---:B------:R-:W-:Y:S02]  /*8430*/  LOP3.LUT R17, R2.reuse, 0x24, RZ, 0xfc, !PT ;  /* 0x0000002402117812 */ /* 0x040fe400078efcff */
[----:B-1----:R-:W-:Y:S02]  /*8440*/  SEL R4, RZ, 0x4, P4 ;  /* 0x00000004ff047807 */ /* 0x002fe40002000000 */
[C---:B------:R-:W-:Y:S02]  /*8450*/  LOP3.LUT R21, R2.reuse, 0x28, RZ, 0xfc, !PT ;  /* 0x0000002802157812 */ /* 0x040fe400078efcff */
[C---:B------:R-:W-:Y:S02]  /*8460*/  LOP3.LUT R20, R2.reuse, 0x2c, RZ, 0xfc, !PT ;  /* 0x0000002c02147812 */ /* 0x040fe400078efcff */
[C---:B------:R-:W-:Y:S02]  /*8470*/  LOP3.LUT R11, R2.reuse, 0x6, RZ, 0xfc, !PT ;  /* 0x00000006020b7812 */ /* 0x040fe400078efcff */
[----:B------:R-:W-:-:S02]  /*8480*/  LOP3.LUT R9, R2, 0xa, RZ, 0xfc, !PT ;  /* 0x0000000a02097812 */ /* 0x000fc400078efcff */
[----:B----4-:R-:W-:Y:S02]  /*8490*/  ISETP.GE.AND P4, PT, R13, UR4, PT ;  /* 0x000000040d007c0c */ /* 0x010fe4000bf86270 */
[----:B------:R-:W-:Y:S02]  /*84a0*/  SEL R13, RZ, 0x4, P5 ;  /* 0x00000004ff0d7807 */ /* 0x000fe40002800000 */
[----:B------:R-:W-:Y:S02]  /*84b0*/  ISETP.GE.AND P5, PT, R17, UR4, PT ;  /* 0x0000000411007c0c */ /* 0x000fe4000bfa6270 */
[----:B------:R-:W-:Y:S02]  /*84c0*/  SEL R17, RZ, 0x4, P6 ;  /* 0x00000004ff117807 */ /* 0x000fe40003000000 */
[----:B------:R-:W-:Y:S02]  /*84d0*/  ISETP.GE.AND P6, PT, R21, UR4, PT ;  /* 0x0000000415007c0c */ /* 0x000fe4000bfc6270 */
[----:B------:R-:W-:-:S02]  /*84e0*/  LOP3.LUT R21, R2, 0x30, RZ, 0xfc, !PT ;  /* 0x0000003002157812 */ /* 0x000fc400078efcff */
[----:B------:R-:W-:Y:S02]  /*84f0*/  SEL R27, RZ, 0x4, P4 ;  /* 0x00000004ff1b7807 */ /* 0x000fe40002000000 */
[----:B------:R-:W-:Y:S02]  /*8500*/  ISETP.GE.AND P4, PT, R20, UR4, PT ;  /* 0x0000000414007c0c */ /* 0x000fe4000bf86270 */
[----:B------:R-:W-:Y:S02]  /*8510*/  SEL R22, RZ, 0x4, P5 ;  /* 0x00000004ff167807 */ /* 0x000fe40002800000 */
[C---:B------:R-:W-:Y:S02]  /*8520*/  LOP3.LUT R20, R2.reuse, 0x34, RZ, 0xfc, !PT ;  /* 0x0000003402147812 */ /* 0x040fe400078efcff */
        /* <DEDUP_REMOVED lines=11> */
[----:B------:R-:W-:Y:S02]  /*85e0*/  ISETP.GE.AND P6, PT, R21, UR4, PT ;  /* 0x0000000415007c0c */ /* 0x000fe4000bfc6270 */
[----:B------:R-:W-:Y:S02]  /*85f0*/  SEL R21, RZ, 0x4, P4 ;  /* 0x00000004ff157807 */ /* 0x000fe40002000000 */
[----:B------:R-:W-:-:S02]  /*8600*/  ISETP.GE.AND P4, PT, R11, UR4, PT ;  /* 0x000000040b007c0c */ /* 0x000fc4000bf86270 */
[C---:B------:R-:W-:Y:S02]  /*8610*/  LOP3.LUT R23, R2.reuse, 0xe, RZ, 0xfc, !PT ;  /* 0x0000000e02177812 */ /* 0x040fe400078efcff */
[----:B------:R-:W-:Y:S02]  /*8620*/  SEL R11, RZ, 0x4, P5 ;  /* 0x00000004ff0b7807 */ /* 0x000fe40002800000 */
[----:B------:R-:W-:Y:S02]  /*8630*/  ISETP.GE.AND P5, PT, R9, UR4, PT ;  /* 0x0000000409007c0c */ /* 0x000fe4000bfa6270 */
[----:B------:R-:W-:Y:S02]  /*8640*/  SEL R9, RZ, 0x4, P6 ;  /* 0x00000004ff097807 */ /* 0x000fe40003000000 */
[C---:B------:R-:W-:Y:S01]  /*8650*/  LOP3.LUT R28, R2.reuse, 0x16, RZ, 0xfc, !PT ;  /* 0x00000016021c7812 */ /* 0x040fe200078efcff */
[----:B------:R1:W-:Y:S01]  /*8660*/  STL [R1+0x2b4], R4 ;  /* 0x0002b40401007387 */ /* 0x0003e20000100800 */
[----:B------:R-:W-:-:S02]  /*8670*/  LOP3.LUT R26, R2, 0x12, RZ, 0xfc, !PT ;  /* 0x00000012021a7812 */ /* 0x000fc400078efcff */
[----:B------:R-:W-:Y:S02]  /*8680*/  ISETP.GE.AND P6, PT, R23, UR4, PT ;  /* 0x0000000417007c0c */ /* 0x000fe4000bfc6270 */
[----:B------:R-:W-:Y:S02]  /*8690*/  SEL R23, RZ, 0x4, P4 ;  /* 0x00000004ff177807 */ /* 0x000fe40002000000 */
[----:B------:R-:W-:Y:S02]  /*86a0*/  ISETP.GE.AND P4, PT, R26, UR4, PT ;  /* 0x000000041a007c0c */ /* 0x000fe4000bf86270 */
[----:B-1----:R-:W-:Y:S02]  /*86b0*/  SEL R4, RZ, 0x4, P5 ;  /* 0x00000004ff047807 */ /* 0x002fe40002800000 */
[----:B------:R-:W-:Y:S02]  /*86c0*/  ISETP.GE.AND P5, PT, R28, UR4, PT ;  /* 0x000000041c007c0c */ /* 0x000fe4000bfa6270 */
[----:B------:R-:W-:-:S02]  /*86d0*/  SEL R28, RZ, 0x4, P6 ;  /* 0x00000004ff1c7807 */ /* 0x000fc40003000000 */
[----:B------:R-:W-:Y:S02]  /*86e0*/  ISETP.GE.AND P6, PT, R14, UR4, PT ;  /* 0x000000040e007c0c */ /* 0x000fe4000bfc6270 */
[----:B------:R-:W-:Y:S01]  /*86f0*/  SEL R26, RZ, 0x4, P5 ;  /* 0x00000004ff1a7807 */ /* 0x000fe20002800000 */
[----:B------:R1:W-:Y:S01]  /*8700*/  STL [R1+0x2e8], R4 ;  /* 0x0002e80401007387 */ /* 0x0003e20000100800 */
[----:B------:R-:W-:Y:S02]  /*8710*/  SEL R14, RZ, 0x4, P4 ;  /* 0x00000004ff0e7807 */ /* 0x000fe40002000000 */
[----:B------:R-:W-:Y:S02]  /*8720*/  ISETP.GE.AND P5, PT, R15, UR4, PT ;  /* 0x000000040f007c0c */ /* 0x000fe4000bfa6270 */
[----:B------:R-:W-:Y:S02]  /*8730*/  ISETP.GE.AND P4, PT, R16, UR4, PT ;  /* 0x0000000410007c0c */ /* 0x000fe4000bf86270 */
[----:B------:R-:W-:Y:S01]  /*8740*/  SEL R15, RZ, 0x4, P6 ;  /* 0x00000004ff0f7807 */ /* 0x000fe20003000000 */
[----:B------:R-:W2:Y:S01]  /*8750*/  LDL.LU R16, [R1+0xd14] ;  /* 0x000d140001107983 */ /* 0x000ea20000300800 */
[----:B------:R-:W-:-:S03]  /*8760*/  ISETP.GE.AND P6, PT, R12, UR4, PT ;  /* 0x000000040c007c0c */ /* 0x000fc6000bfc6270 */
[----:B------:R-:W3:Y:S01]  /*8770*/  LDL.LU R12, [R1+0xd10] ;  /* 0x000d1000010c7983 */ /* 0x000ee20000300800 */
[----:B------:R-:W4:Y:S01]  /*8780*/  S2R R18, SR_TID.X ;  /* 0x0000000000127919 */ /* 0x000f220000002100 */
[----:B------:R-:W1:Y:S01]  /*8790*/  S2R R6, SR_TID.X ;  /* 0x0000000000067919 */ /* 0x000e620000002100 */
[----:B------:R-:W-:Y:S02]  /*87a0*/  LOP3.LUT R25, R2, 0x2a, RZ, 0xfc, !PT ;  /* 0x0000002a02197812 */ /* 0x000fe400078efcff */
[----:B------:R-:W-:Y:S02]  /*87b0*/  SEL R2, RZ, 0x4, P4 ;  /* 0x00000004ff027807 */ /* 0x000fe40002000000 */
[----:B------:R-:W-:Y:S02]  /*87c0*/  ISETP.GE.AND P4, PT, R25, UR4, PT ;  /* 0x0000000419007c0c */ /* 0x000fe4000bf86270 */
[----:B------:R-:W-:Y:S02]  /*87d0*/  SEL R25, RZ, 0x4, P5 ;  /* 0x00000004ff197807 */ /* 0x000fe40002800000 */
[----:B----4-:R-:W-:-:S04]  /*87e0*/  SHF.R.U32.HI R7, RZ, 0x8, R18 ;  /* 0x00000008ff077819 */ /* 0x010fc80000011612 */
[----:B------:R-:W-:-:S04]  /*87f0*/  SGXT.U32 R7, R7, 0x1 ;  /* 0x000000010707781a */ /* 0x000fc80000000000 */
[C---:B------:R-:W-:Y:S02]  /*8800*/  LOP3.LUT R24, R7.reuse, 0x2e, RZ, 0xfc, !PT ;  /* 0x0000002e07187812 */ /* 0x040fe400078efcff */
[----:B------:R-:W-:Y:S02]  /*8810*/  LOP3.LUT R7, R7, 0x32, RZ, 0xfc, !PT ;  /* 0x0000003207077812 */ /* 0x000fe400078efcff */
[----:B------:R-:W-:Y:S02]  /*8820*/  ISETP.GE.AND P5, PT, R24, UR4, PT ;  /* 0x0000000418007c0c */ /* 0x000fe4000bfa6270 */
[----:B------:R-:W-:Y:S02]  /*8830*/  SEL R24, RZ, 0x4, P6 ;  /* 0x00000004ff187807 */ /* 0x000fe40003000000 */
[----:B------:R-:W-:Y:S02]  /*8840*/  ISETP.GE.AND P6, PT, R7, UR4, PT ;  /* 0x0000000407007c0c */ /* 0x000fe4000bfc6270 */
[----:B-1----:R-:W-:-:S02]  /*8850*/  SHF.R.U32.HI R7, RZ, 0x8, R6 ;  /* 0x00000008ff077819 */ /* 0x002fc40000011606 */
[----:B------:R-:W-:Y:S02]  /*8860*/  SHF.R.U32.HI R6, RZ, 0x8, R6 ;  /* 0x00000008ff067819 */ /* 0x000fe40000011606 */
[----:B------:R-:W-:Y:S02]  /*8870*/  SEL R0, R0, RZ, P3 ;  /* 0x000000ff00007207 */ /* 0x000fe40001800000 */
[----:B------:R-:W-:-:S04]  /*8880*/  SGXT.U32 R6, R6, 0x1 ;  /* 0x000000010606781a */ /* 0x000fc80000000000 */
[----:B------:R-:W-:Y:S02]  /*8890*/  LOP3.LUT R4, R6, 0x3e, RZ, 0xfc, !PT ;  /* 0x0000003e06047812 */ /* 0x000fe400078efcff */
[----:B------:R-:W-:Y:S02]  /*88a0*/  SEL R6, RZ, 0x4, P6 ;  /* 0x00000004ff067807 */ /* 0x000fe40003000000 */
[----:B------:R-:W-:Y:S02]  /*88b0*/  ISETP.NE.U32.AND P6, PT, R0, RZ, PT ;  /* 0x000000ff0000720c */ /* 0x000fe40003fc5070 */
[----:B------:R-:W-:Y:S02]  /*88c0*/  SEL R0, R29, RZ, P3 ;  /* 0x000000ff1d007207 */ /* 0x000fe40001800000 */
[----:B------:R-:W1:Y:S01]  /*88d0*/  S2R R29, SR_TID.X ;  /* 0x00000000001d7919 */ /* 0x000e620000002100 */
[----:B------:R-:W-:-:S04]  /*88e0*/  SHF.R.U32.HI R18, RZ, 0x8, R18 ;  /* 0x00000008ff127819 */ /* 0x000fc80000011612 */
[----:B------:R-:W-:Y:S02]  /*88f0*/  SGXT.U32 R18, R18, 0x1 ;  /* 0x000000011212781a */ /* 0x000fe40000000000 */
[----:B------:R-:W-:Y:S02]  /*8900*/  SGXT.U32 R7, R7, 0x1 ;  /* 0x000000010707781a */ /* 0x000fe40000000000 */
[----:B------:R-:W-:Y:S02]  /*8910*/  LOP3.LUT R5, R18, 0x36, RZ, 0xfc, !PT ;  /* 0x0000003612057812 */ /* 0x000fe400078efcff */
[----:B------:R-:W-:Y:S02]  /*8920*/  SEL R18, RZ, 0x4, P4 ;  /* 0x00000004ff127807 */ /* 0x000fe40002000000 */
[----:B------:R-:W-:Y:S02]  /*8930*/  ISETP.GE.AND P4, PT, R5, UR4, PT ;  /* 0x0000000405007c0c */ /* 0x000fe4000bf86270 */
[----:B------:R-:W-:-:S02]  /*8940*/  LOP3.LUT R5, R7, 0x3a, RZ, 0xfc, !PT ;  /* 0x0000003a07057812 */ /* 0x000fc400078efcff */
[----:B------:R-:W-:Y:S02]  /*8950*/  SEL R7, RZ, 0x4, P5 ;  /* 0x00000004ff077807 */ /* 0x000fe40002800000 */
[----:B------:R-:W-:Y:S02]  /*8960*/  ISETP.GE.AND P5, PT, R5, UR4, PT ;  /* 0x0000000405007c0c */ /* 0x000fe4000bfa6270 */
[----:B------:R-:W-:Y:S02]  /*8970*/  SEL R5, RZ, 0x4, P4 ;  /* 0x00000004ff057807 */ /* 0x000fe40002000000 */
[----:B------:R-:W-:Y:S02]  /*8980*/  ISETP.GE.AND P4, PT, R4, UR4, PT ;  /* 0x0000000404007c0c */ /* 0x000fe4000bf86270 */
[----:B------:R-:W-:Y:S02]  /*8990*/  SEL R4, RZ, 0x4, P5 ;  /* 0x00000004ff047807 */ /* 0x000fe40002800000 */
[----:B-1----:R-:W-:-:S04]  /*89a0*/  LOP3.LUT R29, R29, 0x3f, RZ, 0xc0, !PT ;  /* 0x0000003f1d1d7812 */ /* 0x002fc800078ec0ff */
[----:B------:R-:W-:Y:S02]  /*89b0*/  ISETP.GE.AND P5, PT, R29, UR4, PT ;  /* 0x000000041d007c0c */ /* 0x000fe4000bfa6270 */
[----:B------:R-:W-:Y:S02]  /*89c0*/  SEL R29, R3, RZ, P3 ;  /* 0x000000ff031d7207 */ /* 0x000fe40001800000 */
[----:B------:R-:W-:Y:S02]  /*89d0*/  SEL R3, RZ, 0x4, P4 ;  /* 0x00000004ff037807 */ /* 0x000fe40002000000 */
[----:B------:R-:W-:Y:S02]  /*89e0*/  SEL R13, R13, RZ, P3 ;  /* 0x000000ff0d0d7207 */ /* 0x000fe40001800000 */
[----:B------:R-:W-:Y:S02]  /*89f0*/  ISETP.NE.U32.AND P4, PT, R0, RZ, PT ;  /* 0x000000ff0000720c */ /* 0x000fe40003f85070 */
[----:B------:R-:W-:-:S02]  /*8a00*/  SEL R0, RZ, 0x4, P5 ;  /* 0x00000004ff007807 */ /* 0x000fc40002800000 */
[----:B------:R-:W-:Y:S02]  /*8a10*/  ISETP.NE.U32.AND P5, PT, R29, RZ, PT ;  /* 0x000000ff1d00720c */ /* 0x000fe40003fa5070 */
[----:B------:R-:W4:Y:S01]  /*8a20*/  LDL.LU R29, [R1+0x2b4] ;  /* 0x0002b400011d7983 */ /* 0x000f220000300800 */
[----:B------:R-:W-:-:S03]  /*8a30*/  SEL R17, R17, RZ, P3 ;  /* 0x000000ff11117207 */ /* 0x000fc60001800000 */
[----:B---3--:R1:W-:Y:S04]  /*8a40*/  STL.64 [R1+0xbb8], R12 ;  /* 0x000bb80c01007387 */ /* 0x0083e80000100a00 */
[----:B-1----:R-:W3:Y:S04]  /*8a50*/  LDL.LU R13, [R1+0x2e8] ;  /* 0x0002e800010d7983 */ /* 0x002ee80000300800 */
[----:B--2---:R1:W-:Y:S02]  /*8a60*/  STL.64 [R1+0xbc0], R16 ;  /* 0x000bc01001007387 */ /* 0x0043e40000100a00 */
[----:B-1----:R-:W-:-:S02]  /*8a70*/  SEL R16, R27, RZ, P3 ;  /* 0x000000ff1b107207 */ /* 0x002fc40001800000 */
[----:B------:R-:W2:Y:S01]  /*8a80*/  LDL.LU R27, [R1+0xd0c] ;  /* 0x000d0c00011b7983 */ /* 0x000ea20000300800 */
[----:B------:R-:W-:Y:S02]  /*8a90*/  SEL R12, R22, RZ, P3 ;  /* 0x000000ff160c7207 */ /* 0x000fe40001800000 */
[----:B------:R-:W-:Y:S02]  /*8aa0*/  SEL R20, R20, RZ, P3 ;  /* 0x000000ff14147207 */ /* 0x000fe40001800000 */
[----:B------:R-:W-:Y:S01]  /*8ab0*/  SEL R21, R21, RZ, P3 ;  /* 0x000000ff15157207 */ /* 0x000fe20001800000 */
[----:B------:R-:W-:Y:S01]  /*8ac0*/  STL [R1+0x2c4], R16 ;  /* 0x0002c41001007387 */ /* 0x000fe20000100800 */
[----:B------:R-:W-:Y:S02]  /*8ad0*/  SEL R10, R10, RZ, P3 ;  /* 0x000000ff0a0a7207 */ /* 0x000fe40001800000 */
[----:B------:R-:W-:Y:S01]  /*8ae0*/  SEL R11, R11, RZ, P3 ;  /* 0x000000ff0b0b7207 */ /* 0x000fe20001800000 */
[----:B------:R-:W-:Y:S01]  /*8af0*/  STL [R1+0x30c], R12 ;  /* 0x00030c0c01007387 */ /* 0x000fe20000100800 */
[----:B------:R-:W-:-:S02]  /*8b00*/  SEL R8, R8, RZ, P3 ;  /* 0x000000ff08087207 */ /* 0x000fc40001800000 */
[----:B------:R-:W-:Y:S02]  /*8b10*/  SEL R9, R9, RZ, P3 ;  /* 0x000000ff09097207 */ /* 0x000fe40001800000 */
[----:B------:R-:W-:Y:S02]  /*8b20*/  SEL R22, R19, RZ, P3 ;  /* 0x000000ff13167207 */ /* 0x000fe40001800000 */
[----:B------:R-:W4:Y:S01]  /*8b30*/  LDL R19, [R1+0xab0] ;  /* 0x000ab00001137983 */ /* 0x000f220000100800 */
[----:B------:R-:W-:-:S03]  /*8b40*/  SEL R23, R23, RZ, P3 ;  /* 0x000000ff17177207 */ /* 0x000fc60001800000 */
[----:B------:R-:W-:Y:S04]  /*8b50*/  STL.64 [R1+0xbc8], R20 ;  /* 0x000bc81401007387 */ /* 0x000fe80000100a00 */
[----:B------:R-:W-:Y:S04]  /*8b60*/  STL.64 [R1+0xbd0], R10 ;  /* 0x000bd00a01007387 */ /* 0x000fe80000100a00 */
[----:B------:R1:W-:Y:S01]  /*8b70*/  STL.64 [R1+0xbd8], R8 ;  /* 0x000bd80801007387 */ /* 0x0003e20000100a00 */
[----:B------:R-:W-:-:S03]  /*8b80*/  SEL R26, R26, RZ, P3 ;  /* 0x000000ff1a1a7207 */ /* 0x000fc60001800000 */
[----:B------:R-:W-:Y:S01]  /*8b90*/  STL.64 [R1+0xbe0], R22 ;  /* 0x000be01601007387 */ /* 0x000fe20000100a00 */
[----:B-1----:R-:W-:-:S03]  /*8ba0*/  SEL R9, R28, RZ, P3 ;  /* 0x000000ff1c097207 */ /* 0x002fc60001800000 */
[----:B------:R-:W4:Y:S01]  /*8bb0*/  LDL.LU R28, [R1+0xd08] ;  /* 0x000d0800011c7983 */ /* 0x000f220000300800 */
[----:B---3--:R-:W-:-:S05]  /*8bc0*/  SEL R8, R13, RZ, P3 ;  /* 0x000000ff0d087207 */ /* 0x008fca0001800000 */
[----:B------:R1:W-:Y:S02]  /*8bd0*/  STL [R1+0x2e8], R8 ;  /* 0x0002e80801007387 */ /* 0x0003e40000100800 */
[----:B-1----:R-:W-:Y:S02]  /*8be0*/  SEL R8, R14, RZ, P3 ;  /* 0x000000ff0e087207 */ /* 0x002fe40001800000 */
[----:B------:R-:W3:Y:S04]  /*8bf0*/  LDL.LU R14, [R1+0xd04] ;  /* 0x000d0400010e7983 */ /* 0x000ee80000300800 */
[----:B------:R1:W-:Y:S04]  /*8c00*/  STL [R1+0x2e4], R9 ;  /* 0x0002e40901007387 */ /* 0x0003e80000100800 */
[----:B--2---:R-:W-:Y:S04]  /*8c10*/  STL.64 [R1+0xbe8], R26 ;  /* 0x000be81a01007387 */ /* 0x004fe80000100a00 */
[----:B------:R2:W-:Y:S01]  /*8c20*/  STL [R1+0x2e0], R8 ;  /* 0x0002e00801007387 */ /* 0x0005e20000100800 */
[----:B-1----:R-:W-:-:S03]  /*8c30*/  SEL R9, R15, RZ, P3 ;  /* 0x000000ff0f097207 */ /* 0x002fc60001800000 */
[----:B------:R-:W3:Y:S01]  /*8c40*/  LDL.LU R15, [R1+0xd00] ;  /* 0x000d0000010f7983 */ /* 0x000ee20000300800 */
[----:B--2---:R-:W-:-:S03]  /*8c50*/  SEL R8, R2, RZ, P3 ;  /* 0x000000ff02087207 */ /* 0x004fc60001800000 */
[----:B------:R-:W2:Y:S01]  /*8c60*/  LDL.LU R2, [R1+0xcfc] ;  /* 0x000cfc0001027983 */ /* 0x000ea20000300800 */
[----:B------:R-:W-:-:S03]  /*8c70*/  SEL R10, R25, RZ, P3 ;  /* 0x000000ff190a7207 */ /* 0x000fc60001800000 */
[----:B------:R1:W-:Y:S01]  /*8c80*/  STL [R1+0x2d8], R9 ;  /* 0x0002d80901007387 */ /* 0x0003e20000100800 */
[----:B------:R-:W-:-:S03]  /*8c90*/  SEL R7, R7, RZ, P3 ;  /* 0x000000ff07077207 */ /* 0x000fc60001800000 */
[----:B------:R4:W-:Y:S01]  /*8ca0*/  STL [R1+0x2d4], R8 ;  /* 0x0002d40801007387 */ /* 0x0009e20000100800 */
[----:B------:R-:W-:Y:S02]  /*8cb0*/  SEL R6, R6, RZ, P3 ;  /* 0x000000ff06067207 */ /* 0x000fe40001800000 */
[----:B-1----:R-:W-:Y:S01]  /*8cc0*/  SEL R9, R24, RZ, P3 ;  /* 0x000000ff18097207 */ /* 0x002fe20001800000 */
[----:B------:R-:W-:Y:S01]  /*8cd0*/  STL [R1+0x2d0], R10 ;  /* 0x0002d00a01007387 */ /* 0x000fe20000100800 */
[----:B----4-:R-:W-:-:S03]  /*8ce0*/  SEL R8, R18, RZ, P3 ;  /* 0x000000ff12087207 */ /* 0x010fc60001800000 */
[----:B------:R-:W-:Y:S01]  /*8cf0*/  STL [R1+0x2cc], R9 ;  /* 0x0002cc0901007387 */ /* 0x000fe20000100800 */
[----:B------:R-:W-:Y:S02]  /*8d00*/  SEL R5, R5, RZ, P3 ;  /* 0x000000ff05057207 */ /* 0x000fe40001800000 */
[----:B------:R-:W-:Y:S01]  /*8d10*/  SEL R3, R3, RZ, P3 ;  /* 0x000000ff03037207 */ /* 0x000fe20001800000 */
[----:B------:R-:W-:Y:S01]  /*8d20*/  STL [R1+0x2c8], R8 ;  /* 0x0002c80801007387 */ /* 0x000fe20000100800 */
[----:B------:R-:W-:Y:S02]  /*8d30*/  SEL R4, R4, RZ, P3 ;  /* 0x000000ff04047207 */ /* 0x000fe40001800000 */
[----:B------:R-:W-:Y:S01]  /*8d40*/  SEL R0, R0, RZ, P3 ;  /* 0x000000ff00007207 */ /* 0x000fe20001800000 */
[----:B------:R-:W-:Y:S04]  /*8d50*/  STL [R1+0x2bc], R7 ;  /* 0x0002bc0701007387 */ /* 0x000fe80000100800 */
[----:B------:R-:W-:Y:S04]  /*8d60*/  STL [R1+0x2b8], R6 ;  /* 0x0002b80601007387 */ /* 0x000fe80000100800 */
[----:B------:R-:W-:Y:S04]  /*8d70*/  STL [R1+0x2b0], R5 ;  /* 0x0002b00501007387 */ /* 0x000fe80000100800 */
[----:B------:R-:W-:Y:S04]  /*8d80*/  STL [R1+0xb48], R3 ;  /* 0x000b480301007387 */ /* 0x000fe80000100800 */
[----:B------:R-:W-:Y:S04]  /*8d90*/  STL [R1+0x2ac], R4 ;  /* 0x0002ac0401007387 */ /* 0x000fe80000100800 */
[----:B------:R-:W-:Y:S04]  /*8da0*/  STL [R1+0xb40], R28 ;  /* 0x000b401c01007387 */ /* 0x000fe80000100800 */
[----:B------:R1:W-:Y:S02]  /*8db0*/  STL [R1+0x2a8], R0 ;  /* 0x0002a80001007387 */ /* 0x0003e40000100800 */
[----:B-1----:R-:W-:-:S02]  /*8dc0*/  VIADD R0, R19, UR5 ;  /* 0x0000000513007c36 */ /* 0x002fc40008000000 */
[----:B--2---:R-:W-:Y:S01]  /*8dd0*/  IMAD.SHL.U32 R3, R2, 0x40, RZ ;  /* 0x0000004002037824 */ /* 0x004fe200078e00ff */
[----:B------:R-:W-:Y:S04]  /*8de0*/  STL [R1+0xbf0], R2 ;  /* 0x000bf00201007387 */ /* 0x000fe80000100800 */
[----:B------:R1:W-:Y:S04]  /*8df0*/  STL [R1+0xcf8], R0 ;  /* 0x000cf80001007387 */ /* 0x0003e80000100800 */
[----:B------:R2:W-:Y:S01]  /*8e00*/  STL [R1+0x9e8], R3 ;  /* 0x0009e80301007387 */ /* 0x0005e20000100800 */
[----:B-1----:R-:W-:-:S03]  /*8e10*/  IMAD.MOV.U32 R0, RZ, RZ, R3 ;  /* 0x000000ffff007224 */ /* 0x002fc600078e0003 */
[----:B--2---:R-:W2:Y:S04]  /*8e20*/  LDL.64 R2, [R1+0xa8] ;  /* 0x0000a80001027983 */ /* 0x004ea80000100a00 */
[----:B--2---:R1:W-:Y:S04]  /*8e30*/  STL.64 [R1+0xc88], R2 ;  /* 0x000c880201007387 */ /* 0x0043e80000100a00 */
[----:B-1----:R-:W2:Y:S04]  /*8e40*/  LDL.64 R2, [R1+0x90] ;  /* 0x0000900001027983 */ /* 0x002ea80000100a00 */
        /* <DEDUP_REMOVED lines=21> */
[----:B-1----:R-:W2:Y:S01]  /*8fa0*/  LDL.64 R2, [R1+0x30] ;  /* 0x0000300001027983 */ /* 0x002ea20000100a00 */
[----:B------:R-:W-:-:S03]  /*8fb0*/  SEL R29, R29, RZ, P3 ;  /* 0x000000ff1d1d7207 */ /* 0x000fc60001800000 */
[----:B--2---:R1:W-:Y:S04]  /*8fc0*/  STL.64 [R1+0xce8], R2 ;  /* 0x000ce80201007387 */ /* 0x0043e80000100a00 */
[----:B-1----:R-:W2:Y:S01]  /*8fd0*/  LDL.64 R2, [R1+0x38] ;  /* 0x0000380001027983 */ /* 0x002ea20000100a00 */
[----:B------:R-:W-:-:S03]  /*8fe0*/  ISETP.NE.U32.AND P3, PT, R29, RZ, PT ;  /* 0x000000ff1d00720c */ /* 0x000fc60003f65070 */
[----:B--2---:R1:W-:Y:S04]  /*8ff0*/  STL.64 [R1+0xcf0], R2 ;  /* 0x000cf00201007387 */ /* 0x0043e80000100a00 */
[----:B------:R-:W2:Y:S04]  /*9000*/  LDL.64 R26, [R1+0xb0] ;  /* 0x0000b000011a7983 */ /* 0x000ea80000100a00 */
[----:B------:R-:W4:Y:S04]  /*9010*/  LDL.64 R22, [R1+0xb8] ;  /* 0x0000b80001167983 */ /* 0x000f280000100a00 */
[----:B-1----:R-:W2:Y:S04]  /*9020*/  LDL.64 R2, [R1+0x28] ;  /* 0x0000280001027983 */ /* 0x002ea80000100a00 */
[----:B------:R-:W2:Y:S04]  /*9030*/  LDL.64 R8, [R1+0xc0] ;  /* 0x0000c00001087983 */ /* 0x000ea80000100a00 */
        /* <DEDUP_REMOVED lines=8> */
[----:B------:R-:W2:Y:S01]  /*90c0*/  LDL.LU.64 R28, [R1] ;  /* 0x00000000011c7983 */ /* 0x000ea20000300a00 */
[----:B---3--:R-:W-:-:S03]  /*90d0*/  IMAD.WIDE R14, R0, 0x4, R14 ;  /* 0x00000004000e7825 */ /* 0x008fc600078e020e */
[----:B--2---:R1:W-:Y:S04]  /*90e0*/  STL.64 [R1+0xbf8], R28 ;  /* 0x000bf81c01007387 */ /* 0x0043e80000100a00 */
[----:B-1----:R-:W2:Y:S04]  /*90f0*/  LDL.64 R28, [R1+0xa0] ;  /* 0x0000a000011c7983 */ /* 0x002ea80000100a00 */
[----:B------:R-:W3:Y:S04]  /*9100*/  LDL.LU R0, [R1+0xcf8] ;  /* 0x000cf80001007983 */ /* 0x000ee80000300800 */
[----:B------:R1:W-:Y:S04]  /*9110*/  STL.64 [R1+0xc00], R14 ;  /* 0x000c000e01007387 */ /* 0x0003e80000100a00 */
[----:B-1----:R-:W2:Y:S04]  /*9120*/  LDL.64 R14, [R1+0x98] ;  /* 0x00009800010e7983 */ /* 0x002ea80000100a00 */
[----:B---3--:R-:W-:Y:S04]  /*9130*/  LDGSTS.E [R0], desc[UR10][R2.64], P2 ;  /* 0x0000000002007fae */ /* 0x008fe800091a100a */
[----:B------:R-:W3:Y:S04]  /*9140*/  LDL.LU.64 R2, [R1+0xcf0] ;  /* 0x000cf00001027983 */ /* 0x000ee80000300a00 */
[----:B---3--:R-:W-:Y:S04]  /*9150*/  LDGSTS.E [R0+0x800], desc[UR10][R2.64], P2 ;  /* 0x0080000002007fae */ /* 0x008fe800091a100a */
        /* <DEDUP_REMOVED lines=24> */
[----:B--2---:R-:W-:Y:S04]  /*92e0*/  LDGSTS.E [R0+0x7000], desc[UR10][R14.64], P2 ;  /* 0x070000000e007fae */ /* 0x004fe800091a100a */
[----:B------:R-:W-:Y:S04]  /*92f0*/  LDGSTS.E [R0+0x7800], desc[UR10][R28.64], P2 ;  /* 0x078000001c007fae */ /* 0x000fe800091a100a */
[----:B------:R-:W2:Y:S04]  /*9300*/  LDL.LU.64 R2, [R1+0xc88] ;  /* 0x000c880001027983 */ /* 0x000ea80000300a00 */
[----:B------:R-:W3:Y:S04]  /*9310*/  LDL.64 R14, [R1+0x220] ;  /* 0x00022000010e7983 */ /* 0x000ee80000100a00 */
[----:B--2---:R-:W-:Y:S04]  /*9320*/  LDGSTS.E [R0+0x8000], desc[UR10][R2.64], P2 ;  /* 0x0800000002007fae */ /* 0x004fe800091a100a */
[----:B------:R-:W-:Y:S04]  /*9330*/  LDGSTS.E [R0+0x8800], desc[UR10][R26.64], P2 ;  /* 0x088000001a007fae */ /* 0x000fe800091a100a */
[----:B----4-:R-:W-:Y:S04]  /*9340*/  LDGSTS.E [R0+0x9000], desc[UR10][R22.64], P2 ;  /* 0x0900000016007fae */ /* 0x010fe800091a100a */
[----:B------:R-:W-:Y:S04]  /*9350*/  LDGSTS.E [R0+0x9800], desc[UR10][R8.64], P2 ;  /* 0x0980000008007fae */ /* 0x000fe800091a100a */
        /* <DEDUP_REMOVED lines=8> */
[----:B------:R-:W2:Y:S04]  /*93e0*/  LDL.64 R18, [R1+0x138] ;  /* 0x0001380001127983 */ /* 0x000ea80000100a00 */
[----:B---3--:R1:W-:Y:S04]  /*93f0*/  STL.64 [R1+0xc08], R14 ;  /* 0x000c080e01007387 */ /* 0x0083e80000100a00 */
[----:B-1----:R-:W3:Y:S04]  /*9400*/  LDL.64 R14, [R1+0x210] ;  /* 0x00021000010e7983 */ /* 0x002ee80000100a00 */
[----:B--2---:R-:W-:Y:S04]  /*9410*/  LDGSTS.E [R0+0xe000], desc[UR10][R18.64], P2 ;  /* 0x0e00000012007fae */ /* 0x004fe800091a100a */
[----:B---3--:R1:W-:Y:S04]  /*9420*/  STL.64 [R1+0xc10], R14 ;  /* 0x000c100e01007387 */ /* 0x0083e80000100a00 */
        /* <DEDUP_REMOVED lines=28> */
[----:B------:R-:W2:Y:S04]  /*95f0*/  LDL.64 R28, [R1+0x230] ;  /* 0x00023000011c7983 */ /* 0x000ea80000100a00 */
[----:B------:R-:W3:Y:S04]  /*9600*/  LDL.64 R2, [R1+0x248] ;  /* 0x0002480001027983 */ /* 0x000ee80000100a00 */
[----:B-1----:R-:W4:Y:S04]  /*9610*/  LDL.64 R14, [R1+0x148] ;  /* 0x00014800010e7983 */ /* 0x002f280000100a00 */
        /* <DEDUP_REMOVED lines=11> */
[----:B----4-:R-:W-:Y:S04]  /*96d0*/  LDGSTS.E [R0+0xe800], desc[UR10][R14.64], P2 ;  /* 0x0e8000000e007fae */ /* 0x010fe800091a100a */
[----:B------:R-:W4:Y:S04]  /*96e0*/  LDL.LU.64 R14, [R1+0xc80] ;  /* 0x000c8000010e7983 */ /* 0x000f280000300a00 */
        /* <DEDUP_REMOVED lines=31> */
[----:B--2---:R-:W-:Y:S04]  /*98e0*/  LDGSTS.E [R0+0x17000], desc[UR10][R28.64], P2 ;  /* 0x170000001c007fae */ /* 0x004fe800091a100a */
[----:B---3--:R-:W-:Y:S04]  /*98f0*/  LDGSTS.E [R0+0x17800], desc[UR10][R2.64], P2 ;  /* 0x1780000002007fae */ /* 0x008fe800091a100a */
[----:B------:R-:W2:Y:S04]  /*9900*/  LDL.LU.64 R14, [R1+0xc00] ;  /* 0x000c0000010e7983 */ /* 0x000ea80000300a00 */
[----:B------:R-:W3:Y:S04]  /*9910*/  LDL.LU.64 R28, [R1+0xbf8] ;  /* 0x000bf800011c7983 */ /* 0x000ee80000300a00 */
[----:B------:R-:W4:Y:S04]  /*9920*/  LDL.LU R2, [R1+0xbf0] ;  /* 0x000bf00001027983 */ /* 0x000f280000300800 */
[----:B------:R-:W-:Y:S04]  /*9930*/  LDGSTS.E [R0+0x18000], desc[UR10][R26.64], P2 ;  /* 0x180000001a007fae */ /* 0x000fe800091a100a */
[----:B------:R-:W-:Y:S04]  /*9940*/  LDGSTS.E [R0+0x18800], desc[UR10][R22.64], P2 ;  /* 0x1880000016007fae */ /* 0x000fe800091a100a */
[----:B------:R-:W-:Y:S04]  /*9950*/  LDGSTS.E [R0+0x19000], desc[UR10][R8.64], P2 ;  /* 0x1900000008007fae */ /* 0x000fe800091a100a */
[----:B------:R-:W2:Y:S04]  /*9960*/  LDL.LU.64 R26, [R1+0xbe8] ;  /* 0x000be800011a7983 */ /* 0x000ea80000300a00 */
[----:B------:R-:W2:Y:S04]  /*9970*/  LDL.LU R3, [R1+0x30c] ;  /* 0x00030c0001037983 */ /* 0x000ea80000300800 */
[----:B------:R-:W2:Y:S04]  /*9980*/  LDL.LU.64 R22, [R1+0xbe0] ;  /* 0x000be00001167983 */ /* 0x000ea80000300a00 */
[----:B------:R-:W2:Y:S04]  /*9990*/  LDL.LU.64 R8, [R1+0xbd8] ;  /* 0x000bd80001087983 */ /* 0x000ea80000300a00 */
[----:B------:R-:W-:Y:S04]  /*99a0*/  LDGSTS.E [R0+0x19800], desc[UR10][R10.64], P2 ;  /* 0x198000000a007fae */ /* 0x000fe800091a100a */
[----:B------:R-:W-:Y:S04]  /*99b0*/  LDGSTS.E [R0+0x1a000], desc[UR10][R20.64], P2 ;  /* 0x1a00000014007fae */ /* 0x000fe800091a100a */
[----:B------:R-:W-:Y:S04]  /*99c0*/  LDGSTS.E [R0+0x1a800], desc[UR10][R16.64], P2 ;  /* 0x1a80000010007fae */ /* 0x000fe800091a100a */
[----:B------:R-:W2:Y:S04]  /*99d0*/  LDL.LU.64 R10, [R1+0xbd0] ;  /* 0x000bd000010a7983 */ /* 0x000ea80000300a00 */
        /* <DEDUP_REMOVED lines=10> */
[----:B------:R-:W2:Y:S04]  /*9a80*/  LDL.LU.64 R24, [R1+0xba0] ;  /* 0x000ba00001187983 */ /* 0x000ea80000300a00 */
[----:B------:R-:W2:Y:S04]  /*9a90*/  LDL.LU.64 R18, [R1+0xb98] ;  /* 0x000b980001127983 */ /* 0x000ea80000300a00 */
[----:B--2---:R-:W-:Y:S04]  /*9aa0*/  LDGSTS.E [R0+0x1d800], desc[UR10][R18.64], P2 ;  /* 0x1d80000012007fae */ /* 0x004fe800091a100a */
[----:B------:R-:W-:Y:S04]  /*9ab0*/  LDGSTS.E [R0+0x1e000], desc[UR10][R24.64], P2 ;  /* 0x1e00000018007fae */ /* 0x000fe800091a100a */
[----:B------:R-:W-:Y:S04]  /*9ac0*/  LDGSTS.E [R0+0x1e800], desc[UR10][R6.64], P2 ;  /* 0x1e80000006007fae */ /* 0x000fe800091a100a */
[----:B------:R-:W2:Y:S04]  /*9ad0*/  LDL.LU.64 R18, [R1+0xb90] ;  /* 0x000b900001127983 */ /* 0x000ea80000300a00 */
[----:B------:R-:W2:Y:S04]  /*9ae0*/  LDL.LU.64 R24, [R1+0xb88] ;  /* 0x000b880001187983 */ /* 0x000ea80000300a00 */
[----:B---3--:R4:W-:Y:S04]  /*9af0*/  LDGSTS.E [R0+0x1f000], desc[UR10][R28.64], P2 ;  /* 0x1f0000001c007fae */ /* 0x0089e800091a100a */
[----:B------:R-:W3:Y:S04]  /*9b00*/  LDL.LU.64 R6, [R1+0xb80] ;  /* 0x000b800001067983 */ /* 0x000ee80000300a00 */
[----:B------:R-:W-:Y:S01]  /*9b10*/  LDGSTS.E [R0+0x1f800], desc[UR10][R4.64], P2 ;  /* 0x1f80000004007fae */ /* 0x000fe200091a100a */
[----:B------:R-:W-:-:S03]  /*9b20*/  ISETP.NE.U32.AND P2, PT, R13, RZ, PT ;  /* 0x000000ff0d00720c */ /* 0x000fc60003f45070 */
[----:B------:R4:W-:Y:S04]  /*9b30*/  STL [R1+0xb4c], R29 ;  /* 0x000b4c1d01007387 */ /* 0x0009e80000100800 */
[----:B------:R-:W2:Y:S04]  /*9b40*/  LDL.LU R13, [R1+0xb78] ;  /* 0x000b7800010d7983 */ /* 0x000ea80000300800 */
[----:B------:R-:W0:Y:S01]  /*9b50*/  LDGDEPBAR ;  /* 0x00000000000079af */ /* 0x000e220000000000 */
[----:B------:R-:W-:Y:S01]  /*9b60*/  BAR.SYNC.DEFER_BLOCKING 0x0 ;  /* 0x0000000000007b1d */ /* 0x000fe20000010000 */
[----:B----4-:R-:W-:-:S05]  /*9b70*/  IMAD.SHL.U32 R29, R2, 0x40, RZ ;  /* 0x00000040021d7824 */ /* 0x010fca00078e00ff */
[----:B------:R-:W-:Y:S01]  /*9b80*/  @!PT LDS RZ, [RZ] ;  /* 0x00000000fffff984 */ /* 0x000fe20000000800 */
[----:B------:R-:W-:Y:S01]  /*9b90*/  @!PT LDS RZ, [RZ] ;  /* 0x00000000fffff984 */ /* 0x000fe20000000800 */
[----:B------:R-:W-:Y:S01]  /*9ba0*/  @!PT LDS RZ, [RZ] ;  /* 0x00000000fffff984 */ /* 0x000fe20000000800 */
[----:B------:R-:W-:Y:S01]  /*9bb0*/  LDGSTS.E [R27+0x50000], desc[UR10][R14.64], P1 ;  /* 0x500000000e1b7fae */ /* 0x000fe200089a100a */
[----:B------:R-:W-:-:S03]  /*9bc0*/  ISETP.NE.U32.AND P1, PT, R17, RZ, PT ;  /* 0x000000ff1100720c */ /* 0x000fc60003f25070 */
[----:B------:R-:W4:Y:S04]  /*9bd0*/  LDL.LU R15, [R1+0x2c4] ;  /* 0x0002c400010f7983 */ /* 0x000f280000300800 */
[----:B------:R-:W4:Y:S01]  /*9be0*/  LDL.LU R17, [R1+0xb74] ;  /* 0x000b740001117983 */ /* 0x000f220000300800 */
[----:B---3--:R-:W-:-:S04]  /*9bf0*/  IMAD.WIDE R6, R29, 0x4, R6 ;  /* 0x000000041d067825 */ /* 0x008fc800078e0206 */
[----:B--2---:R-:W-:-:S05]  /*9c00*/  IMAD.WIDE R12, R29, 0x4, R12 ;  /* 0x000000041d0c7825 */ /* 0x004fca00078e020c */
[----:B------:R-:W-:Y:S04]  /*9c10*/  LDGSTS.E [R27+0x51000], desc[UR10][R12.64], P0 ;  /* 0x510000000c1b7fae */ /* 0x000fe800081a100a */
[----:B------:R-:W-:Y:S04]  /*9c20*/  LDGSTS.E [R27+0x52000], desc[UR10][R6.64], P6 ;  /* 0x52000000061b7fae */ /* 0x000fe8000b1a100a */
[----:B------:R-:W2:Y:S04]  /*9c30*/  LDL.LU.64 R12, [R1+0x1a0] ;  /* 0x0001a000010c7983 */ /* 0x000ea80000300a00 */
[----:B------:R-:W3:Y:S01]  /*9c40*/  LDL.LU.64 R6, [R1+0x198] ;  /* 0x0001980001067983 */ /* 0x000ee20000300a00 */
[----:B------:R-:W-:-:S05]  /*9c50*/  IMAD.WIDE R24, R29, 0x4, R24 ;  /* 0x000000041d187825 */ /* 0x000fca00078e0218 */
[----:B------:R1:W-:Y:S01]  /*9c60*/  LDGSTS.E [R27+0x53000], desc[UR10][R24.64], P4 ;  /* 0x53000000181b7fae */ /* 0x0003e2000a1a100a */
[----:B------:R-:W-:Y:S01]  /*9c70*/  IMAD.WIDE R18, R29, 0x4, R18 ;  /* 0x000000041d127825 */ /* 0x000fe200078e0212 */
[----:B------:R-:W-:-:S04]  /*9c80*/  ISETP.NE.U32.AND P4, PT, R22, RZ, PT ;  /* 0x000000ff1600720c */ /* 0x000fc80003f85070 */
[----:B------:R-:W-:Y:S01]  /*9c90*/  LDGSTS.E [R27+0x54000], desc[UR10][R18.64], P5 ;  /* 0x54000000121b7fae */ /* 0x000fe2000a9a100a */
[----:B-1----:R-:W-:Y:S01]  /*9ca0*/  IMAD.SHL.U32 R24, R2, 0x40, RZ ;  /* 0x0000004002187824 */ /* 0x002fe200078e00ff */
[----:B------:R-:W-:Y:S02]  /*9cb0*/  ISETP.NE.U32.AND P5, PT, R8, RZ, PT ;  /* 0x000000ff0800720c */ /* 0x000fe40003fa5070 */
[----:B----4-:R-:W-:Y:S02]  /*9cc0*/  ISETP.NE.U32.AND P0, PT, R15, RZ, PT ;  /* 0x000000ff0f00720c */ /* 0x010fe40003f05070 */
[----:B------:R-:W4:Y:S01]  /*9cd0*/  LDL.LU R15, [R1+0x2e8] ;  /* 0x0002e800010f7983 */ /* 0x000f220000300800 */
[----:B------:R-:W-:-:S03]  /*9ce0*/  IMAD.WIDE R16, R24, 0x4, R16 ;  /* 0x0000000418107825 */ /* 0x000fc600078e0210 */
[----:B------:R-:W4:Y:S04]  /*9cf0*/  LDL.LU R22, [R1+0xb70] ;  /* 0x000b700001167983 */ /* 0x000f280000300800 */
[----:B------:R-:W4:Y:S01]  /*9d00*/  LDL.LU.64 R18, [R1+0x140] ;  /* 0x0001400001127983 */ /* 0x000f220000300a00 */
[----:B------:R-:W-:-:S03]  /*9d10*/  ISETP.NE.U32.AND P6, PT, R3, RZ, PT ;  /* 0x000000ff0300720c */ /* 0x000fc60003fc5070 */
[----:B------:R-:W4:Y:S04]  /*9d20*/  LDL.LU R8, [R1+0xb6c] ;  /* 0x000b6c0001087983 */ /* 0x000f280000300800 */
[----:B------:R-:W4:Y:S04]  /*9d30*/  LDL.LU R29, [R1+0x2e4] ;  /* 0x0002e400011d7983 */ /* 0x000f280000300800 */
[----:B------:R-:W-:Y:S01]  /*9d40*/  LDGSTS.E [R27+0x55000], desc[UR10][R16.64], P3 ;  /* 0x55000000101b7fae */ /* 0x000fe200099a100a */
[----:B------:R-:W-:-:S03]  /*9d50*/  ISETP.NE.U32.AND P3, PT, R10, RZ, PT ;  /* 0x000000ff0a00720c */ /* 0x000fc60003f65070 */
[----:B------:R-:W4:Y:S04]  /*9d60*/  LDL.LU.64 R16, [R1+0x158] ;  /* 0x0001580001107983 */ /* 0x000f280000300a00 */
[----:B------:R-:W4:Y:S04]  /*9d70*/  LDL.LU R10, [R1+0xb68] ;  /* 0x000b6800010a7983 */ /* 0x000f280000300800 */
[----:B------:R-:W4:Y:S01]  /*9d80*/  LDL.LU R3, [R1+0x2e0] ;  /* 0x0002e00001037983 */ /* 0x000f220000300800 */
[----:B--2---:R-:W-:-:S04]  /*9d90*/  IMAD.WIDE R12, R24, 0x4, R12 ;  /* 0x00000004180c7825 */ /* 0x004fc800078e020c */
[----:B---3--:R-:W-:Y:S01]  /*9da0*/  IMAD.WIDE R6, R24, 0x4, R6 ;  /* 0x0000000418067825 */ /* 0x008fe200078e0206 */
[----:B------:R1:W-:Y:S01]  /*9db0*/  LDGSTS.E [R27+0x56000], desc[UR10][R12.64], P2 ;  /* 0x560000000c1b7fae */ /* 0x0003e200091a100a */
[----:B------:R-:W-:-:S03]  /*9dc0*/  ISETP.NE.U32.AND P2, PT, R20, RZ, PT ;  /* 0x000000ff1400720c */ /* 0x000fc60003f45070 */
[----:B------:R2:W-:Y:S04]  /*9dd0*/  LDGSTS.E [R27+0x57000], desc[UR10][R6.64], P1 ;  /* 0x57000000061b7fae */ /* 0x0005e800089a100a */
[----:B------:R-:W1:Y:S04]  /*9de0*/  LDL.LU.64 R12, [R1+0x180] ;  /* 0x00018000010c7983 */ /* 0x000e680000300a00 */
[----:B------:R-:W3:Y:S04]  /*9df0*/  LDL.LU R20, [R1+0xb64] ;  /* 0x000b640001147983 */ /* 0x000ee80000300800 */
[----:B------:R-:W2:Y:S01]  /*9e00*/  LDL.LU.64 R6, [R1+0x170] ;  /* 0x0001700001067983 */ /* 0x000ea20000300a00 */
[----:B------:R-:W-:-:S03]  /*9e10*/  ISETP.NE.U32.AND P1, PT, R21, RZ, PT ;  /* 0x000000ff1500720c */ /* 0x000fc60003f25070 */
[----:B------:R-:W3:Y:S01]  /*9e20*/  LDL.LU R21, [R1+0xb60] ;  /* 0x000b600001157983 */ /* 0x000ee20000300800 */
[----:B-1----:R-:W-:-:S05]  /*9e30*/  IMAD.WIDE R12, R24, 0x4, R12 ;  /* 0x00000004180c7825 */ /* 0x002fca00078e020c */
[----:B------:R4:W-:Y:S01]  /*9e40*/  LDGSTS.E [R27+0x58000], desc[UR10][R12.64], P0 ;  /* 0x580000000c1b7fae */ /* 0x0009e200081a100a */
[C---:B--2---:R-:W-:Y:S01]  /*9e50*/  IMAD.WIDE R6, R24.reuse, 0x4, R6 ;  /* 0x0000000418067825 */ /* 0x044fe200078e0206 */
[----:B------:R-:W-:Y:S02]  /*9e60*/  ISETP.NE.U32.AND P0, PT, R11, RZ, PT ;  /* 0x000000ff0b00720c */ /* 0x000fe40003f05070 */
[----:B------:R-:W2:Y:S04]  /*9e70*/  LDL.LU R11, [R1+0xb5c] ;  /* 0x000b5c00010b7983 */ /* 0x000ea80000300800 */
[----:B------:R1:W-:Y:S01]  /*9e80*/  LDGSTS.E [R27+0x59000], desc[UR10][R6.64], P6 ;  /* 0x59000000061b7fae */ /* 0x0003e2000b1a100a */
[----:B----4-:R-:W-:Y:S01]  /*9e90*/  IMAD.WIDE R12, R24, 0x4, R16 ;  /* 0x00000004180c7825 */ /* 0x010fe200078e0210 */
[----:B------:R-:W-:-:S02]  /*9ea0*/  ISETP.NE.U32.AND P6, PT, R9, RZ, PT ;  /* 0x000000ff0900720c */ /* 0x000fc40003fc5070 */
[----:B------:R-:W4:Y:S04]  /*9eb0*/  LDL.LU.64 R16, [R1+0xe8] ;  /* 0x0000e80001107983 */ /* 0x000f280000300a00 */
[----:B------:R-:W-:Y:S01]  /*9ec0*/  LDGSTS.E [R27+0x5a000], desc[UR10][R12.64], P4 ;  /* 0x5a0000000c1b7fae */ /* 0x000fe2000a1a100a */
[----:B-1----:R-:W-:-:S03]  /*9ed0*/  IMAD.WIDE R6, R24, 0x4, R18 ;  /* 0x0000000418067825 */ /* 0x002fc600078e0212 */
[----:B------:R-:W4:Y:S04]  /*9ee0*/  LDL.LU R19, [R1+0x2d8] ;  /* 0x0002d80001137983 */ /* 0x000f280000300800 */
[----:B------:R-:W4:Y:S01]  /*9ef0*/  LDL.LU R9, [R1+0xb58] ;  /* 0x000b580001097983 */ /* 0x000f220000300800 */
[----:B------:R-:W-:-:S03]  /*9f00*/  ISETP.NE.U32.AND P4, PT, R23, RZ, PT ;  /* 0x000000ff1700720c */ /* 0x000fc60003f85070 */
[----:B------:R-:W4:Y:S01]  /*9f10*/  LDL.LU.64 R12, [R1+0xd8] ;  /* 0x0000d800010c7983 */ /* 0x000f220000300a00 */
[----:B---3--:R-:W-:-:S03]  /*9f20*/  IMAD.WIDE R20, R24, 0x4, R20 ;  /* 0x0000000418147825 */ /* 0x008fc600078e0214 */
[----:B------:R-:W3:Y:S04]  /*9f30*/  LDL.LU R23, [R1+0xb54] ;  /* 0x000b540001177983 */ /* 0x000ee80000300800 */
[----:B------:R-:W3:Y:S04]  /*9f40*/  LDL.LU R25, [R1+0x2d4] ;  /* 0x0002d40001197983 */ /* 0x000ee80000300800 */
[----:B------:R1:W-:Y:S01]  /*9f50*/  LDGSTS.E [R27+0x5b000], desc[UR10][R6.64], P5 ;  /* 0x5b000000061b7fae */ /* 0x0003e2000a9a100a */
[----:B------:R-:W-:-:S03]  /*9f60*/  ISETP.NE.U32.AND P5, PT, R15, RZ, PT ;  /* 0x000000ff0f00720c */ /* 0x000fc60003fa5070 */
[----:B------:R-:W3:Y:S04]  /*9f70*/  LDL.LU R14, [R1+0x2d0] ;  /* 0x0002d000010e7983 */ /* 0x000ee80000300800 */
[----:B------:R-:W-:Y:S01]  /*9f80*/  LDGSTS.E [R27+0x5c000], desc[UR10][R20.64], P3 ;  /* 0x5c000000141b7fae */ /* 0x000fe200099a100a */
[----:B------:R-:W-:-:S03]  /*9f90*/  ISETP.NE.U32.AND P3, PT, R29, RZ, PT ;  /* 0x000000ff1d00720c */ /* 0x000fc60003f65070 */
[----:B------:R-:W3:Y:S04]  /*9fa0*/  LDL.LU R15, [R1+0x2cc] ;  /* 0x0002cc00010f7983 */ /* 0x000ee80000300800 */
[----:B------:R-:W3:Y:S01]  /*9fb0*/  LDL.LU R29, [R1+0x2c8] ;  /* 0x0002c800011d7983 */ /* 0x000ee20000300800 */
[----:B--2---:R-:W-:-:S05]  /*9fc0*/  IMAD.WIDE R10, R24, 0x4, R10 ;  /* 0x00000004180a7825 */ /* 0x004fca00078e020a */
[----:B------:R-:W-:Y:S01]  /*9fd0*/  LDGSTS.E [R27+0x5d000], desc[UR10][R10.64], P2 ;  /* 0x5d0000000a1b7fae */ /* 0x000fe200091a100a */
[----:B------:R-:W-:-:S03]  /*9fe0*/  ISETP.NE.U32.AND P2, PT, R3, RZ, PT ;  /* 0x000000ff0300720c */ /* 0x000fc60003f45070 */
[----:B------:R-:W2:Y:S04]  /*9ff0*/  LDL.LU R3, [R1+0x2bc] ;  /* 0x0002bc0001037983 */ /* 0x000ea80000300800 */
[----:B------:R-:W2:Y:S01]  /*a000*/  LDL.LU R10, [R1+0x2b8] ;  /* 0x0002b800010a7983 */ /* 0x000ea20000300800 */
[----:B----4-:R-:W-:-:S05]  /*a010*/  IMAD.WIDE R8, R24, 0x4, R8 ;  /* 0x0000000418087825 */ /* 0x010fca00078e0208 */
[----:B------:R-:W-:Y:S01]  /*a020*/  LDGSTS.E [R27+0x5e000], desc[UR10][R8.64], P1 ;  /* 0x5e000000081b7fae */ /* 0x000fe200089a100a */
[----:B------:R-:W-:-:S03]  /*a030*/  ISETP.NE.U32.AND P1, PT, R26, RZ, PT ;  /* 0x000000ff1a00720c */ /* 0x000fc60003f25070 */
[----:B------:R-:W4:Y:S01]  /*a040*/  LDL.LU R26, [R1+0xb50] ;  /* 0x000b5000011a7983 */ /* 0x000f220000300800 */
[----:B---3--:R-:W-:-:S03]  /*a050*/  IMAD.WIDE R22, R24, 0x4, R22 ;  /* 0x0000000418167825 */ /* 0x008fc600078e0216 */
[----:B------:R-:W3:Y:S01]  /*a060*/  LDL.LU.64 R20, [R1+0x228] ;  /* 0x0002280001147983 */ /* 0x000ee20000300a00 */
[----:B-1----:R-:W-:-:S03]  /*a070*/  IMAD.WIDE R6, R24, 0x4, R12 ;  /* 0x0000000418067825 */ /* 0x002fc600078e020c */
[----:B------:R1:W-:Y:S04]  /*a080*/  LDGSTS.E [R27+0x5f000], desc[UR10][R22.64], P0 ;  /* 0x5f000000161b7fae */ /* 0x0003e800081a100a */
[----:B------:R-:W2:Y:S01]  /*a090*/  LDL.LU R11, [R1+0x2b0] ;  /* 0x0002b000010b7983 */ /* 0x000ea20000300800 */
[----:B------:R-:W-:Y:S01]  /*a0a0*/  ISETP.NE.U32.AND P0, PT, R19, RZ, PT ;  /* 0x000000ff1300720c */ /* 0x000fe20003f05070 */
[----:B-1----:R-:W-:Y:S02]  /*a0b0*/  IMAD.SHL.U32 R27, R2, 0x40, RZ ;  /* 0x00000040021b7824 */ /* 0x002fe400078e00ff */
[----:B------:R-:W2:Y:S02]  /*a0c0*/  LDL.LU.64 R22, [R1+0x238] ;  /* 0x0002380001167983 */ /* 0x000ea40000300a00 */
[----:B------:R-:W-:-:S02]  /*a0d0*/  IMAD.WIDE R8, R27, 0x4, R16 ;  /* 0x000000041b087825 */ /* 0x000fc400078e0210 */
[----:B------:R-:W2:Y:S04]  /*a0e0*/  LDL.LU R24, [R1+0x2ac] ;  /* 0x0002ac0001187983 */ /* 0x000ea80000300800 */
[----:B------:R-:W2:Y:S04]  /*a0f0*/  LDL.LU.64 R16, [R1+0x218] ;  /* 0x0002180001107983 */ /* 0x000ea80000300a00 */
[----:B------:R-:W2:Y:S04]  /*a100*/  LDL.LU.64 R12, [R1+0x208] ;  /* 0x00020800010c7983 */ /* 0x000ea80000300a00 */
[----:B------:R-:W2:Y:S04]  /*a110*/  LDL.LU.64 R18, [R1+0x1f8] ;  /* 0x0001f80001127983 */ /* 0x000ea80000300a00 */
[----:B----4-:R1:W-:Y:S04]  /*a120*/  LDGSTS.E [R26+0x50800], desc[UR10][R6.64], P6 ;  /* 0x50800000061a7fae */ /* 0x0103e8000b1a100a */
[----:B------:R-:W1:Y:S01]  /*a130*/  LDL.LU.64 R6, [R1+0xf8] ;  /* 0x0000f80001067983 */ /* 0x000e620000300a00 */
[----:B------:R-:W-:-:S03]  /*a140*/  ISETP.NE.U32.AND P6, PT, R25, RZ, PT ;  /* 0x000000ff1900720c */ /* 0x000fc60003fc5070 */
[----:B------:R4:W-:Y:S04]  /*a150*/  LDGSTS.E [R26+0x51800], desc[UR10][R8.64], P4 ;  /* 0x51800000081a7fae */ /* 0x0009e8000a1a100a */
[----:B------:R-:W4:Y:S04]  /*a160*/  LDL.LU.64 R8, [R1+0x110] ;  /* 0x0001100001087983 */ /* 0x000f280000300a00 */
[----:B------:R-:W2:Y:S01]  /*a170*/  LDL.LU R25, [R1+0x2a8] ;  /* 0x0002a80001197983 */ /* 0x000ea20000300800 */
[----:B-1----:R-:W-:-:S05]  /*a180*/  IMAD.WIDE R6, R27, 0x4, R6 ;  /* 0x000000041b067825 */ /* 0x002fca00078e0206 */
[----:B------:R1:W-:Y:S04]  /*a190*/  LDGSTS.E [R26+0x52800], desc[UR10][R6.64], P5 ;  /* 0x52800000061a7fae */ /* 0x0003e8000a9a100a */
[----:B------:R-:W1:Y:S01]  /*a1a0*/  LDL.LU.64 R6, [R1+0x120] ;  /* 0x0001200001067983 */ /* 0x000e620000300a00 */
[----:B----4-:R-:W-:Y:S01]  /*a1b0*/  IMAD.WIDE R8, R27, 0x4, R8 ;  /* 0x000000041b087825 */ /* 0x010fe200078e0208 */
[----:B------:R-:W-:Y:S02]  /*a1c0*/  ISETP.NE.U32.AND P4, PT, R14, RZ, PT ;  /* 0x000000ff0e00720c */ /* 0x000fe40003f85070 */
[----:B------:R-:W-:Y:S02]  /*a1d0*/  ISETP.NE.U32.AND P5, PT, R15, RZ, PT ;  /* 0x000000ff0f00720c */ /* 0x000fe40003fa5070 */
[----:B------:R-:W4:Y:S04]  /*a1e0*/  LDL.LU.64 R14, [R1+0x1e8] ;  /* 0x0001e800010e7983 */ /* 0x000f280000300a00 */
[----:B------:R1:W-:Y:S01]  /*a1f0*/  LDGSTS.E [R26+0x53800], desc[UR10][R8.64], P3 ;  /* 0x53800000081a7fae */ /* 0x0003e200099a100a */
[----:B------:R-:W-:-:S03]  /*a200*/  ISETP.NE.U32.AND P3, PT, R29, RZ, PT ;  /* 0x000000ff1d00720c */ /* 0x000fc60003f65070 */
[----:B------:R-:W3:Y:S04]  /*a210*/  LDL.LU.64 R8, [R1+0x108] ;  /* 0x0001080001087983 */ /* 0x000ee80000300a00 */
[----:B------:R-:W4:Y:S01]  /*a220*/  LDL.LU R29, [R1+0xb4c] ;  /* 0x000b4c00011d7983 */ /* 0x000f220000300800 */
[----:B-1----:R-:W-:-:S05]  /*a230*/  IMAD.WIDE R6, R27, 0x4, R6 ;  /* 0x000000041b067825 */ /* 0x002fca00078e0206 */
[----:B------:R-:W-:Y:S04]  /*a240*/  LDGSTS.E [R26+0x54800], desc[UR10][R6.64], P2 ;  /* 0x54800000061a7fae */ /* 0x000fe800091a100a */
[----:B------:R-:W4:Y:S01]  /*a250*/  LDL.LU.64 R6, [R1+0x240] ;  /* 0x0002400001067983 */ /* 0x000f220000300a00 */
[----:B--2---:R-:W-:-:S03]  /*a260*/  ISETP.NE.U32.AND P2, PT, R3, RZ, PT ;  /* 0x000000ff0300720c */ /* 0x004fc60003f45070 */
[----:B------:R-:W2:Y:S01]  /*a270*/  LDL.LU R3, [R1+0xb48] ;  /* 0x000b480001037983 */ /* 0x000ea20000300800 */
[----:B---3--:R-:W-:-:S05]  /*a280*/  IMAD.WIDE R8, R27, 0x4, R8 ;  /* 0x000000041b087825 */ /* 0x008fca00078e0208 */
[----:B------:R1:W-:Y:S01]  /*a290*/  LDGSTS.E [R26+0x55800], desc[UR10][R8.64], P1 ;  /* 0x55800000081a7fae */ /* 0x0003e200089a100a */
[----:B------:R-:W-:Y:S01]  /*a2a0*/  ISETP.NE.U32.AND P1, PT, R10, RZ, PT ;  /* 0x000000ff0a00720c */ /* 0x000fe20003f25070 */
[C---:B-1----:R-:W-:Y:S02]  /*a2b0*/  IMAD.WIDE R8, R27.reuse, 0x4, R22 ;  /* 0x000000041b087825 */ /* 0x042fe400078e0216 */
[----:B------:R-:W3:Y:S02]  /*a2c0*/  LDL.LU.64 R22, [R1+0x38] ;  /* 0x0000380001167983 */ /* 0x000ee40000300a00 */
[----:B----4-:R-:W-:-:S05]  /*a2d0*/  IMAD.WIDE R6, R27, 0x4, R6 ;  /* 0x000000041b067825 */ /* 0x010fca00078e0206 */
[----:B------:R1:W-:Y:S01]  /*a2e0*/  LDGSTS.E [R26+0x56800], desc[UR10][R6.64], P0 ;  /* 0x56800000061a7fae */ /* 0x0003e200081a100a */
[----:B------:R-:W-:-:S03]  /*a2f0*/  ISETP.NE.U32.AND P0, PT, R11, RZ, PT ;  /* 0x000000ff0b00720c */ /* 0x000fc60003f05070 */
[----:B------:R4:W-:Y:S01]  /*a300*/  LDGSTS.E [R26+0x57800], desc[UR10][R8.64], P6 ;  /* 0x57800000081a7fae */ /* 0x0009e2000b1a100a */
[----:B------:R-:W-:-:S04]  /*a310*/  IMAD.WIDE R10, R27, 0x4, R18 ;  /* 0x000000041b0a7825 */ /* 0x000fc800078e0212 */
[C---:B-1----:R-:W-:Y:S02]  /*a320*/  IMAD.WIDE R6, R27.reuse, 0x4, R20 ;  /* 0x000000041b067825 */ /* 0x042fe400078e0214 */
[----:B------:R-:W3:Y:S02]  /*a330*/  LDL.LU.64 R20, [R1+0x30] ;  /* 0x0000300001147983 */ /* 0x000ee40000300a00 */
[----:B----4-:R-:W-:Y:S02]  /*a340*/  IMAD.WIDE R8, R27, 0x4, R16 ;  /* 0x000000041b087825 */ /* 0x010fe400078e0210 */
[----:B------:R1:W-:Y:S01]  /*a350*/  LDGSTS.E [R26+0x58800], desc[UR10][R6.64], P4 ;  /* 0x58800000061a7fae */ /* 0x0003e2000a1a100a */
[----:B--2---:R-:W-:-:S03]  /*a360*/  ISETP.NE.U32.AND P4, PT, R3, RZ, PT ;  /* 0x000000ff0300720c */ /* 0x004fc60003f85070 */
[----:B------:R-:W2:Y:S01]  /*a370*/  LDL.LU.64 R16, [R1+0x48] ;  /* 0x0000480001107983 */ /* 0x000ea20000300a00 */
[----:B------:R-:W-:-:S03]  /*a380*/  ISETP.NE.U32.AND P6, PT, R24, RZ, PT ;  /* 0x000000ff1800720c */ /* 0x000fc60003fc5070 */
[----:B------:R-:W4:Y:S01]  /*a390*/  LDL.LU.64 R18, [R1+0x50] ;  /* 0x0000500001127983 */ /* 0x000f220000300a00 */
[----:B-1----:R-:W-:-:S03]  /*a3a0*/  IMAD.WIDE R6, R27, 0x4, R12 ;  /* 0x000000041b067825 */ /* 0x002fc600078e020c */
[----:B------:R-:W2:Y:S04]  /*a3b0*/  LDL.LU R3, [R1+0xb44] ;  /* 0x000b440001037983 */ /* 0x000ea80000300800 */
[----:B------:R-:W-:Y:S01]  /*a3c0*/  LDGSTS.E [R26+0x59800], desc[UR10][R8.64], P5 ;  /* 0x59800000081a7fae */ /* 0x000fe2000a9a100a */
[----:B------:R-:W-:-:S03]  /*a3d0*/  ISETP.NE.U32.AND P5, PT, R25, RZ, PT ;  /* 0x000000ff1900720c */ /* 0x000fc60003fa5070 */
[----:B------:R1:W-:Y:S01]  /*a3e0*/  LDGSTS.E [R26+0x5a800], desc[UR10][R6.64], P3 ;  /* 0x5a800000061a7fae */ /* 0x0003e200099a100a */
[----:B------:R-:W-:-:S03]  /*a3f0*/  IMAD.WIDE R12, R27, 0x4, R14 ;  /* 0x000000041b0c7825 */ /* 0x000fc600078e020e */
[----:B------:R1:W-:Y:S04]  /*a400*/  LDGSTS.E [R26+0x5b800], desc[UR10][R10.64], P2 ;  /* 0x5b8000000a1a7fae */ /* 0x0003e800091a100a */
[----:B------:R-:W2:Y:S04]  /*a410*/  LDL.LU.64 R8, [R1+0x1c8] ;  /* 0x0001c80001087983 */ /* 0x000ea80000300a00 */
[----:B------:R-:W2:Y:S04]  /*a420*/  LDL.LU.64 R24, [R1+0x60] ;  /* 0x0000600001187983 */ /* 0x000ea80000300a00 */
[----:B------:R-:W1:Y:S04]  /*a430*/  LDL.LU.64 R6, [R1+0x1d8] ;  /* 0x0001d80001067983 */ /* 0x000e680000300a00 */
[----:B------:R-:W2:Y:S04]  /*a440*/  LDL.LU.64 R10, [R1+0x1b0] ;  /* 0x0001b000010a7983 */ /* 0x000ea80000300a00 */
[----:B------:R-:W2:Y:S04]  /*a450*/  LDL.LU.64 R14, [R1+0x68] ;  /* 0x00006800010e7983 */ /* 0x000ea80000300a00 */
[----:B------:R-:W-:Y:S04]  /*a460*/  LDGSTS.E [R26+0x5c800], desc[UR10][R12.64], P1 ;  /* 0x5c8000000c1a7fae */ /* 0x000fe800089a100a */
[----:B------:R-:W3:Y:S01]  /*a470*/  LDL.LU.64 R12, [R1+0x88] ;  /* 0x00008800010c7983 */ /* 0x000ee20000300a00 */
[----:B-1----:R-:W-:-:S05]  /*a480*/  IMAD.WIDE R6, R27, 0x4, R6 ;  /* 0x000000041b067825 */ /* 0x002fca00078e0206 */
[----:B------:R-:W-:Y:S04]  /*a490*/  LDGSTS.E [R26+0x5d800], desc[UR10][R6.64], P0 ;  /* 0x5d800000061a7fae */ /* 0x000fe800081a100a */
[----:B------:R-:W4:Y:S01]  /*a4a0*/  LDL.LU.64 R6, [R1+0x28] ;  /* 0x0000280001067983 */ /* 0x000f220000300a00 */
[----:B--2---:R-:W-:-:S04]  /*a4b0*/  IMAD.WIDE R8, R27, 0x4, R8 ;  /* 0x000000041b087825 */ /* 0x004fc800078e0208 */
[----:B------:R-:W-:Y:S01]  /*a4c0*/  IMAD.SHL.U32 R3, R3, 0x40, RZ ;  /* 0x0000004003037824 */ /* 0x000fe200078e00ff */
[----:B------:R3:W-:Y:S01]  /*a4d0*/  LDGSTS.E [R26+0x5e800], desc[UR10][R8.64], P6 ;  /* 0x5e800000081a7fae */ /* 0x0007e2000b1a100a */
[----:B------:R-:W-:-:S05]  /*a4e0*/  IMAD.WIDE R10, R27, 0x4, R10 ;  /* 0x000000041b0a7825 */ /* 0x000fca00078e020a */
[----:B------:R1:W-:Y:S04]  /*a4f0*/  LDGSTS.E [R26+0x5f800], desc[UR10][R10.64], P4 ;  /* 0x5f8000000a1a7fae */ /* 0x0003e8000a1a100a */
[----:B------:R-:W0:Y:S01]  /*a500*/  LDGDEPBAR ;  /* 0x00000000000079af */ /* 0x000e220000000000 */
[----:B---3--:R-:W-:-:S03]  /*a510*/  IMAD.WIDE R8, R3, 0x4, R22 ;  /* 0x0000000403087825 */ /* 0x008fc600078e0216 */
[----:B------:R-:W2:Y:S01]  /*a520*/  LDL.LU.64 R26, [R1+0x80] ;  /* 0x00008000011a7983 */ /* 0x000ea20000300a00 */
[----:B-1----:R-:W-:-:S03]  /*a530*/  IMAD.WIDE R10, R3, 0x4, R20 ;  /* 0x00000004030a7825 */ /* 0x002fc600078e0214 */
[----:B------:R-:W3:Y:S04]  /*a540*/  LDL.LU.64 R22, [R1+0x90] ;  /* 0x0000900001167983 */ /* 0x000ee80000300a00 */
[----:B------:R-:W2:Y:S01]  /*a550*/  LDL.LU.64 R20, [R1+0x98] ;  /* 0x0000980001147983 */ /* 0x000ea20000300a00 */
[----:B----4-:R-:W-:-:S05]  /*a560*/  IMAD.WIDE R6, R3, 0x4, R6 ;  /* 0x0000000403067825 */ /* 0x010fca00078e0206 */
[----:B------:R-:W-:Y:S04]  /*a570*/  LDGSTS.E [R0+0x20000], desc[UR10][R6.64], P5 ;  /* 0x2000000006007fae */ /* 0x000fe8000a9a100a */
[----:B------:R1:W-:Y:S04]  /*a580*/  LDGSTS.E [R0+0x20800], desc[UR10][R8.64], P5 ;  /* 0x2080000008007fae */ /* 0x0003e8000a9a100a */
[----:B------:R4:W-:Y:S04]  /*a590*/  LDGSTS.E [R0+0x21000], desc[UR10][R10.64], P5 ;  /* 0x210000000a007fae */ /* 0x0009e8000a9a100a */
[----:B------:R-:W2:Y:S01]  /*a5a0*/  LDL.LU.64 R6, [R1+0x40] ;  /* 0x0000400001067983 */ /* 0x000ea20000300a00 */
[----:B-1----:R-:W-:-:S03]  /*a5b0*/  IMAD.WIDE R8, R3, 0x4, R16 ;  /* 0x0000000403087825 */ /* 0x002fc600078e0210 */
[----:B------:R-:W3:Y:S01]  /*a5c0*/  LDL.LU.64 R16, [R1+0xa8] ;  /* 0x0000a80001107983 */ /* 0x000ee20000300a00 */
[----:B----4-:R-:W-:-:S03]  /*a5d0*/  IMAD.WIDE R10, R3, 0x4, R18 ;  /* 0x00000004030a7825 */ /* 0x010fc600078e0212 */
[----:B------:R-:W4:Y:S01]  /*a5e0*/  LDL.LU.64 R18, [R1+0xb0] ;  /* 0x0000b00001127983 */ /* 0x000f220000300a00 */
[----:B--2---:R-:W-:-:S05]  /*a5f0*/  IMAD.WIDE R6, R3, 0x4, R6 ;  /* 0x0000000403067825 */ /* 0x004fca00078e0206 */
[----:B------:R-:W-:Y:S04]  /*a600*/  LDGSTS.E [R0+0x21800], desc[UR10][R6.64], P5 ;  /* 0x2180000006007fae */ /* 0x000fe8000a9a100a */
[----:B------:R1:W-:Y:S04]  /*a610*/  LDGSTS.E [R0+0x22000], desc[UR10][R8.64], P5 ;  /* 0x2200000008007fae */ /* 0x0003e8000a9a100a */
[----:B------:R2:W-:Y:S04]  /*a620*/  LDGSTS.E [R0+0x22800], desc[UR10][R10.64], P5 ;  /* 0x228000000a007fae */ /* 0x0005e8000a9a100a */
[----:B------:R-:W3:Y:S01]  /*a630*/  LDL.LU.64 R6, [R1+0x58] ;  /* 0x0000580001067983 */ /* 0x000ee20000300a00 */
[----:B-1----:R-:W-:-:S03]  /*a640*/  IMAD.WIDE R8, R3, 0x4, R24 ;  /* 0x0000000403087825 */ /* 0x002fc600078e0218 */
[----:B------:R-:W4:Y:S01]  /*a650*/  LDL.LU.64 R24, [R1+0xc0] ;  /* 0x0000c00001187983 */ /* 0x000f220000300a00 */
[----:B--2---:R-:W-:-:S03]  /*a660*/  IMAD.WIDE R10, R3, 0x4, R14 ;  /* 0x00000004030a7825 */ /* 0x004fc600078e020e */
[----:B------:R-:W2:Y:S01]  /*a670*/  LDL.LU.64 R14, [R1+0xc8] ;  /* 0x0000c800010e7983 */ /* 0x000ea20000300a00 */
[----:B---3--:R-:W-:-:S05]  /*a680*/  IMAD.WIDE R6, R3, 0x4, R6 ;  /* 0x0000000403067825 */ /* 0x008fca00078e0206 */
[----:B------:R-:W-:Y:S04]  /*a690*/  LDGSTS.E [R0+0x23000], desc[UR10][R6.64], P5 ;  /* 0x2300000006007fae */ /* 0x000fe8000a9a100a */
[----:B------:R-:W-:Y:S04]  /*a6a0*/  LDGSTS.E [R0+0x23800], desc[UR10][R8.64], P5 ;  /* 0x2380000008007fae */ /* 0x000fe8000a9a100a */
[----:B------:R1:W-:Y:S04]  /*a6b0*/  LDGSTS.E [R0+0x24000], desc[UR10][R10.64], P5 ;  /* 0x240000000a007fae */ /* 0x0003e8000a9a100a */
[----:B------:R-:W3:Y:S04]  /*a6c0*/  LDL.LU.64 R6, [R1+0x70] ;  /* 0x0000700001067983 */ /* 0x000ee80000300a00 */
[----:B------:R-:W2:Y:S01]  /*a6d0*/  LDL.LU.64 R8, [R1+0x78] ;  /* 0x0000780001087983 */ /* 0x000ea20000300a00 */
[----:B-1----:R-:W-:-:S03]  /*a6e0*/  IMAD.WIDE R10, R3, 0x4, R26 ;  /* 0x00000004030a7825 */ /* 0x002fc600078e021a */
[----:B------:R-:W4:Y:S01]  /*a6f0*/  LDL.LU.64 R26, [R1+0x100] ;  /* 0x00010000011a7983 */ /* 0x000f220000300a00 */
[----:B---3--:R-:W-:-:S04]  /*a700*/  IMAD.WIDE R6, R3, 0x4, R6 ;  /* 0x0000000403067825 */ /* 0x008fc800078e0206 */
[C---:B--2---:R-:W-:Y:S01]  /*a710*/  IMAD.WIDE R8, R3.reuse, 0x4, R8 ;  /* 0x0000000403087825 */ /* 0x044fe200078e0208 */
[----:B------:R1:W-:Y:S04]  /*a720*/  LDGSTS.E [R0+0x24800], desc[UR10][R6.64], P5 ;  /* 0x2480000006007fae */ /* 0x0003e8000a9a100a */
[----:B------:R2:W-:Y:S04]  /*a730*/  LDGSTS.E [R0+0x25000], desc[UR10][R8.64], P5 ;  /* 0x2500000008007fae */ /* 0x0005e8000a9a100a */
[----:B------:R3:W-:Y:S01]  /*a740*/  LDGSTS.E [R0+0x25800], desc[UR10][R10.64], P5 ;  /* 0x258000000a007fae */ /* 0x0007e2000a9a100a */
[----:B-1----:R-:W-:-:S03]  /*a750*/  IMAD.WIDE R6, R3, 0x4, R12 ;  /* 0x0000000403067825 */ /* 0x002fc600078e020c */
[----:B------:R-:W4:Y:S01]  /*a760*/  LDL.LU.64 R12, [R1+0x118] ;  /* 0x00011800010c7983 */ /* 0x000f220000300a00 */
[----:B--2---:R-:W-:-:S03]  /*a770*/  IMAD.WIDE R8, R3, 0x4, R22 ;  /* 0x0000000403087825 */ /* 0x004fc600078e0216 */
[----:B------:R-:W2:Y:S01]  /*a780*/  LDL.LU.64 R22, [R1+0x128] ;  /* 0x0001280001167983 */ /* 0x000ea20000300a00 */
[----:B---3--:R-:W-:-:S03]  /*a790*/  IMAD.WIDE R10, R3, 0x4, R20 ;  /* 0x00000004030a7825 */ /* 0x008fc600078e0214 */
[----:B------:R-:W3:Y:S04]  /*a7a0*/  LDL.LU.64 R20, [R1+0x130] ;  /* 0x0001300001147983 */ /* 0x000ee80000300a00 */
        /* <DEDUP_REMOVED lines=18> */
[----:B------:R1:W-:Y:S04]  /*a8d0*/  LDGSTS.E [R0+0x29000], desc[UR10][R6.64], P5 ;  /* 0x2900000006007fae */ /* 0x0003e8000a9a100a */
[----:B------:R3:W-:Y:S04]  /*a8e0*/  LDGSTS.E [R0+0x29800], desc[UR10][R8.64], P5 ;  /* 0x2980000008007fae */ /* 0x0007e8000a9a100a */
[----:B------:R1:W-:Y:S04]  /*a8f0*/  LDGSTS.E [R0+0x2a000], desc[UR10][R10.64], P5 ;  /* 0x2a0000000a007fae */ /* 0x0003e8000a9a100a */
[----:B------:R-:W1:Y:S04]  /*a900*/  LDL.LU.64 R6, [R1+0xd0] ;  /* 0x0000d00001067983 */ /* 0x000e680000300a00 */
[----:B------:R-:W3:Y:S04]  /*a910*/  LDL.LU.64 R8, [R1+0xe0] ;  /* 0x0000e00001087983 */ /* 0x000ee80000300a00 */
[----:B------:R-:W2:Y:S01]  /*a920*/  LDL.LU.64 R10, [R1+0xf0] ;  /* 0x0000f000010a7983 */ /* 0x000ea20000300a00 */
[----:B-1----:R-:W-:-:S04]  /*a930*/  IMAD.WIDE R6, R3, 0x4, R6 ;  /* 0x0000000403067825 */ /* 0x002fc800078e0206 */
[C---:B---3--:R-:W-:Y:S01]  /*a940*/  IMAD.WIDE R8, R3.reuse, 0x4, R8 ;  /* 0x0000000403087825 */ /* 0x048fe200078e0208 */
[----:B------:R1:W-:Y:S03]  /*a950*/  LDGSTS.E [R0+0x2a800], desc[UR10][R6.64], P5 ;  /* 0x2a80000006007fae */ /* 0x0003e6000a9a100a */
[C---:B--2---:R-:W-:Y:S01]  /*a960*/  IMAD.WIDE R10, R3.reuse, 0x4, R10 ;  /* 0x00000004030a7825 */ /* 0x044fe200078e020a */
[----:B------:R2:W-:Y:S04]  /*a970*/  LDGSTS.E [R0+0x2b000], desc[UR10][R8.64], P5 ;  /* 0x2b00000008007fae */ /* 0x0005e8000a9a100a */
[----:B------:R3:W-:Y:S01]  /*a980*/  LDGSTS.E [R0+0x2b800], desc[UR10][R10.64], P5 ;  /* 0x2b8000000a007fae */ /* 0x0007e2000a9a100a */
[----:B-1----:R-:W-:-:S03]  /*a990*/  IMAD.WIDE R6, R3, 0x4, R26 ;  /* 0x0000000403067825 */ /* 0x002fc600078e021a */
[----:B------:R-:W4:Y:S01]  /*a9a0*/  LDL.LU.64 R26, [R1+0x1b8] ;  /* 0x0001b800011a7983 */ /* 0x000f220000300a00 */
[----:B--2---:R-:W-:-:S03]  /*a9b0*/  IMAD.WIDE R8, R3, 0x4, R12 ;  /* 0x0000000403087825 */ /* 0x004fc600078e020c */
[----:B------:R1:W-:Y:S01]  /*a9c0*/  LDGSTS.E [R0+0x2c000], desc[UR10][R6.64], P5 ;  /* 0x2c00000006007fae */ /* 0x0003e2000a9a100a */
[----:B---3--:R-:W-:-:S03]  /*a9d0*/  IMAD.WIDE R10, R3, 0x4, R22 ;  /* 0x00000004030a7825 */ /* 0x008fc600078e0216 */
[----:B------:R-:W2:Y:S04]  /*a9e0*/  LDL.LU.64 R12, [R1+0x1c0] ;  /* 0x0001c000010c7983 */ /* 0x000ea80000300a00 */
[----:B------:R-:W3:Y:S01]  /*a9f0*/  LDL.LU.64 R22, [R1+0x1d0] ;  /* 0x0001d00001167983 */ /* 0x000ee20000300a00 */
[----:B-1----:R-:W-:-:S03]  /*aa00*/  IMAD.WIDE R6, R3, 0x4, R20 ;  /* 0x0000000403067825 */ /* 0x002fc600078e0214 */
[----:B------:R1:W-:Y:S04]  /*aa10*/  LDGSTS.E [R0+0x2c800], desc[UR10][R8.64], P5 ;  /* 0x2c80000008007fae */ /* 0x0003e8000a9a100a */
[----:B------:R-:W2:Y:S04]  /*aa20*/  LDL.LU.64 R20, [R1+0x1e0] ;  /* 0x0001e00001147983 */ /* 0x000ea80000300a00 */
[----:B------:R4:W-:Y:S01]  /*aa30*/  LDGSTS.E [R0+0x2d000], desc[UR10][R10.64], P5 ;  /* 0x2d0000000a007fae */ /* 0x0009e2000a9a100a */
[----:B-1----:R-:W-:-:S03]  /*aa40*/  IMAD.WIDE R8, R3, 0x4, R16 ;  /* 0x0000000403087825 */ /* 0x002fc600078e0210 */
[----:B------:R-:W-:Y:S04]  /*aa50*/  LDGSTS.E [R0+0x2d800], desc[UR10][R6.64], P5 ;  /* 0x2d80000006007fae */ /* 0x000fe8000a9a100a */
[----:B------:R-:W2:Y:S01]  /*aa60*/  LDL.LU.64 R16, [R1+0x1f0] ;  /* 0x0001f00001107983 */ /* 0x000ea20000300a00 */
[----:B----4-:R-:W-:-:S03]  /*aa70*/  IMAD.WIDE R10, R3, 0x4, R18 ;  /* 0x00000004030a7825 */ /* 0x010fc600078e0212 */
[----:B------:R1:W-:Y:S04]  /*aa80*/  LDGSTS.E [R0+0x2e000], desc[UR10][R8.64], P5 ;  /* 0x2e00000008007fae */ /* 0x0003e8000a9a100a */
[----:B------:R-:W4:Y:S04]  /*aa90*/  LDL.LU.64 R18, [R1+0x200] ;  /* 0x0002000001127983 */ /* 0x000f280000300a00 */
[----:B------:R-:W2:Y:S01]  /*aaa0*/  LDL.LU.64 R6, [R1+0x150] ;  /* 0x0001500001067983 */ /* 0x000ea20000300a00 */
[----:B-1----:R-:W-:-:S03]  /*aab0*/  IMAD.WIDE R8, R3, 0x4, R24 ;  /* 0x0000000403087825 */ /* 0x002fc600078e0218 */
[----:B------:R1:W-:Y:S04]  /*aac0*/  LDGSTS.E [R0+0x2e800], desc[UR10][R10.64], P5 ;  /* 0x2e8000000a007fae */ /* 0x0003e8000a9a100a */
[----:B------:R-:W3:Y:S01]  /*aad0*/  LDL.LU.64 R24, [R1+0x210] ;  /* 0x0002100001187983 */ /* 0x000ee20000300a00 */
[----:B-1----:R-:W-:-:S03]  /*aae0*/  IMAD.WIDE R10, R3, 0x4, R14 ;  /* 0x00000004030a7825 */ /* 0x002fc600078e020e */
[----:B------:R-:W3:Y:S01]  /*aaf0*/  LDL.LU.64 R14, [R1+0x220] ;  /* 0x00022000010e7983 */ /* 0x000ee20000300a00 */
[----:B--2---:R-:W-:-:S05]  /*ab00*/  IMAD.WIDE R6, R3, 0x4, R6 ;  /* 0x0000000403067825 */ /* 0x004fca00078e0206 */
[----:B------:R1:W-:Y:S04]  /*ab10*/  LDGSTS.E [R0+0x2f000], desc[UR10][R6.64], P5 ;  /* 0x2f00000006007fae */ /* 0x0003e8000a9a100a */
[----:B------:R2:W-:Y:S04]  /*ab20*/  LDGSTS.E [R0+0x2f800], desc[UR10][R8.64], P5 ;  /* 0x2f80000008007fae */ /* 0x0005e8000a9a100a */
[----:B------:R1:W-:Y:S04]  /*ab30*/  LDGSTS.E [R0+0x30000], desc[UR10][R10.64], P5 ;  /* 0x300000000a007fae */ /* 0x0003e8000a9a100a */
[----:B------:R-:W1:Y:S04]  /*ab40*/  LDL.LU.64 R6, [R1+0x178] ;  /* 0x0001780001067983 */ /* 0x000e680000300a00 */
[----:B------:R-:W2:Y:S04]  /*ab50*/  LDL.LU.64 R8, [R1+0x20] ;  /* 0x0000200001087983 */ /* 0x000ea80000300a00 */
[----:B------:R-:W3:Y:S01]  /*ab60*/  LDL.LU.64 R10, [R1+0x188] ;  /* 0x00018800010a7983 */ /* 0x000ee20000300a00 */
[----:B-1----:R-:W-:-:S04]  /*ab70*/  IMAD.WIDE R6, R3, 0x4, R6 ;  /* 0x0000000403067825 */ /* 0x002fc800078e0206 */
[C---:B--2---:R-:W-:Y:S01]  /*ab80*/  IMAD.WIDE R8, R3.reuse, 0x4, R8 ;  /* 0x0000000403087825 */ /* 0x044fe200078e0208 */
[----:B------:R-:W-:Y:S04]  /*ab90*/  LDGSTS.E [R0+0x30800], desc[UR10][R6.64], P5 ;  /* 0x3080000006007fae */ /* 0x000fe8000a9a100a */
[----:B------:R-:W-:Y:S04]  /*aba0*/  LDGSTS.E [R0+0x31000], desc[UR10][R8.64], P5 ;  /* 0x3100000008007fae */ /* 0x000fe8000a9a100a */
[----:B------:R-:W2:Y:S04]  /*abb0*/  LDL.LU.64 R6, [R1+0x190] ;  /* 0x0001900001067983 */ /* 0x000ea80000300a00 */
[----:B------:R-:W4:Y:S01]  /*abc0*/  LDL.LU.64 R8, [R1+0x1a8] ;  /* 0x0001a80001087983 */ /* 0x000f220000300a00 */
[----:B---3--:R-:W-:-:S05]  /*abd0*/  IMAD.WIDE R10, R3, 0x4, R10 ;  /* 0x00000004030a7825 */ /* 0x008fca00078e020a */
[----:B------:R1:W-:Y:S02]  /*abe0*/  LDGSTS.E [R0+0x31800], desc[UR10][R10.64], P5 ;  /* 0x318000000a007fae */ /* 0x0003e4000a9a100a */
[C---:B-1----:R-:W-:Y:S02]  /*abf0*/  IMAD.WIDE R10, R3.reuse, 0x4, R26 ;  /* 0x00000004030a7825 */ /* 0x042fe400078e021a */
[----:B------:R-:W3:Y:S02]  /*ac00*/  LDL.LU.64 R26, [R1+0x280] ;  /* 0x00028000011a7983 */ /* 0x000ee40000300a00 */
[----:B--2---:R-:W-:-:S04]  /*ac10*/  IMAD.WIDE R6, R3, 0x4, R6 ;  /* 0x0000000403067825 */ /* 0x004fc800078e0206 */
[C---:B----4-:R-:W-:Y:S01]  /*ac20*/  IMAD.WIDE R8, R3.reuse, 0x4, R8 ;  /* 0x0000000403087825 */ /* 0x050fe200078e0208 */
[----:B------:R1:W-:Y:S04]  /*ac30*/  LDGSTS.E [R0+0x32000], desc[UR10][R6.64], P5 ;  /* 0x3200000006007fae */ /* 0x0003e8000a9a100a */
[----:B------:R2:W-:Y:S04]  /*ac40*/  LDGSTS.E [R0+0x32800], desc[UR10][R8.64], P5 ;  /* 0x3280000008007fae */ /* 0x0005e8000a9a100a */
[----:B------:R4:W-:Y:S01]  /*ac50*/  LDGSTS.E [R0+0x33000], desc[UR10][R10.64], P5 ;  /* 0x330000000a007fae */ /* 0x0009e2000a9a100a */
[----:B-1----:R-:W-:-:S03]  /*ac60*/  IMAD.WIDE R6, R3, 0x4, R12 ;  /* 0x0000000403067825 */ /* 0x002fc600078e020c */
[----:B------:R-:W3:Y:S01]  /*ac70*/  LDL.LU.64 R12, [R1+0x288] ;  /* 0x00028800010c7983 */ /* 0x000ee20000300a00 */
[----:B--2---:R-:W-:-:S03]  /*ac80*/  IMAD.WIDE R8, R3, 0x4, R22 ;  /* 0x0000000403087825 */ /* 0x004fc600078e0216 */
[----:B------:R1:W-:Y:S01]  /*ac90*/  LDGSTS.E [R0+0x33800], desc[UR10][R6.64], P5 ;  /* 0x3380000006007fae */ /* 0x0003e2000a9a100a */
[----:B----4-:R-:W-:-:S03]  /*aca0*/  IMAD.WIDE R10, R3, 0x4, R20 ;  /* 0x00000004030a7825 */ /* 0x010fc600078e0214 */
[----:B------:R2:W-:Y:S04]  /*acb0*/  LDGSTS.E [R0+0x34000], desc[UR10][R8.64], P5 ;  /* 0x3400000008007fae */ /* 0x0005e8000a9a100a */
[----:B------:R-:W4:Y:S01]  /*acc0*/  LDL.LU.64 R22, [R1+0x290] ;  /* 0x0002900001167983 */ /* 0x000f220000300a00 */
[----:B-1----:R-:W-:-:S03]  /*acd0*/  IMAD.WIDE R6, R3, 0x4, R16 ;  /* 0x0000000403067825 */ /* 0x002fc600078e0210 */
[----:B------:R1:W-:Y:S01]  /*ace0*/  LDGSTS.E [R0+0x34800], desc[UR10][R10.64], P5 ;  /* 0x348000000a007fae */ /* 0x0003e2000a9a100a */
[----:B--2---:R-:W-:-:S03]  /*acf0*/  IMAD.WIDE R8, R3, 0x4, R18 ;  /* 0x0000000403087825 */ /* 0x004fc600078e0212 */
[----:B------:R-:W2:Y:S04]  /*ad00*/  LDL.LU.64 R20, [R1+0x298] ;  /* 0x0002980001147983 */ /* 0x000ea80000300a00 */
[----:B------:R-:W2:Y:S01]  /*ad10*/  LDL.LU.64 R16, [R1+0x2a0] ;  /* 0x0002a00001107983 */ /* 0x000ea20000300a00 */
[----:B-1----:R-:W-:-:S03]  /*ad20*/  IMAD.WIDE R10, R3, 0x4, R24 ;  /* 0x00000004030a7825 */ /* 0x002fc600078e0218 */
[----:B------:R-:W2:Y:S04]  /*ad30*/  LDL.LU.64 R18, [R1+0x18] ;  /* 0x0000180001127983 */ /* 0x000ea80000300a00 */
[----:B------:R1:W-:Y:S04]  /*ad40*/  LDGSTS.E [R0+0x35000], desc[UR10][R6.64], P5 ;  /* 0x3500000006007fae */ /* 0x0003e8000a9a100a */
[----:B------:R-:W2:Y:S04]  /*ad50*/  LDL.LU.64 R24, [R1+0x10] ;  /* 0x0000100001187983 */ /* 0x000ea80000300a00 */
[----:B------:R2:W-:Y:S01]  /*ad60*/  LDGSTS.E [R0+0x35800], desc[UR10][R8.64], P5 ;  /* 0x3580000008007fae */ /* 0x0005e2000a9a100a */
[----:B-1----:R-:W-:-:S03]  /*ad70*/  IMAD.WIDE R6, R3, 0x4, R14 ;  /* 0x0000000403067825 */ /* 0x002fc600078e020e */
[----:B------:R1:W-:Y:S04]  /*ad80*/  LDGSTS.E [R0+0x36000], desc[UR10][R10.64], P5 ;  /* 0x360000000a007fae */ /* 0x0003e8000a9a100a */
[----:B------:R-:W2:Y:S04]  /*ad90*/  LDL.LU.64 R14, [R1+0x8] ;  /* 0x00000800010e7983 */ /* 0x000ea80000300a00 */
[----:B------:R-:W2:Y:S04]  /*ada0*/  LDL.LU.64 R8, [R1+0x230] ;  /* 0x0002300001087983 */ /* 0x000ea80000300a00 */
[----:B------:R-:W1:Y:S04]  /*adb0*/  LDL.LU.64 R10, [R1+0x248] ;  /* 0x00024800010a7983 */ /* 0x000e680000300a00 */
[----:B------:R1:W-:Y:S04]  /*adc0*/  LDGSTS.E [R0+0x36800], desc[UR10][R6.64], P5 ;  /* 0x3680000006007fae */ /* 0x0003e8000a9a100a */
[----:B------:R-:W3:Y:S01]  /*add0*/  LDL.LU.64 R6, [R1+0x250] ;  /* 0x0002500001067983 */ /* 0x000ee20000300a00 */
[----:B--2---:R-:W-:-:S04]  /*ade0*/  IMAD.WIDE R8, R3, 0x4, R8 ;  /* 0x0000000403087825 */ /* 0x004fc800078e0208 */
[C---:B-1----:R-:W-:Y:S01]  /*adf0*/  IMAD.WIDE R10, R3.reuse, 0x4, R10 ;  /* 0x00000004030a7825 */ /* 0x042fe200078e020a */
[----:B------:R1:W-:Y:S04]  /*ae00*/  LDGSTS.E [R0+0x37000], desc[UR10][R8.64], P5 ;  /* 0x3700000008007fae */ /* 0x0003e8000a9a100a */
[----:B------:R2:W-:Y:S04]  /*ae10*/  LDGSTS.E [R0+0x37800], desc[UR10][R10.64], P5 ;  /* 0x378000000a007fae */ /* 0x0005e8000a9a100a */
[----:B------:R-:W1:Y:S04]  /*ae20*/  LDL.LU.64 R8, [R1+0x258] ;  /* 0x0002580001087983 */ /* 0x000e680000300a00 */
[----:B------:R-:W2:Y:S01]  /*ae30*/  LDL.LU.64 R10, [R1+0x260] ;  /* 0x00026000010a7983 */ /* 0x000ea20000300a00 */
[----:B---3--:R-:W-:-:S05]  /*ae40*/  IMAD.WIDE R6, R3, 0x4, R6 ;  /* 0x0000000403067825 */ /* 0x008fca00078e0206 */
[----:B------:R3:W-:Y:S04]  /*ae50*/  LDGSTS.E [R0+0x38000], desc[UR10][R6.64], P5 ;  /* 0x3800000006007fae */ /* 0x0007e8000a9a100a */
        /* <DEDUP_REMOVED lines=9> */
[----:B-1----:R-:W-:-:S04]  /*aef0*/  IMAD.WIDE R6, R3, 0x4, R26 ;  /* 0x0000000403067825 */ /* 0x002fc800078e021a */
[----:B--2---:R-:W-:-:S04]  /*af00*/  IMAD.WIDE R8, R3, 0x4, R8 ;  /* 0x0000000403087825 */ /* 0x004fc800078e0208 */
[C---:B----4-:R-:W-:Y:S01]  /*af10*/  IMAD.WIDE R10, R3.reuse, 0x4, R10 ;  /* 0x00000004030a7825 */ /* 0x050fe200078e020a */
[----:B------:R1:W-:Y:S04]  /*af20*/  LDGSTS.E [R0+0x3a000], desc[UR10][R8.64], P5 ;  /* 0x3a00000008007fae */ /* 0x0003e8000a9a100a */
[----:B------:R2:W-:Y:S04]  /*af30*/  LDGSTS.E [R0+0x3a800], desc[UR10][R10.64], P5 ;  /* 0x3a8000000a007fae */ /* 0x0005e8000a9a100a */
[----:B------:R3:W-:Y:S01]  /*af40*/  LDGSTS.E [R0+0x3b000], desc[UR10][R6.64], P5 ;  /* 0x3b00000006007fae */ /* 0x0007e2000a9a100a */
[----:B-1----:R-:W-:-:S04]  /*af50*/  IMAD.WIDE R8, R3, 0x4, R12 ;  /* 0x0000000403087825 */ /* 0x002fc800078e020c */
[C---:B--2---:R-:W-:Y:S01]  /*af60*/  IMAD.WIDE R10, R3.reuse, 0x4, R22 ;  /* 0x00000004030a7825 */ /* 0x044fe200078e0216 */
[----:B------:R1:W-:Y:S03]  /*af70*/  LDGSTS.E [R0+0x3b800], desc[UR10][R8.64], P5 ;  /* 0x3b80000008007fae */ /* 0x0003e6000a9a100a */
[C---:B---3--:R-:W-:Y:S01]  /*af80*/  IMAD.WIDE R6, R3.reuse, 0x4, R20 ;  /* 0x0000000403067825 */ /* 0x048fe200078e0214 */
[----:B------:R2:W-:Y:S04]  /*af90*/  LDGSTS.E [R0+0x3c000], desc[UR10][R10.64], P5 ;  /* 0x3c0000000a007fae */ /* 0x0005e8000a9a100a */
[----:B------:R-:W-:Y:S01]  /*afa0*/  LDGSTS.E [R0+0x3c800], desc[UR10][R6.64], P5 ;  /* 0x3c80000006007fae */ /* 0x000fe2000a9a100a */
[----:B-1----:R-:W-:-:S04]  /*afb0*/  IMAD.WIDE R8, R3, 0x4, R16 ;  /* 0x0000000403087825 */ /* 0x002fc800078e0210 */
[C---:B--2---:R-:W-:Y:S01]  /*afc0*/  IMAD.WIDE R10, R3.reuse, 0x4, R18 ;  /* 0x00000004030a7825 */ /* 0x044fe200078e0212 */
[----:B------:R-:W-:Y:S04]  /*afd0*/  LDGSTS.E [R0+0x3d000], desc[UR10][R8.64], P5 ;  /* 0x3d00000008007fae */ /* 0x000fe8000a9a100a */
[----:B------:R1:W-:Y:S02]  /*afe0*/  LDGSTS.E [R0+0x3d800], desc[UR10][R10.64], P5 ;  /* 0x3d8000000a007fae */ /* 0x0003e4000a9a100a */
[C---:B-1----:R-:W-:Y:S02]  /*aff0*/  IMAD.WIDE R10, R3.reuse, 0x4, R28 ;  /* 0x00000004030a7825 */ /* 0x042fe400078e021c */
[----:B------:R-:W5:Y:S04]  /*b000*/  LDL.LU R28, [R1+0xb40] ;  /* 0x000b4000011c7983 */ /* 0x000f680000300800 */
[----:B------:R1:W-:Y:S04]  /*b010*/  STL [R1+0x360], RZ ;  /* 0x000360ff01007387 */ /* 0x0003e80000100800 */
        /* <DEDUP_REMOVED lines=199> */
[----:B------:R-:W2:Y:S04]  /*bc90*/  LDL R17, [R1+0x370] ;  /* 0x0003700001117983 */ /* 0x000ea80000100800 */
        /* <DEDUP_REMOVED lines=30> */
[----:B------:R1:W-:Y:S01]  /*be80*/  STL [R1+0xb8], RZ ;  /* 0x0000b8ff01007387 */ /* 0x0003e20000100800 */
[----:B------:R-:W-:-:S03]  /*be90*/  IMAD.WIDE R8, R3, 0x4, R14 ;  /* 0x0000000403087825 */ /* 0x000fc600078e020e */
[----:B------:R1:W-:Y:S04]  /*bea0*/  STL [R1+0xbc], RZ ;  /* 0x0000bcff01007387 */ /* 0x0003e80000100800 */
[----:B------:R1:W-:Y:S04]  /*beb0*/  STL [R1+0xa0], RZ ;  /* 0x0000a0ff01007387 */ /* 0x0003e80000100800 */
[----:B------:R1:W-:Y:S04]  /*bec0*/  STL [R1+0xa4], RZ ;  /* 0x0000a4ff01007387 */ /* 0x0003e80000100800 */
[----:B------:R1:W-:Y:S04]  /*bed0*/  STL [R1+0xa8], RZ ;  /* 0x0000a8ff01007387 */ /* 0x0003e80000100800 */
[----:B------:R1:W-:Y:S01]  /*bee0*/  STL [R1+0xac], RZ ;  /* 0x0000acff01007387 */ /* 0x0003e20000100800 */
[----:B------:R-:W3:Y:S03]  /*bef0*/  S2R R15, SR_TID.X ;  /* 0x00000000000f7919 */ /* 0x000ee60000002100 */
        /* <DEDUP_REMOVED lines=12> */
[----:B------:R-:W-:-:S04]  /*bfc0*/  IMAD.WIDE R6, R3, 0x4, R24 ;  /* 0x0000000403067825 */ /* 0x000fc800078e0218 */
[----:B------:R-:W-:Y:S01]  /*bfd0*/  IMAD.WIDE R4, R3, 0x4, R4 ;  /* 0x0000000403047825 */ /* 0x000fe200078e0204 */
[----:B------:R-:W-:Y:S04]  /*bfe0*/  LDGSTS.E [R0+0x3e000], desc[UR10][R6.64], P5 ;  /* 0x3e00000006007fae */ /* 0x000fe8000a9a100a */
[----:B------:R-:W-:Y:S04]  /*bff0*/  LDGSTS.E [R0+0x3e800], desc[UR10][R8.64], P5 ;  /* 0x3e80000008007fae */ /* 0x000fe8000a9a100a */
[----:B------:R-:W-:Y:S04]  /*c000*/  LDGSTS.E [R0+0x3f000], desc[UR10][R10.64], P5 ;  /* 0x3f0000000a007fae */ /* 0x000fe8000a9a100a */
[----:B------:R3:W-:Y:S01]  /*c010*/  LDGSTS.E [R0+0x3f800], desc[UR10][R4.64], P5 ;  /* 0x3f80000004007fae */ /* 0x0007e2000a9a100a */
[----:B------:R-:W-:-:S03]  /*c020*/  CS2R R24, SRZ ;  /* 0x0000000000187805 */ /* 0x000fc6000001ff00 */
[----:B------:R-:W0:Y:S01]  /*c030*/  LDGDEPBAR ;  /* 0x00000000000079af */ /* 0x000e220000000000 */
[----:B------:R-:W-:Y:S02]  /*c040*/  CS2R R26, SRZ ;  /* 0x00000000001a7805 */ /* 0x000fe4000001ff00 */
[----:B------:R-:W-:Y:S02]  /*c050*/  CS2R R20, SRZ ;  /* 0x0000000000147805 */ /* 0x000fe4000001ff00 */
[----:B------:R-:W-:Y:S02]  /*c060*/  CS2R R22, SRZ ;  /* 0x0000000000167805 */ /* 0x000fe4000001ff00 */
[----:B---3--:R-:W-:Y:S02]  /*c070*/  LOP3.LUT R4, R15, 0x100, RZ, 0xc0, !PT ;  /* 0x000001000f047812 */ /* 0x008fe400078ec0ff */
[----:B--2---:R-:W-:-:S13]  /*c080*/  ISETP.GE.AND P0, PT, R17, 0x40, PT ;  /* 0x000000401100780c */ /* 0x004fda0003f06270 */
[----:B-1----:R-:W-:Y:S05]  /*c090*/  @!P0 BRA `(.L_x_0) ;  /* 0x0000024c00f48947 */ /* 0x002fea0003800000 */
[----:B------:R-:W2:Y:S04]  /*c0a0*/  LDL.LU R8, [R1+0x56c] ;  /* 0x00056c0001087983 */ /* 0x000ea80000300800 */
[----:B------:R-:W3:Y:S04]  /*c0b0*/  LDL.LU R9, [R1+0x38c] ;  /* 0x00038c0001097983 */ /* 0x000ee80000300800 */
[----:B------:R-:W4:Y:S04]  /*c0c0*/  LDL.LU R7, [R1+0x388] ;  /* 0x0003880001077983 */ /* 0x000f280000300800 */
[----:B------:R-:W4:Y:S04]  /*c0d0*/  LDL.LU R12, [R1+0x384] ;  /* 0x00038400010c7983 */ /* 0x000f280000300800 */
[----:B------:R-:W4:Y:S04]  /*c0e0*/  LDL.LU R29, [R1+0x380] ;  /* 0x00038000011d7983 */ /* 0x000f280000300800 */
[----:B------:R-:W4:Y:S04]  /*c0f0*/  LDL.LU R13, [R1+0x37c] ;  /* 0x00037c00010d7983 */ /* 0x000f280000300800 */
[----:B------:R-:W4:Y:S04]  /*c100*/  LDL.LU R16, [R1+0x378] ;  /* 0x0003780001107983 */ /* 0x000f280000300800 */
[----:B------:R-:W4:Y:S04]  /*c110*/  LDL.LU R19, [R1+0x374] ;  /* 0x0003740001137983 */ /* 0x000f280000300800 */
[----:B------:R-:W4:Y:S04]  /*c120*/  LDL.LU R14, [R1+0x3b8] ;  /* 0x0003b800010e7983 */ /* 0x000f280000300800 */
[----:B------:R-:W4:Y:S01]  /*c130*/  LDL.LU R18, [R1+0x390] ;  /* 0x0003900001127983 */ /* 0x000f220000300800 */
[----:B------:R-:W-:-:S03]  /*c140*/  LOP3.LUT R5, R15, 0x1c, RZ, 0xc0, !PT ;  /* 0x0000001c0f057812 */ /* 0x000fc600078ec0ff */
[----:B------:R-:W-:Y:S04]  /*c150*/  STL [R1+0xb54], R2 ;  /* 0x000b540201007387 */ /* 0x000fe80000100800 */
[----:B-----5:R1:W-:Y:S02]  /*c160*/  STL [R1+0xb40], R28 ;  /* 0x000b401c01007387 */ /* 0x0203e40000100800 */
[----:B-1----:R-:W-:-:S05]  /*c170*/  LEA.HI R28, R4, R5, RZ, 0x1e ;  /* 0x00000005041c7211 */ /* 0x002fca00078ff0ff */
[----:B------:R-:W-:Y:S01]  /*c180*/  STL [R1+0xb84], R28 ;  /* 0x000b841c01007387 */ /* 0x000fe20000100800 */
[----:B--2---:R-:W-:-:S04]  /*c190*/  SHF.R.S32.HI R0, RZ, 0x1f, R8 ;  /* 0x0000001fff007819 */ /* 0x004fc80000011408 */
[----:B------:R-:W-:Y:S02]  /*c1a0*/  SHF.L.U64.HI R0, R8, 0x2, R0 ;  /* 0x0000000208007819 */ /* 0x000fe40000010200 */
[----:B---3--:R-:W-:Y:S02]  /*c1b0*/  SHF.R.S32.HI R6, RZ, 0x1f, R9 ;  /* 0x0000001fff067819 */ /* 0x008fe40000011409 */
[----:B----4-:R-:W-:Y:S01]  /*c1c0*/  SHF.R.S32.HI R5, RZ, 0x1f, R7 ;  /* 0x0000001fff057819 */ /* 0x010fe20000011407 */
[----:B------:R1:W-:Y:S01]  /*c1d0*/  STL [R1+0x1b0], R0 ;  /* 0x0001b00001007387 */ /* 0x0003e20000100800 */
[----:B------:R-:W-:Y:S02]  /*c1e0*/  SHF.L.U64.HI R6, R9, 0x2, R6 ;  /* 0x0000000209067819 */ /* 0x000fe40000010206 */
[----:B------:R-:W-:Y:S02]  /*c1f0*/  SHF.R.S32.HI R4, RZ, 0x1f, R12 ;  /* 0x0000001fff047819 */ /* 0x000fe4000001140c */
[----:B------:R-:W-:Y:S01]  /*c200*/  SHF.L.U64.HI R5, R7, 0x2, R5 ;  /* 0x0000000207057819 */ /* 0x000fe20000010205 */
[----:B------:R-:W-:Y:S01]  /*c210*/  STL [R1+0xa7c], R6 ;  /* 0x000a7c0601007387 */ /* 0x000fe20000100800 */
[----:B------:R-:W-:Y:S01]  /*c220*/  SHF.L.U64.HI R2, R12, 0x2, R4 ;  /* 0x000000020c027819 */ /* 0x000fe20000010204 */
[----:B------:R-:W-:Y:S01]  /*c230*/  IMAD.SHL.U32 R7, R15, 0x2, RZ ;  /* 0x000000020f077824 */ /* 0x000fe200078e00ff */
[----:B-1----:R-:W-:Y:S01]  /*c240*/  SHF.R.S32.HI R0, RZ, 0x1f, R29 ;  /* 0x0000001fff007819 */ /* 0x002fe2000001141d */
[----:B------:R1:W-:Y:S03]  /*c250*/  STL [R1+0xa78], R5 ;  /* 0x000a780501007387 */ /* 0x0003e60000100800 */
[----:B------:R-:W-:Y:S01]  /*c260*/  SHF.L.U64.HI R0, R29, 0x2, R0 ;  /* 0x000000021d007819 */ /* 0x000fe20000010200 */
[----:B------:R2:W-:Y:S01]  /*c270*/  STL [R1+0xa74], R2 ;  /* 0x000a740201007387 */ /* 0x0005e20000100800 */
[----:B------:R-:W-:-:S03]  /*c280*/  SHF.R.S32.HI R4, RZ, 0x1f, R16 ;  /* 0x0000001fff047819 */ /* 0x000fc60000011410 */
[----:B------:R3:W-:Y:S01]  /*c290*/  STL [R1+0xa70], R0 ;  /* 0x000a700001007387 */ /* 0x0007e20000100800 */
[----:B-1----:R-:W-:Y:S02]  /*c2a0*/  SHF.R.S32.HI R5, RZ, 0x1f, R13 ;  /* 0x0000001fff057819 */ /* 0x002fe4000001140d */
[----:B------:R-:W-:Y:S02]  /*c2b0*/  SHF.R.S32.HI R29, RZ, 0x1f, R14 ;  /* 0x0000001fff1d7819 */ /* 0x000fe4000001140e */
[----:B------:R-:W-:Y:S02]  /*c2c0*/  SHF.L.U64.HI R5, R13, 0x2, R5 ;  /* 0x000000020d057819 */ /* 0x000fe40000010205 */
[----:B--2---:R-:W-:Y:S02]  /*c2d0*/  SHF.L.U64.HI R2, R16, 0x2, R4 ;  /* 0x0000000210027819 */ /* 0x004fe40000010204 */
[----:B---3--:R-:W-:Y:S01]  /*c2e0*/  SHF.R.S32.HI R0, RZ, 0x1f, R19 ;  /* 0x0000001fff007819 */ /* 0x008fe20000011413 */
[----:B------:R1:W-:Y:S01]  /*c2f0*/  STL [R1+0xa6c], R5 ;  /* 0x000a6c0501007387 */ /* 0x0003e20000100800 */
[----:B------:R-:W-:-:S02]  /*c300*/  SHF.L.U64.HI R29, R14, 0x2, R29 ;  /* 0x000000020e1d7819 */ /* 0x000fc4000001021d */
[----:B------:R-:W-:Y:S01]  /*c310*/  SHF.L.U64.HI R0, R19, 0x2, R0 ;  /* 0x0000000213007819 */ /* 0x000fe20000010200 */
[----:B------:R-:W-:Y:S01]  /*c320*/  STL [R1+0xa68], R2 ;  /* 0x000a680201007387 */ /* 0x000fe20000100800 */
[----:B------:R-:W-:-:S03]  /*c330*/  LOP3.LUT R19, R15, 0x7, RZ, 0xc0, !PT ;  /* 0x000000070f137812 */ /* 0x000fc600078ec0ff */
[----:B------:R-:W-:Y:S01]  /*c340*/  STL [R1+0xb44], R29 ;  /* 0x000b441d01007387 */ /* 0x000fe20000100800 */
[----:B-1----:R-:W-:-:S03]  /*c350*/  IMAD.SHL.U32 R5, R15, 0x40, RZ ;  /* 0x000000400f057824 */ /* 0x002fc600078e00ff */
[----:B------:R1:W-:Y:S04]  /*c360*/  STL [R1+0xa64], R0 ;  /* 0x000a640001007387 */ /* 0x0003e80000100800 */
[----:B------:R-:W2:Y:S04]  /*c370*/  LDL.LU R23, [R1+0x394] ;  /* 0x0003940001177983 */ /* 0x000ea80000300800 */
[----:B------:R-:W3:Y:S04]  /*c380*/  LDL.LU R8, [R1+0x398] ;  /* 0x0003980001087983 */ /* 0x000ee80000300800 */
[----:B------:R-:W4:Y:S04]  /*c390*/  LDL.LU R13, [R1+0x39c] ;  /* 0x00039c00010d7983 */ /* 0x000f280000300800 */
[----:B------:R-:W4:Y:S01]  /*c3a0*/  LDL.LU R14, [R1+0x3a0] ;  /* 0x0003a000010e7983 */ /* 0x000f220000300800 */
[----:B-1----:R-:W-:Y:S01]  /*c3b0*/  IMAD.SHL.U32 R0, R3, 0x8, RZ ;  /* 0x0000000803007824 */ /* 0x002fe200078e00ff */
[----:B------:R-:W-:Y:S01]  /*c3c0*/  SHF.R.S32.HI R15, RZ, 0x1f, R3 ;  /* 0x0000001fff0f7819 */ /* 0x000fe20000011403 */
[----:B------:R-:W-:Y:S01]  /*c3d0*/  IMAD.SHL.U32 R20, R19, 0x10, RZ ;  /* 0x0000001013147824 */ /* 0x000fe200078e00ff */
[----:B------:R-:W-:Y:S01]  /*c3e0*/  STL [R1+0xb4c], R3 ;  /* 0x000b4c0301007387 */ /* 0x000fe20000100800 */
[----:B------:R-:W-:-:S02]  /*c3f0*/  SHF.R.S32.HI R4, RZ, 0x1f, R17 ;  /* 0x0000001fff047819 */ /* 0x000fc40000011411 */
[----:B------:R-:W-:Y:S01]  /*c400*/  LEA R16, P0, R18, R0, 0x2 ;  /* 0x0000000012107211 */ /* 0x000fe200078010ff */
[----:B------:R1:W-:Y:S01]  /*c410*/  STL [R1+0xb48], R15 ;  /* 0x000b480f01007387 */ /* 0x0003e20000100800 */
[----:B------:R-:W-:Y:S02]  /*c420*/  SHF.L.U64.HI R21, R3, 0x3, R15 ;  /* 0x0000000303157819 */ /* 0x000fe4000001020f */
[----:B------:R-:W-:Y:S01]  /*c430*/  LOP3.LUT R5, R5, 0x3800, RZ, 0xc0, !PT ;  /* 0x0000380005057812 */ /* 0x000fe200078ec0ff */
[----:B------:R-:W-:Y:S01]  /*c440*/  STL [R1+0xb7c], R16 ;  /* 0x000b7c1001007387 */ /* 0x000fe20000100800 */
[----:B------:R-:W-:Y:S02]  /*c450*/  LEA.HI R29, R4, R17, RZ, 0x6 ;  /* 0x00000011041d7211 */ /* 0x000fe400078f30ff */
[----:B------:R-:W-:Y:S01]  /*c460*/  SHF.R.S32.HI R6, RZ, 0x1f, R18 ;  /* 0x0000001fff067819 */ /* 0x000fe20000011412 */
[----:B-1----:R-:W4:Y:S04]  /*c470*/  LDL.LU R15, [R1+0x3a4] ;  /* 0x0003a400010f7983 */ /* 0x002f280000300800 */
[----:B------:R-:W4:Y:S04]  /*c480*/  LDL.LU R2, [R1+0x3a8] ;  /* 0x0003a80001027983 */ /* 0x000f280000300800 */
[----:B------:R-:W4:Y:S04]  /*c490*/  LDL.LU R24, [R1+0x3ac] ;  /* 0x0003ac0001187983 */ /* 0x000f280000300800 */
[----:B------:R-:W4:Y:S01]  /*c4a0*/  LDL.LU R26, [R1+0x3b0] ;  /* 0x0003b000011a7983 */ /* 0x000f220000300800 */
[----:B------:R-:W-:Y:S01]  /*c4b0*/  IMAD R19, R19, 0x100, R5 ;  /* 0x0000010013137824 */ /* 0x000fe200078e0205 */
[----:B------:R-:W-:-:S02]  /*c4c0*/  LOP3.LUT R20, R20, 0x30, R7, 0x78, !PT ;  /* 0x0000003014147812 */ /* 0x000fc400078e7807 */
[----:B------:R-:W-:Y:S01]  /*c4d0*/  STL [R1+0xb50], R29 ;  /* 0x000b501d01007387 */ /* 0x000fe20000100800 */
[----:B------:R-:W-:-:S03]  /*c4e0*/  LEA.HI.X R6, R18, R21, R6, 0x2, P0 ;  /* 0x0000001512067211 */ /* 0x000fc600000f1406 */
[----:B------:R-:W-:Y:S04]  /*c4f0*/  STL [R1+0xb80], R19 ;  /* 0x000b801301007387 */ /* 0x000fe80000100800 */
[----:B------:R-:W-:Y:S04]  /*c500*/  STL [R1+0xb88], R20 ;  /* 0x000b881401007387 */ /* 0x000fe80000100800 */
[----:B------:R-:W4:Y:S04]  /*c510*/  LDL.LU R3, [R1+0x3b4] ;  /* 0x0003b40001037983 */ /* 0x000f280000300800 */
[----:B------:R-:W4:Y:S04]  /*c520*/  LDL.LU R28, [R1+0x3bc] ;  /* 0x0003bc00011c7983 */ /* 0x000f280000300800 */
[----:B------:R-:W4:Y:S04]  /*c530*/  LDL.LU R25, [R1+0x3c0] ;  /* 0x0003c00001197983 */ /* 0x000f280000300800 */
[----:B------:R-:W4:Y:S04]  /*c540*/  LDL.LU R27, [R1+0x3c4] ;  /* 0x0003c400011b7983 */ /* 0x000f280000300800 */
[----:B------:R-:W-:Y:S01]  /*c550*/  STL [R1+0xb8c], R6 ;  /* 0x000b8c0601007387 */ /* 0x000fe20000100800 */
[----:B--2---:R-:W-:-:S02]  /*c560*/  LEA R17, P0, R23, R0, 0x2 ;  /* 0x0000000017117211 */ /* 0x004fc400078010ff */
[----:B------:R-:W-:Y:S02]  /*c570*/  SHF.R.S32.HI R9, RZ, 0x1f, R23 ;  /* 0x0000001fff097819 */ /* 0x000fe40000011417 */
[-C--:B---3--:R-:W-:Y:S01]  /*c580*/  LEA R18, P1, R8, R0.reuse, 0x2 ;  /* 0x0000000008127211 */ /* 0x088fe200078210ff */
[----:B------:R-:W-:Y:S01]  /*c590*/  STL [R1+0xb90], R17 ;  /* 0x000b901101007387 */ /* 0x000fe20000100800 */
[----:B------:R-:W-:Y:S02]  /*c5a0*/  SHF.R.S32.HI R10, RZ, 0x1f, R8 ;  /* 0x0000001fff0a7819 */ /* 0x000fe40000011408 */
[-C--:B----4-:R-:W-:Y:S01]  /*c5b0*/  LEA R5, P2, R13, R0.reuse, 0x2 ;  /* 0x000000000d057211 */ /* 0x090fe200078410ff */
[----:B------:R-:W-:Y:S01]  /*c5c0*/  STL [R1+0xb94], R18 ;  /* 0x000b941201007387 */ /* 0x000fe20000100800 */
[----:B------:R-:W-:Y:S02]  /*c5d0*/  SHF.R.S32.HI R11, RZ, 0x1f, R13 ;  /* 0x0000001fff0b7819 */ /* 0x000fe4000001140d */
[----:B------:R-:W-:Y:S01]  /*c5e0*/  LEA R4, P3, R14, R0, 0x2 ;  /* 0x000000000e047211 */ /* 0x000fe200078610ff */
[----:B------:R1:W-:Y:S01]  /*c5f0*/  STL [R1+0xb98], R5 ;  /* 0x000b980501007387 */ /* 0x0003e20000100800 */
[----:B------:R-:W-:-:S02]  /*c600*/  SHF.R.S32.HI R12, RZ, 0x1f, R14 ;  /* 0x0000001fff0c7819 */ /* 0x000fc4000001140e */
[-C--:B------:R-:W-:Y:S01]  /*c610*/  LEA.HI.X R11, R13, R21.reuse, R11, 0x2, P2 ;  /* 0x000000150d0b7211 */ /* 0x080fe200010f140b */
[----:B------:R2:W-:Y:S01]  /*c620*/  STL [R1+0xb9c], R4 ;  /* 0x000b9c0401007387 */ /* 0x0005e20000100800 */
[-C--:B------:R-:W-:Y:S02]  /*c630*/  LEA.HI.X R12, R14, R21.reuse, R12, 0x2, P3 ;  /* 0x000000150e0c7211 */ /* 0x080fe400018f140c */
[-C--:B------:R-:W-:Y:S02]  /*c640*/  LEA.HI.X R9, R23, R21.reuse, R9, 0x2, P0 ;  /* 0x0000001517097211 */ /* 0x080fe400000f1409 */
[----:B------:R-:W-:Y:S01]  /*c650*/  LEA.HI.X R10, R8, R21, R10, 0x2, P1 ;  /* 0x00000015080a7211 */ /* 0x000fe200008f140a */
[----:B-1----:R-:W3:Y:S04]  /*c660*/  LDL.LU R5, [R1+0x3c8] ;  /* 0x0003c80001057983 */ /* 0x002ee80000300800 */
[----:B------:R-:W4:Y:S04]  /*c670*/  LDL.LU R18, [R1+0x3cc] ;  /* 0x0003cc0001127983 */ /* 0x000f280000300800 */
[----:B------:R-:W3:Y:S04]  /*c680*/  LDL.LU R19, [R1+0x3d0] ;  /* 0x0003d00001137983 */ /* 0x000ee80000300800 */
[----:B------:R-:W3:Y:S01]  /*c690*/  LDL.LU R16, [R1+0x3d4] ;  /* 0x0003d40001107983 */ /* 0x000ee20000300800 */
[----:B------:R-:W-:-:S02]  /*c6a0*/  SHF.R.S32.HI R14, RZ, 0x1f, R2 ;  /* 0x0000001fff0e7819 */ /* 0x000fc40000011402 */
[-C--:B------:R-:W-:Y:S02]  /*c6b0*/  LEA R6, P2, R24, R0.reuse, 0x2 ;  /* 0x0000000018067211 */ /* 0x080fe400078410ff */
[----:B------:R-:W-:Y:S02]  /*c6c0*/  SHF.R.S32.HI R23, RZ, 0x1f, R24 ;  /* 0x0000001fff177819 */ /* 0x000fe40000011418 */
[-C--:B--2---:R-:W-:Y:S01]  /*c6d0*/  LEA R4, P3, R26, R0.reuse, 0x2 ;  /* 0x000000001a047211 */ /* 0x084fe200078610ff */
[----:B------:R-:W-:Y:S01]  /*c6e0*/  STL [R1+0xc], R6 ;  /* 0x00000c0601007387 */ /* 0x000fe20000100800 */
[C---:B------:R-:W-:Y:S02]  /*c6f0*/  LEA R8, P1, R2.reuse, R0, 0x2 ;  /* 0x0000000002087211 */ /* 0x040fe400078210ff */
[----:B------:R-:W-:Y:S01]  /*c700*/  SHF.R.S32.HI R22, RZ, 0x1f, R26 ;  /* 0x0000001fff167819 */ /* 0x000fe2000001141a */
[----:B------:R1:W-:Y:S01]  /*c710*/  STL [R1+0x14], R4 ;  /* 0x0000140401007387 */ /* 0x0003e20000100800 */
[----:B------:R-:W-:-:S02]  /*c720*/  LEA.HI.X R14, R2, R21, R14, 0x2, P1 ;  /* 0x00000015020e7211 */ /* 0x000fc400008f140e */
[-C--:B------:R-:W-:Y:S02]  /*c730*/  LEA.HI.X R2, R26, R21.reuse, R22, 0x2, P3 ;  /* 0x000000151a027211 */ /* 0x080fe400018f1416 */
[----:B------:R-:W-:Y:S02]  /*c740*/  SHF.R.S32.HI R13, RZ, 0x1f, R15 ;  /* 0x0000001fff0d7819 */ /* 0x000fe4000001140f */
[CC--:B------:R-:W-:Y:S02]  /*c750*/  LEA R7, P0, R15.reuse, R0.reuse, 0x2 ;  /* 0x000000000f077211 */ /* 0x0c0fe400078010ff */
[-C--:B-1----:R-:W-:Y:S02]  /*c760*/  LEA.HI.X R4, R24, R21.reuse, R23, 0x2, P2 ;  /* 0x0000001518047211 */ /* 0x082fe400010f1417 */
[----:B------:R-:W-:Y:S02]  /*c770*/  LEA.HI.X R13, R15, R21, R13, 0x2, P0 ;  /* 0x000000150f0d7211 */ /* 0x000fe400000f140d */
[----:B------:R-:W-:Y:S01]  /*c780*/  SHF.R.S32.HI R26, RZ, 0x1f, R3 ;  /* 0x0000001fff1a7819 */ /* 0x000fe20000011403 */
[----:B------:R-:W-:Y:S01]  /*c790*/  STL [R1+0x8], R4 ;  /* 0x0000080401007387 */ /* 0x000fe20000100800 */
[----:B------:R-:W-:-:S02]  /*c7a0*/  LEA R29, P1, R28, R0, 0x2 ;  /* 0x000000001c1d7211 */ /* 0x000fc400078210ff */
[----:B------:R-:W-:Y:S01]  /*c7b0*/  SHF.R.S32.HI R22, RZ, 0x1f, R28 ;  /* 0x0000001fff167819 */ /* 0x000fe2000001141c */
[----:B------:R1:W-:Y:S01]  /*c7c0*/  STL [R1+0x10], R2 ;  /* 0x0000100201007387 */ /* 0x0003e20000100800 */
[----:B------:R-:W-:-:S03]  /*c7d0*/  SHF.R.S32.HI R23, RZ, 0x1f, R25 ;  /* 0x0000001fff177819 */ /* 0x000fc60000011419 */
[----:B------:R-:W2:Y:S01]  /*c7e0*/  LDL.LU R17, [R1+0x3d8] ;  /* 0x0003d80001117983 */ /* 0x000ea20000300800 */
[----:B------:R-:W-:-:S03]  /*c7f0*/  SHF.R.S32.HI R24, RZ, 0x1f, R27 ;  /* 0x0000001fff187819 */ /* 0x000fc6000001141b */
[----:B------:R-:W2:Y:S01]  /*c800*/  LDL.LU R6, [R1+0x3dc] ;  /* 0x0003dc0001067983 */ /* 0x000ea20000300800 */
[----:B-1----:R-:W-:-:S05]  /*c810*/  LEA R2, P0, R3, R0, 0x2 ;  /* 0x0000000003027211 */ /* 0x002fca00078010ff */
[----:B------:R1:W-:Y:S04]  /*c820*/  STL [R1+0x18], R2 ;  /* 0x0000180201007387 */ /* 0x0003e80000100800 */
[----:B------:R-:W2:Y:S04]  /*c830*/  LDL.LU R20, [R1+0x3e0] ;  /* 0x0003e00001147983 */ /* 0x000ea80000300800 */
[----:B-1----:R-:W2:Y:S01]  /*c840*/  LDL.LU R2, [R1+0x3e4] ;  /* 0x0003e40001027983 */ /* 0x002ea20000300800 */
[-C--:B------:R-:W-:Y:S02]  /*c850*/  LEA R15, P2, R25, R0.reuse, 0x2 ;  /* 0x00000000190f7211 */ /* 0x080fe400078410ff */
[----:B------:R-:W-:Y:S01]  /*c860*/  LEA R4, P3, R27, R0, 0x2 ;  /* 0x000000001b047211 */ /* 0x000fe200078610ff */
[----:B------:R-:W-:Y:S04]  /*c870*/  STL [R1+0x1c], R29 ;  /* 0x00001c1d01007387 */ /* 0x000fe80000100800 */
[----:B------:R1:W-:Y:S04]  /*c880*/  STL [R1+0x20], R15 ;  /* 0x0000200f01007387 */ /* 0x0003e80000100800 */
[----:B------:R1:W-:Y:S02]  /*c890*/  STL [R1+0x24], R4 ;  /* 0x0000240401007387 */ /* 0x0003e40000100800 */
[----:B-1----:R-:W-:-:S02]  /*c8a0*/  LEA.HI.X R15, R28, R21, R22, 0x2, P1 ;  /* 0x000000151c0f7211 */ /* 0x002fc400008f1416 */
[----:B------:R-:W-:-:S03]  /*c8b0*/  LEA.HI.X R4, R25, R21, R23, 0x2, P2 ;  /* 0x0000001519047211 */ /* 0x000fc600010f1417 */
[----:B------:R1:W-:Y:S01]  /*c8c0*/  STL [R1+0x2c], R15 ;  /* 0x00002c0f01007387 */ /* 0x0003e20000100800 */
[----:B------:R-:W-:-:S03]  /*c8d0*/  LEA.HI.X R26, R3, R21, R26, 0x2, P0 ;  /* 0x00000015031a7211 */ /* 0x000fc600000f141a */
[----:B------:R-:W2:Y:S01]  /*c8e0*/  LDL.LU R29, [R1+0x3e8] ;  /* 0x0003e800011d7983 */ /* 0x000ea20000300800 */
[----:B------:R-:W-:-:S03]  /*c8f0*/  LEA.HI.X R3, R27, R21, R24, 0x2, P3 ;  /* 0x000000151b037211 */ /* 0x000fc600018f1418 */
[----:B------:R-:W-:Y:S04]  /*c900*/  STL [R1+0x30], R4 ;  /* 0x0000300401007387 */ /* 0x000fe80000100800 */
[----:B-1----:R-:W2:Y:S04]  /*c910*/  LDL.LU R15, [R1+0x3ec] ;  /* 0x0003ec00010f7983 */ /* 0x002ea80000300800 */
[----:B------:R1:W-:Y:S04]  /*c920*/  STL [R1+0x3c], R3 ;  /* 0x00003c0301007387 */ /* 0x0003e80000100800 */
[----:B-1----:R-:W2:Y:S04]  /*c930*/  LDL.LU R3, [R1+0x3f0] ;  /* 0x0003f00001037983 */ /* 0x002ea80000300800 */
[----:B------:R-:W2:Y:S01]  /*c940*/  LDL.LU R28, [R1+0x3f4] ;  /* 0x0003f400011c7983 */ /* 0x000ea20000300800 */
[----:B----4-:R-:W-:-:S05]  /*c950*/  LEA R4, P1, R18, R0, 0x2 ;  /* 0x0000000012047211 */ /* 0x010fca00078210ff */
[----:B------:R1:W-:Y:S01]  /*c960*/  STL [R1], R4 ;  /* 0x0000000401007387 */ /* 0x0003e20000100800 */
[----:B---3--:R-:W-:Y:S02]  /*c970*/  SHF.R.S32.HI R22, RZ, 0x1f, R5 ;  /* 0x0000001fff167819 */ /* 0x008fe40000011405 */
[-C--:B-1----:R-:W-:Y:S02]  /*c980*/  LEA R4, P2, R19, R0.reuse, 0x2 ;  /* 0x0000000013047211 */ /* 0x082fe400078410ff */
[----:B------:R-:W-:-:S03]  /*c990*/  LEA R27, P0, R5, R0, 0x2 ;  /* 0x00000000051b7211 */ /* 0x000fc600078010ff */
[----:B------:R1:W-:Y:S01]  /*c9a0*/  STL [R1+0x4], R4 ;  /* 0x0000040401007387 */ /* 0x0003e20000100800 */
[----:B------:R-:W-:Y:S02]  /*c9b0*/  SHF.R.S32.HI R23, RZ, 0x1f, R18 ;  /* 0x0000001fff177819 */ /* 0x000fe40000011412 */
[----:B-1----:R-:W-:-:S05]  /*c9c0*/  LEA R4, P3, R16, R0, 0x2 ;  /* 0x0000000010047211 */ /* 0x002fca00078610ff */
[----:B------:R1:W-:Y:S01]  /*c9d0*/  STL [R1+0x34], R4 ;  /* 0x0000340401007387 */ /* 0x0003e20000100800 */
[----:B------:R-:W-:Y:S02]  /*c9e0*/  SHF.R.S32.HI R24, RZ, 0x1f, R19 ;  /* 0x0000001fff187819 */ /* 0x000fe40000011413 */
[-C--:B-1----:R-:W-:Y:S02]  /*c9f0*/  LEA.HI.X R4, R5, R21.reuse, R22, 0x2, P0 ;  /* 0x0000001505047211 */ /* 0x082fe400000f1416 */
[----:B------:R-:W-:-:S03]  /*ca00*/  LEA.HI.X R5, R18, R21, R23, 0x2, P1 ;  /* 0x0000001512057211 */ /* 0x000fc600008f1417 */
[----:B------:R-:W-:Y:S01]  /*ca10*/  STL [R1+0x40], R4 ;  /* 0x0000400401007387 */ /* 0x000fe20000100800 */
[----:B------:R-:W-:-:S03]  /*ca20*/  LEA.HI.X R18, R19, R21, R24, 0x2, P2 ;  /* 0x0000001513127211 */ /* 0x000fc600010f1418 */
[----:B------:R1:W-:Y:S01]  /*ca30*/  STL [R1+0x4c], R5 ;  /* 0x00004c0501007387 */ /* 0x0003e20000100800 */
[----:B------:R-:W-:-:S03]  /*ca40*/  SHF.R.S32.HI R25, RZ, 0x1f, R16 ;  /* 0x0000001fff197819 */ /* 0x000fc60000011410 */
[----:B-1----:R-:W3:Y:S01]  /*ca50*/  LDL.LU R5, [R1+0x3f8] ;  /* 0x0003f80001057983 */ /* 0x002ee20000300800 */
[----:B------:R-:W-:-:S03]  /*ca60*/  LEA.HI.X R4, R16, R21, R25, 0x2, P3 ;  /* 0x0000001510047211 */ /* 0x000fc600018f1419 */
[----:B------:R1:W-:Y:S04]  /*ca70*/  STL [R1+0x50], R18 ;  /* 0x0000501201007387 */ /* 0x0003e80000100800 */
[----:B-1----:R-:W4:Y:S04]  /*ca80*/  LDL.LU R18, [R1+0x3fc] ;  /* 0x0003fc0001127983 */ /* 0x002f280000300800 */
[----:B------:R2:W-:Y:S04]  /*ca90*/  STL [R1+0x5c], R4 ;  /* 0x00005c0401007387 */ /* 0x0005e80000100800 */
[----:B------:R-:W4:Y:S04]  /*caa0*/  LDL.LU R19, [R1+0x400] ;  /* 0x0004000001137983 */ /* 0x000f280000300800 */
[----:B------:R-:W4:Y:S01]  /*cab0*/  LDL.LU R16, [R1+0x404] ;  /* 0x0004040001107983 */ /* 0x000f220000300800 */
[----:B--2---:R-:W-:-:S05]  /*cac0*/  LEA R4, P0, R17, R0, 0x2 ;  /* 0x0000000011047211 */ /* 0x004fca00078010ff */
[----:B------:R1:W-:Y:S02]  /*cad0*/  STL [R1+0x28], R4 ;  /* 0x0000280401007387 */ /* 0x0003e40000100800 */
[----:B-1----:R-:W-:-:S05]  /*cae0*/  LEA R4, P1, R6, R0, 0x2 ;  /* 0x0000000006047211 */ /* 0x002fca00078210ff */
[----:B------:R1:W-:Y:S01]  /*caf0*/  STL [R1+0x38], R4 ;  /* 0x0000380401007387 */ /* 0x0003e20000100800 */
[----:B------:R-:W-:Y:S02]  /*cb00*/  SHF.R.S32.HI R22, RZ, 0x1f, R17 ;  /* 0x0000001fff167819 */ /* 0x000fe40000011411 */
[----:B------:R-:W-:Y:S02]  /*cb10*/  SHF.R.S32.HI R23, RZ, 0x1f, R6 ;  /* 0x0000001fff177819 */ /* 0x000fe40000011406 */
[----:B-1----:R-:W-:Y:S02]  /*cb20*/  LEA R4, P2, R20, R0, 0x2 ;  /* 0x0000000014047211 */ /* 0x002fe400078410ff */
[----:B------:R-:W-:-:S03]  /*cb30*/  SHF.R.S32.HI R24, RZ, 0x1f, R20 ;  /* 0x0000001fff187819 */ /* 0x000fc60000011414 */
[----:B------:R1:W-:Y:S01]  /*cb40*/  STL [R1+0x44], R4 ;  /* 0x0000440401007387 */ /* 0x0003e20000100800 */
[----:B------:R-:W-:Y:S02]  /*cb50*/  SHF.R.S32.HI R25, RZ, 0x1f, R2 ;  /* 0x0000001fff197819 */ /* 0x000fe40000011402 */
[-C--:B------:R-:W-:Y:S02]  /*cb60*/  LEA.HI.X R17, R17, R21.reuse, R22, 0x2, P0 ;  /* 0x0000001511117211 */ /* 0x080fe400000f1416 */
[----:B------:R-:W-:Y:S02]  /*cb70*/  LEA.HI.X R6, R6, R21, R23, 0x2, P1 ;  /* 0x0000001506067211 */ /* 0x000fe400008f1417 */
[----:B-1----:R-:W-:-:S05]  /*cb80*/  LEA R4, P3, R2, R0, 0x2 ;  /* 0x0000000002047211 */ /* 0x002fca00078610ff */
[----:B------:R1:W-:Y:S01]  /*cb90*/  STL [R1+0x54], R4 ;  /* 0x0000540401007387 */ /* 0x0003e20000100800 */
[----:B------:R-:W-:-:S03]  /*cba0*/  LEA.HI.X R2, R2, R21, R25, 0x2, P3 ;  /* 0x0000001502027211 */ /* 0x000fc600018f1419 */
[----:B------:R2:W-:Y:S01]  /*cbb0*/  STL [R1+0x60], R17 ;  /* 0x0000601101007387 */ /* 0x0005e20000100800 */
[----:B-1----:R-:W-:-:S03]  /*cbc0*/  LEA.HI.X R4, R20, R21, R24, 0x2, P2 ;  /* 0x0000001514047211 */ /* 0x002fc600010f1418 */
[----:B------:R1:W-:Y:S04]  /*cbd0*/  STL [R1+0x6c], R6 ;  /* 0x00006c0601007387 */ /* 0x0003e80000100800 */
[----:B------:R-:W-:Y:S04]  /*cbe0*/  STL [R1+0x70], R4 ;  /* 0x0000700401007387 */ /* 0x000fe80000100800 */
[----:B------:R1:W-:Y:S04]  /*cbf0*/  STL [R1+0x7c], R2 ;  /* 0x00007c0201007387 */ /* 0x0003e80000100800 */
[----:B--2---:R-:W2:Y:S04]  /*cc00*/  LDL.LU R17, [R1+0x408] ;  /* 0x0004080001117983 */ /* 0x004ea80000300800 */
[----:B-1----:R-:W2:Y:S01]  /*cc10*/  LDL.LU R6, [R1+0x410] ;  /* 0x0004100001067983 */ /* 0x002ea20000300800 */
[----:B------:R-:W-:-:S02]  /*cc20*/  LEA R2, P0, R29, R0, 0x2 ;  /* 0x000000001d027211 */ /* 0x000fc400078010ff */
[----:B------:R-:W-:-:S03]  /*cc30*/  LEA R4, P1, R15, R0, 0x2 ;  /* 0x000000000f047211 */ /* 0x000fc600078210ff */
[----:B------:R1:W-:Y:S04]  /*cc40*/  STL [R1+0x48], R2 ;  /* 0x0000480201007387 */ /* 0x0003e80000100800 */
[----:B------:R-:W2:Y:S04]  /*cc50*/  LDL.LU R20, [R1+0x414] ;  /* 0x0004140001147983 */ /* 0x000ea80000300800 */
[----:B-1----:R-:W2:Y:S04]  /*cc60*/  LDL.LU R2, [R1+0x418] ;  /* 0x0004180001027983 */ /* 0x002ea80000300800 */
[----:B------:R1:W-:Y:S01]  /*cc70*/  STL [R1+0x58], R4 ;  /* 0x0000580401007387 */ /* 0x0003e20000100800 */
[----:B------:R-:W-:-:S02]  /*cc80*/  SHF.R.S32.HI R22, RZ, 0x1f, R29 ;  /* 0x0000001fff167819 */ /* 0x000fc4000001141d */
        /* <DEDUP_REMOVED lines=8> */
[----:B------:R1:W-:Y:S04]  /*cd10*/  STL [R1+0x74], R4 ;  /* 0x0000740401007387 */ /* 0x0003e80000100800 */
[----:B------:R-:W-:Y:S01]  /*cd20*/  STL [R1+0x80], R22 ;  /* 0x0000801601007387 */ /* 0x000fe20000100800 */
[-C--:B-1----:R-:W-:Y:S02]  /*cd30*/  LEA.HI.X R4, R3, R21.reuse, R24, 0x2, P2 ;  /* 0x0000001503047211 */ /* 0x082fe400010f1418 */
[----:B------:R-:W-:Y:S01]  /*cd40*/  LEA.HI.X R3, R28, R21, R25, 0x2, P3 ;  /* 0x000000151c037211 */ /* 0x000fe200018f1419 */
[----:B------:R1:W-:Y:S04]  /*cd50*/  STL [R1+0x8c], R15 ;  /* 0x00008c0f01007387 */ /* 0x0003e80000100800 */
[----:B------:R-:W-:Y:S04]  /*cd60*/  STL [R1+0x90], R4 ;  /* 0x0000900401007387 */ /* 0x000fe80000100800 */
[----:B------:R3:W-:Y:S04]  /*cd70*/  STL [R1+0x9c], R3 ;  /* 0x00009c0301007387 */ /* 0x0007e80000100800 */
[----:B------:R-:W2:Y:S04]  /*cd80*/  LDL.LU R29, [R1+0x41c] ;  /* 0x00041c00011d7983 */ /* 0x000ea80000300800 */
[----:B-1----:R-:W2:Y:S01]  /*cd90*/  LDL.LU R15, [R1+0x420] ;  /* 0x00042000010f7983 */ /* 0x002ea20000300800 */
[----:B---3--:R-:W-:-:S05]  /*cda0*/  LEA R3, P0, R5, R0, 0x2 ;  /* 0x0000000005037211 */ /* 0x008fca00078010ff */
[----:B------:R1:W-:Y:S01]  /*cdb0*/  STL [R1+0x68], R3 ;  /* 0x0000680301007387 */ /* 0x0003e20000100800 */
[----:B----4-:R-:W-:-:S03]  /*cdc0*/  LEA R4, P1, R18, R0, 0x2 ;  /* 0x0000000012047211 */ /* 0x010fc600078210ff */
[----:B-1----:R-:W3:Y:S04]  /*cdd0*/  LDL.LU R3, [R1+0x424] ;  /* 0x0004240001037983 */ /* 0x002ee80000300800 */
[----:B------:R-:W4:Y:S04]  /*cde0*/  LDL.LU R28, [R1+0x428] ;  /* 0x00042800011c7983 */ /* 0x000f280000300800 */
[----:B------:R1:W-:Y:S01]  /*cdf0*/  STL [R1+0x78], R4 ;  /* 0x0000780401007387 */ /* 0x0003e20000100800 */
[----:B------:R-:W-:Y:S02]  /*ce00*/  SHF.R.S32.HI R22, RZ, 0x1f, R5 ;  /* 0x0000001fff167819 */ /* 0x000fe40000011405 */
[----:B-1----:R-:W-:-:S05]  /*ce10*/  LEA R4, P2, R19, R0, 0x2 ;  /* 0x0000000013047211 */ /* 0x002fca00078410ff */
[----:B------:R1:W-:Y:S01]  /*ce20*/  STL [R1+0x84], R4 ;  /* 0x0000840401007387 */ /* 0x0003e20000100800 */
[----:B------:R-:W-:Y:S02]  /*ce30*/  SHF.R.S32.HI R23, RZ, 0x1f, R18 ;  /* 0x0000001fff177819 */ /* 0x000fe40000011412 */
[----:B-1----:R-:W-:-:S05]  /*ce40*/  LEA R4, P3, R16, R0, 0x2 ;  /* 0x0000000010047211 */ /* 0x002fca00078610ff */
[----:B------:R1:W-:Y:S02]  /*ce50*/  STL [R1+0x94], R4 ;  /* 0x0000940401007387 */ /* 0x0003e40000100800 */
[-C--:B-1----:R-:W-:Y:S02]  /*ce60*/  LEA.HI.X R4, R5, R21.reuse, R22, 0x2, P0 ;  /* 0x0000001505047211 */ /* 0x082fe400000f1416 */
[----:B------:R-:W-:-:S03]  /*ce70*/  LEA.HI.X R5, R18, R21, R23, 0x2, P1 ;  /* 0x0000001512057211 */ /* 0x000fc600008f1417 */
[----:B------:R-:W-:Y:S04]  /*ce80*/  STL [R1+0xa0], R4 ;  /* 0x0000a00401007387 */ /* 0x000fe80000100800 */
[----:B------:R1:W-:Y:S04]  /*ce90*/  STL [R1+0xac], R5 ;  /* 0x0000ac0501007387 */ /* 0x0003e80000100800 */
[----:B-1----:R-:W4:Y:S01]  /*cea0*/  LDL.LU R5, [R1+0x42c] ;  /* 0x00042c0001057983 */ /* 0x002f220000300800 */
[----:B------:R-:W-:Y:S02]  /*ceb0*/  SHF.R.S32.HI R24, RZ, 0x1f, R19 ;  /* 0x0000001fff187819 */ /* 0x000fe40000011413 */
[----:B------:R-:W-:-:S02]  /*cec0*/  SHF.R.S32.HI R25, RZ, 0x1f, R16 ;  /* 0x0000001fff197819 */ /* 0x000fc40000011410 */
[-C--:B------:R-:W-:Y:S02]  /*ced0*/  LEA.HI.X R18, R19, R21.reuse, R24, 0x2, P2 ;  /* 0x0000001513127211 */ /* 0x080fe400010f1418 */
[----:B------:R-:W-:-:S03]  /*cee0*/  LEA.HI.X R4, R16, R21, R25, 0x2, P3 ;  /* 0x0000001510047211 */ /* 0x000fc600018f1419 */
[----:B------:R1:W-:Y:S04]  /*cef0*/  STL [R1+0xb0], R18 ;  /* 0x0000b01201007387 */ /* 0x0003e80000100800 */
[----:B-1----:R-:W4:Y:S04]  /*cf00*/  LDL.LU R18, [R1+0x430] ;  /* 0x0004300001127983 */ /* 0x002f280000300800 */
[----:B------:R2:W-:Y:S04]  /*cf10*/  STL [R1+0xbc], R4 ;  /* 0x0000bc0401007387 */ /* 0x0005e80000100800 */
[----:B------:R-:W4:Y:S04]  /*cf20*/  LDL.LU R19, [R1+0x434] ;  /* 0x0004340001137983 */ /* 0x000f280000300800 */
[----:B------:R-:W4:Y:S01]  /*cf30*/  LDL.LU R16, [R1+0x438] ;  /* 0x0004380001107983 */ /* 0x000f220000300800 */
[----:B--2---:R-:W-:-:S05]  /*cf40*/  LEA R4, P0, R17, R0, 0x2 ;  /* 0x0000000011047211 */ /* 0x004fca00078010ff */
[----:B------:R1:W-:Y:S01]  /*cf50*/  STL [R1+0x88], R4 ;  /* 0x0000880401007387 */ /* 0x0003e20000100800 */
[----:B------:R-:W-:Y:S02]  /*cf60*/  SHF.R.S32.HI R22, RZ, 0x1f, R17 ;  /* 0x0000001fff167819 */ /* 0x000fe40000011411 */
[----:B-1----:R-:W-:-:S05]  /*cf70*/  LEA R4, P1, R6, R0, 0x2 ;  /* 0x0000000006047211 */ /* 0x002fca00078210ff */
[----:B------:R1:W-:Y:S01]  /*cf80*/  STL [R1+0x98], R4 ;  /* 0x0000980401007387 */ /* 0x0003e20000100800 */
[----:B------:R-:W-:Y:S02]  /*cf90*/  SHF.R.S32.HI R23, RZ, 0x1f, R6 ;  /* 0x0000001fff177819 */ /* 0x000fe40000011406 */
[-C--:B------:R-:W-:Y:S02]  /*cfa0*/  LEA.HI.X R17, R17, R21.reuse, R22, 0x2, P0 ;  /* 0x0000001511117211 */ /* 0x080fe400000f1416 */
[----:B-1----:R-:W-:Y:S02]  /*cfb0*/  LEA R4, P2, R20, R0, 0x2 ;  /* 0x0000000014047211 */ /* 0x002fe400078410ff */
[----:B------:R-:W-:-:S03]  /*cfc0*/  LEA.HI.X R6, R6, R21, R23, 0x2, P1 ;  /* 0x0000001506067211 */ /* 0x000fc600008f1417 */
[----:B------:R1:W-:Y:S01]  /*cfd0*/  STL [R1+0xa4], R4 ;  /* 0x0000a40401007387 */ /* 0x0003e20000100800 */
[----:B------:R-:W-:Y:S02]  /*cfe0*/  SHF.R.S32.HI R24, RZ, 0x1f, R20 ;  /* 0x0000001fff187819 */ /* 0x000fe40000011414 */
[----:B-1----:R-:W-:-:S05]  /*cff0*/  LEA R4, P3, R2, R0, 0x2 ;  /* 0x0000000002047211 */ /* 0x002fca00078610ff */
[----:B------:R1:W-:Y:S04]  /*d000*/  STL [R1+0xb4], R4 ;  /* 0x0000b40401007387 */ /* 0x0003e80000100800 */
[----:B------:R2:W-:Y:S01]  /*d010*/  STL [R1+0xc0], R17 ;  /* 0x0000c01101007387 */ /* 0x0005e20000100800 */
[----:B------:R-:W-:-:S03]  /*d020*/  SHF.R.S32.HI R25, RZ, 0x1f, R2 ;  /* 0x0000001fff197819 */ /* 0x000fc60000011402 */
[----:B------:R2:W-:Y:S01]  /*d030*/  STL [R1+0xcc], R6 ;  /* 0x0000cc0601007387 */ /* 0x0005e20000100800 */
[----:B-1----:R-:W-:-:S03]  /*d040*/  LEA.HI.X R4, R20, R21, R24, 0x2, P2 ;  /* 0x0000001514047211 */ /* 0x002fc600010f1418 */
[----:B--2---:R-:W2:Y:S01]  /*d050*/  LDL.LU R17, [R1+0x43c] ;  /* 0x00043c0001117983 */ /* 0x004ea20000300800 */
[----:B------:R-:W-:-:S03]  /*d060*/  LEA.HI.X R2, R2, R21, R25, 0x2, P3 ;  /* 0x0000001502027211 */ /* 0x000fc600018f1419 */
[----:B------:R1:W-:Y:S04]  /*d070*/  STL [R1+0xd0], R4 ;  /* 0x0000d00401007387 */ /* 0x0003e80000100800 */
[----:B------:R-:W2:Y:S04]  /*d080*/  LDL.LU R6, [R1+0x440] ;  /* 0x0004400001067983 */ /* 0x000ea80000300800 */
[----:B------:R1:W-:Y:S02]  /*d090*/  STL [R1+0xdc], R2 ;  /* 0x0000dc0201007387 */ /* 0x0003e40000100800 */
[----:B-1----:R-:W-:-:S02]  /*d0a0*/  LEA R4, P0, R29, R0, 0x2 ;  /* 0x000000001d047211 */ /* 0x002fc400078010ff */
[----:B------:R-:W2:Y:S04]  /*d0b0*/  LDL.LU R20, [R1+0x444] ;  /* 0x0004440001147983 */ /* 0x000ea80000300800 */
[----:B------:R-:W2:Y:S04]  /*d0c0*/  LDL.LU R2, [R1+0x448] ;  /* 0x0004480001027983 */ /* 0x000ea80000300800 */
[----:B------:R1:W-:Y:S02]  /*d0d0*/  STL [R1+0xa8], R4 ;  /* 0x0000a80401007387 */ /* 0x0003e40000100800 */
[----:B-1----:R-:W-:-:S05]  /*d0e0*/  LEA R4, P1, R15, R0, 0x2 ;  /* 0x000000000f047211 */ /* 0x002fca00078210ff */
[----:B------:R3:W-:Y:S01]  /*d0f0*/  STL [R1+0xb8], R4 ;  /* 0x0000b80401007387 */ /* 0x0007e20000100800 */
[----:B------:R-:W-:Y:S02]  /*d100*/  SHF.R.S32.HI R22, RZ, 0x1f, R29 ;  /* 0x0000001fff167819 */ /* 0x000fe4000001141d */
[----:B------:R-:W-:Y:S02]  /*d110*/  SHF.R.S32.HI R23, RZ, 0x1f, R15 ;  /* 0x0000001fff177819 */ /* 0x000fe4000001140f */
[-C--:B------:R-:W-:Y:S02]  /*d120*/  LEA.HI.X R22, R29, R21.reuse, R22, 0x2, P0 ;  /* 0x000000151d167211 */ /* 0x080fe400000f1416 */
[----:B------:R-:W-:Y:S02]  /*d130*/  LEA.HI.X R15, R15, R21, R23, 0x2, P1 ;  /* 0x000000150f0f7211 */ /* 0x000fe400008f1417 */
[----:B---3--:R-:W-:Y:S02]  /*d140*/  LEA R4, P2, R3, R0, 0x2 ;  /* 0x0000000003047211 */ /* 0x008fe400078410ff */
[----:B------:R-:W-:-:S03]  /*d150*/  SHF.R.S32.HI R24, RZ, 0x1f, R3 ;  /* 0x0000001fff187819 */ /* 0x000fc60000011403 */
[----:B------:R1:W-:Y:S01]  /*d160*/  STL [R1+0xc4], R4 ;  /* 0x0000c40401007387 */ /* 0x0003e20000100800 */
[----:B----4-:R-:W-:Y:S02]  /*d170*/  SHF.R.S32.HI R25, RZ, 0x1f, R28 ;  /* 0x0000001fff197819 */ /* 0x010fe4000001141c */
        /* <DEDUP_REMOVED lines=8> */
[----:B------:R-:W4:Y:S04]  /*d200*/  LDL.LU R29, [R1+0x44c] ;  /* 0x00044c00011d7983 */ /* 0x000f280000300800 */
[----:B-1----:R-:W4:Y:S01]  /*d210*/  LDL.LU R15, [R1+0x450] ;  /* 0x00045000010f7983 */ /* 0x002f220000300800 */
[----:B---3--:R-:W-:-:S05]  /*d220*/  LEA R3, P0, R5, R0, 0x2 ;  /* 0x0000000005037211 */ /* 0x008fca00078010ff */
[----:B------:R1:W-:Y:S04]  /*d230*/  STL [R1+0xc8], R3 ;  /* 0x0000c80301007387 */ /* 0x0003e80000100800 */
[----:B-1----:R-:W3:Y:S04]  /*d240*/  LDL.LU R3, [R1+0x454] ;  /* 0x0004540001037983 */ /* 0x002ee80000300800 */
[----:B------:R-:W3:Y:S01]  /*d250*/  LDL.LU R28, [R1+0x458] ;  /* 0x00045800011c7983 */ /* 0x000ee20000300800 */
[----:B------:R-:W-:-:S05]  /*d260*/  LEA R4, P1, R18, R0, 0x2 ;  /* 0x0000000012047211 */ /* 0x000fca00078210ff */
[----:B------:R1:W-:Y:S01]  /*d270*/  STL [R1+0xd8], R4 ;  /* 0x0000d80401007387 */ /* 0x0003e20000100800 */
[----:B------:R-:W-:Y:S02]  /*d280*/  SHF.R.S32.HI R22, RZ, 0x1f, R5 ;  /* 0x0000001fff167819 */ /* 0x000fe40000011405 */
[----:B-1----:R-:W-:-:S05]  /*d290*/  LEA R4, P2, R19, R0, 0x2 ;  /* 0x0000000013047211 */ /* 0x002fca00078410ff */
[----:B------:R1:W-:Y:S01]  /*d2a0*/  STL [R1+0xe4], R4 ;  /* 0x0000e40401007387 */ /* 0x0003e20000100800 */
[----:B------:R-:W-:Y:S02]  /*d2b0*/  SHF.R.S32.HI R23, RZ, 0x1f, R18 ;  /* 0x0000001fff177819 */ /* 0x000fe40000011412 */
[----:B------:R-:W-:Y:S02]  /*d2c0*/  SHF.R.S32.HI R24, RZ, 0x1f, R19 ;  /* 0x0000001fff187819 */ /* 0x000fe40000011413 */
[----:B-1----:R-:W-:Y:S02]  /*d2d0*/  LEA R4, P3, R16, R0, 0x2 ;  /* 0x0000000010047211 */ /* 0x002fe400078610ff */
[----:B------:R-:W-:-:S03]  /*d2e0*/  SHF.R.S32.HI R25, RZ, 0x1f, R16 ;  /* 0x0000001fff197819 */ /* 0x000fc60000011410 */
[----:B------:R1:W-:Y:S01]  /*d2f0*/  STL [R1+0xf4], R4 ;  /* 0x0000f40401007387 */ /* 0x0003e20000100800 */
[-C--:B------:R-:W-:Y:S02]  /*d300*/  LEA.HI.X R18, R18, R21.reuse, R23, 0x2, P1 ;  /* 0x0000001512127211 */ /* 0x080fe400008f1417 */
[-C--:B-1----:R-:W-:Y:S02]  /*d310*/  LEA.HI.X R4, R5, R21.reuse, R22, 0x2, P0 ;  /* 0x0000001505047211 */ /* 0x082fe400000f1416 */
[----:B------:R-:W-:-:S03]  /*d320*/  LEA.HI.X R5, R19, R21, R24, 0x2, P2 ;  /* 0x0000001513057211 */ /* 0x000fc600010f1418 */
[----:B------:R1:W-:Y:S04]  /*d330*/  STL [R1+0x100], R4 ;  /* 0x0001000401007387 */ /* 0x0003e80000100800 */
[----:B------:R-:W-:Y:S01]  /*d340*/  STL [R1+0x10c], R18 ;  /* 0x00010c1201007387 */ /* 0x000fe20000100800 */
[----:B-1----:R-:W-:-:S03]  /*d350*/  LEA.HI.X R4, R16, R21, R25, 0x2, P3 ;  /* 0x0000001510047211 */ /* 0x002fc600018f1419 */
[----:B------:R1:W-:Y:S04]  /*d360*/  STL [R1+0x110], R5 ;  /* 0x0001100501007387 */ /* 0x0003e80000100800 */
[----:B------:R2:W-:Y:S04]  /*d370*/  STL [R1+0x11c], R4 ;  /* 0x00011c0401007387 */ /* 0x0005e80000100800 */
[----:B-1----:R-:W3:Y:S04]  /*d380*/  LDL.LU R5, [R1+0x45c] ;  /* 0x00045c0001057983 */ /* 0x002ee80000300800 */
[----:B------:R-:W3:Y:S01]  /*d390*/  LDL.LU R18, [R1+0x460] ;  /* 0x0004600001127983 */ /* 0x000ee20000300800 */
[----:B--2---:R-:W-:-:S05]  /*d3a0*/  LEA R4, P0, R17, R0, 0x2 ;  /* 0x0000000011047211 */ /* 0x004fca00078010ff */
[----:B------:R1:W-:Y:S04]  /*d3b0*/  STL [R1+0xe8], R4 ;  /* 0x0000e80401007387 */ /* 0x0003e80000100800 */
[----:B------:R-:W2:Y:S04]  /*d3c0*/  LDL.LU R19, [R1+0x464] ;  /* 0x0004640001137983 */ /* 0x000ea80000300800 */
[----:B------:R-:W2:Y:S01]  /*d3d0*/  LDL.LU R16, [R1+0x468] ;  /* 0x0004680001107983 */ /* 0x000ea20000300800 */
[----:B-1----:R-:W-:-:S05]  /*d3e0*/  LEA R4, P1, R6, R0, 0x2 ;  /* 0x0000000006047211 */ /* 0x002fca00078210ff */
[----:B------:R1:W-:Y:S01]  /*d3f0*/  STL [R1+0xf8], R4 ;  /* 0x0000f80401007387 */ /* 0x0003e20000100800 */
[----:B------:R-:W-:Y:S02]  /*d400*/  SHF.R.S32.HI R22, RZ, 0x1f, R17 ;  /* 0x0000001fff167819 */ /* 0x000fe40000011411 */
[----:B-1----:R-:W-:-:S05]  /*d410*/  LEA R4, P2, R20, R0, 0x2 ;  /* 0x0000000014047211 */ /* 0x002fca00078410ff */
[----:B------:R1:W-:Y:S01]  /*d420*/  STL [R1+0x104], R4 ;  /* 0x0001040401007387 */ /* 0x0003e20000100800 */
[----:B------:R-:W-:Y:S02]  /*d430*/  SHF.R.S32.HI R23, RZ, 0x1f, R6 ;  /* 0x0000001fff177819 */ /* 0x000fe40000011406 */
[----:B-1----:R-:W-:-:S05]  /*d440*/  LEA R4, P3, R2, R0, 0x2 ;  /* 0x0000000002047211 */ /* 0x002fca00078610ff */
[----:B------:R1:W-:Y:S01]  /*d450*/  STL [R1+0x114], R4 ;  /* 0x0001140401007387 */ /* 0x0003e20000100800 */
[----:B------:R-:W-:Y:S02]  /*d460*/  SHF.R.S32.HI R24, RZ, 0x1f, R20 ;  /* 0x0000001fff187819 */ /* 0x000fe40000011414 */
[----:B------:R-:W-:Y:S02]  /*d470*/  SHF.R.S32.HI R25, RZ, 0x1f, R2 ;  /* 0x0000001fff197819 */ /* 0x000fe40000011402 */
[-C--:B-1----:R-:W-:Y:S02]  /*d480*/  LEA.HI.X R4, R17, R21.reuse, R22, 0x2, P0 ;  /* 0x0000001511047211 */ /* 0x082fe400000f1416 */
[----:B------:R-:W-:-:S03]  /*d490*/  LEA.HI.X R17, R6, R21, R23, 0x2, P1 ;  /* 0x0000001506117211 */ /* 0x000fc600008f1417 */
[----:B------:R1:W-:Y:S01]  /*d4a0*/  STL [R1+0x120], R4 ;  /* 0x0001200401007387 */ /* 0x0003e20000100800 */
[----:B------:R-:W-:-:S03]  /*d4b0*/  LEA.HI.X R6, R20, R21, R24, 0x2, P2 ;  /* 0x0000001514067211 */ /* 0x000fc600010f1418 */
[----:B------:R1:W-:Y:S02]  /*d4c0*/  STL [R1+0x12c], R17 ;  /* 0x00012c1101007387 */ /* 0x0003e40000100800 */
[----:B-1----:R-:W-:Y:S02]  /*d4d0*/  LEA.HI.X R4, R2, R21, R25, 0x2, P3 ;  /* 0x0000001502047211 */ /* 0x002fe400018f1419 */
[----:B------:R-:W2:Y:S04]  /*d4e0*/  LDL.LU R17, [R1+0x46c] ;  /* 0x00046c0001117983 */ /* 0x000ea80000300800 */
[----:B------:R1:W-:Y:S04]  /*d4f0*/  STL [R1+0x130], R6 ;  /* 0x0001300601007387 */ /* 0x0003e80000100800 */
[----:B------:R-:W2:Y:S04]  /*d500*/  LDL.LU R2, [R1+0x550] ;  /* 0x0005500001027983 */ /* 0x000ea80000300800 */
[----:B------:R4:W-:Y:S04]  /*d510*/  STL [R1+0x13c], R4 ;  /* 0x00013c0401007387 */ /* 0x0009e80000100800 */
[----:B-1----:R-:W2:Y:S04]  /*d520*/  LDL.LU R6, [R1+0x554] ;  /* 0x0005540001067983 */ /* 0x002ea80000300800 */
[----:B------:R-:W2:Y:S01]  /*d530*/  LDL.LU R20, [R1+0x558] ;  /* 0x0005580001147983 */ /* 0x000ea20000300800 */
[----:B----4-:R-:W-:-:S05]  /*d540*/  LEA R4, P0, R29, R0, 0x2 ;  /* 0x000000001d047211 */ /* 0x010fca00078010ff */
[----:B------:R1:W-:Y:S01]  /*d550*/  STL [R1+0x108], R4 ;  /* 0x0001080401007387 */ /* 0x0003e20000100800 */
[----:B------:R-:W-:Y:S02]  /*d560*/  SHF.R.S32.HI R22, RZ, 0x1f, R29 ;  /* 0x0000001fff167819 */ /* 0x000fe4000001141d */
[----:B-1----:R-:W-:-:S05]  /*d570*/  LEA R4, P1, R15, R0, 0x2 ;  /* 0x000000000f047211 */ /* 0x002fca00078210ff */
[----:B------:R3:W-:Y:S01]  /*d580*/  STL [R1+0x118], R4 ;  /* 0x0001180401007387 */ /* 0x0007e20000100800 */
[----:B------:R-:W-:Y:S02]  /*d590*/  SHF.R.S32.HI R23, RZ, 0x1f, R15 ;  /* 0x0000001fff177819 */ /* 0x000fe4000001140f */
[-C--:B------:R-:W-:Y:S02]  /*d5a0*/  LEA.HI.X R22, R29, R21.reuse, R22, 0x2, P0 ;  /* 0x000000151d167211 */ /* 0x080fe400000f1416 */
[----:B------:R-:W-:Y:S02]  /*d5b0*/  LEA.HI.X R15, R15, R21, R23, 0x2, P1 ;  /* 0x000000150f0f7211 */ /* 0x000fe400008f1417 */
[----:B---3--:R-:W-:Y:S02]  /*d5c0*/  LEA R4, P2, R3, R0, 0x2 ;  /* 0x0000000003047211 */ /* 0x008fe400078410ff */
[----:B------:R-:W-:-:S03]  /*d5d0*/  SHF.R.S32.HI R24, RZ, 0x1f, R3 ;  /* 0x0000001fff187819 */ /* 0x000fc60000011403 */
[----:B------:R1:W-:Y:S01]  /*d5e0*/  STL [R1+0x124], R4 ;  /* 0x0001240401007387 */ /* 0x0003e20000100800 */
[----:B------:R-:W-:Y:S02]  /*d5f0*/  SHF.R.S32.HI R25, RZ, 0x1f, R28 ;  /* 0x0000001fff197819 */ /* 0x000fe4000001141c */
[----:B-1----:R-:W-:-:S05]  /*d600*/  LEA R4, P3, R28, R0, 0x2 ;  /* 0x000000001c047211 */ /* 0x002fca00078610ff */
[----:B------:R1:W-:Y:S04]  /*d610*/  STL [R1+0x134], R4 ;  /* 0x0001340401007387 */ /* 0x0003e80000100800 */
[----:B------:R-:W-:Y:S04]  /*d620*/  STL [R1+0x140], R22 ;  /* 0x0001401601007387 */ /* 0x000fe80000100800 */
[----:B------:R-:W-:Y:S01]  /*d630*/  STL [R1+0x14c], R15 ;  /* 0x00014c0f01007387 */ /* 0x000fe20000100800 */
[-C--:B-1----:R-:W-:Y:S02]  /*d640*/  LEA.HI.X R4, R3, R21.reuse, R24, 0x2, P2 ;  /* 0x0000001503047211 */ /* 0x082fe400010f1418 */
[----:B------:R-:W-:-:S02]  /*d650*/  LEA.HI.X R3, R28, R21, R25, 0x2, P3 ;  /* 0x000000151c037211 */ /* 0x000fc400018f1419 */
[----:B------:R-:W3:Y:S04]  /*d660*/  LDL.LU R28, [R1+0x55c] ;  /* 0x00055c00011c7983 */ /* 0x000ee80000300800 */
[----:B------:R-:W-:Y:S04]  /*d670*/  STL [R1+0x150], R4 ;  /* 0x0001500401007387 */ /* 0x000fe80000100800 */
[----:B------:R-:W4:Y:S04]  /*d680*/  LDL.LU R29, [R1+0x560] ;  /* 0x00056000011d7983 */ /* 0x000f280000300800 */
[----:B------:R1:W-:Y:S04]  /*d690*/  STL [R1+0x15c], R3 ;  /* 0x00015c0301007387 */ /* 0x0003e80000100800 */
[----:B-1----:R-:W4:Y:S04]  /*d6a0*/  LDL.LU R3, [R1+0x564] ;  /* 0x0005640001037983 */ /* 0x002f280000300800 */
[----:B------:R-:W4:Y:S01]  /*d6b0*/  LDL.LU R15, [R1+0x568] ;  /* 0x00056800010f7983 */ /* 0x000f220000300800 */
[----:B------:R-:W-:-:S05]  /*d6c0*/  LEA R4, P0, R5, R0, 0x2 ;  /* 0x0000000005047211 */ /* 0x000fca00078010ff */
[----:B------:R1:W-:Y:S02]  /*d6d0*/  STL [R1+0x128], R4 ;  /* 0x0001280401007387 */ /* 0x0003e40000100800 */
[----:B-1----:R-:W-:-:S05]  /*d6e0*/  LEA R4, P1, R18, R0, 0x2 ;  /* 0x0000000012047211 */ /* 0x002fca00078210ff */
[----:B------:R2:W-:Y:S01]  /*d6f0*/  STL [R1+0x138], R4 ;  /* 0x0001380401007387 */ /* 0x0005e20000100800 */
[----:B------:R-:W-:Y:S02]  /*d700*/  SHF.R.S32.HI R22, RZ, 0x1f, R5 ;  /* 0x0000001fff167819 */ /* 0x000fe40000011405 */
[----:B--2---:R-:W-:-:S05]  /*d710*/  LEA R4, P2, R19, R0, 0x2 ;  /* 0x0000000013047211 */ /* 0x004fca00078410ff */
[----:B------:R1:W-:Y:S01]  /*d720*/  STL [R1+0x144], R4 ;  /* 0x0001440401007387 */ /* 0x0003e20000100800 */
[----:B------:R-:W-:Y:S02]  /*d730*/  SHF.R.S32.HI R23, RZ, 0x1f, R18 ;  /* 0x0000001fff177819 */ /* 0x000fe40000011412 */
[----:B------:R-:W-:Y:S02]  /*d740*/  LEA.HI.X R22, R5, R21, R22, 0x2, P0 ;  /* 0x0000001505167211 */ /* 0x000fe400000f1416 */
[----:B------:R-:W-:Y:S02]  /*d750*/  SHF.R.S32.HI R24, RZ, 0x1f, R19 ;  /* 0x0000001fff187819 */ /* 0x000fe40000011413 */
[----:B-1----:R-:W-:Y:S02]  /*d760*/  LEA R4, P3, R16, R0, 0x2 ;  /* 0x0000000010047211 */ /* 0x002fe400078610ff */
[----:B------:R-:W-:-:S03]  /*d770*/  SHF.R.S32.HI R25, RZ, 0x1f, R16 ;  /* 0x0000001fff197819 */ /* 0x000fc60000011410 */
[----:B------:R1:W-:Y:S01]  /*d780*/  STL [R1+0x154], R4 ;  /* 0x0001540401007387 */ /* 0x0003e20000100800 */
[-C--:B------:R-:W-:Y:S02]  /*d790*/  LEA.HI.X R23, R18, R21.reuse, R23, 0x2, P1 ;  /* 0x0000001512177211 */ /* 0x080fe400008f1417 */
[-C--:B------:R-:W-:Y:S01]  /*d7a0*/  LEA.HI.X R18, R16, R21.reuse, R25, 0x2, P3 ;  /* 0x0000001510127211 */ /* 0x080fe200018f1419 */
[----:B-1----:R-:W2:Y:S04]  /*d7b0*/  LDL.LU R4, [R1+0xb9c] ;  /* 0x000b9c0001047983 */ /* 0x002ea80000300800 */
[----:B------:R-:W2:Y:S04]  /*d7c0*/  LDL.LU R5, [R1+0xb98] ;  /* 0x000b980001057983 */ /* 0x000ea80000300800 */
[----:B------:R1:W-:Y:S04]  /*d7d0*/  STL [R1+0x160], R22 ;  /* 0x0001601601007387 */ /* 0x0003e80000100800 */
[----:B------:R-:W-:Y:S01]  /*d7e0*/  STL [R1+0x16c], R23 ;  /* 0x00016c1701007387 */ /* 0x000fe20000100800 */
[----:B-1----:R-:W-:-:S03]  /*d7f0*/  LEA.HI.X R22, R19, R21, R24, 0x2, P2 ;  /* 0x0000001513167211 */ /* 0x002fc600010f1418 */
[----:B------:R-:W2:Y:S04]  /*d800*/  LDL.LU R19, [R1+0x570] ;  /* 0x0005700001137983 */ /* 0x000ea80000300800 */
[----:B------:R-:W-:Y:S04]  /*d810*/  STL [R1+0x170], R22 ;  /* 0x0001701601007387 */ /* 0x000fe80000100800 */
[----:B------:R-:W2:Y:S04]  /*d820*/  LDL.LU R16, [R1+0x574] ;  /* 0x0005740001107983 */ /* 0x000ea80000300800 */
[----:B------:R1:W-:Y:S02]  /*d830*/  STL [R1+0x17c], R18 ;  /* 0x00017c1201007387 */ /* 0x0003e40000100800 */
[----:B-1----:R-:W-:-:S05]  /*d840*/  LEA R18, P0, R17, R0, 0x2 ;  /* 0x0000000011127211 */ /* 0x002fca00078010ff */
[----:B------:R1:W-:Y:S02]  /*d850*/  STL [R1+0x148], R18 ;  /* 0x0001481201007387 */ /* 0x0003e40000100800 */
[----:B-1----:R-:W-:-:S05]  /*d860*/  LEA R18, P1, R2, R0, 0x2 ;  /* 0x0000000002127211 */ /* 0x002fca00078210ff */
[----:B------:R1:W-:Y:S01]  /*d870*/  STL [R1+0x158], R18 ;  /* 0x0001581201007387 */ /* 0x0003e20000100800 */
[----:B------:R-:W-:Y:S02]  /*d880*/  SHF.R.S32.HI R23, RZ, 0x1f, R2 ;  /* 0x0000001fff177819 */ /* 0x000fe40000011402 */
[----:B------:R-:W-:Y:S02]  /*d890*/  SHF.R.S32.HI R22, RZ, 0x1f, R17 ;  /* 0x0000001fff167819 */ /* 0x000fe40000011411 */
[----:B-1----:R-:W-:-:S05]  /*d8a0*/  LEA R18, P2, R6, R0, 0x2 ;  /* 0x0000000006127211 */ /* 0x002fca00078410ff */
[----:B------:R1:W-:Y:S01]  /*d8b0*/  STL [R1+0x164], R18 ;  /* 0x0001641201007387 */ /* 0x0003e20000100800 */
[-C--:B------:R-:W-:Y:S02]  /*d8c0*/  LEA.HI.X R2, R2, R21.reuse, R23, 0x2, P1 ;  /* 0x0000001502027211 */ /* 0x080fe400008f1417 */
[----:B------:R-:W-:Y:S02]  /*d8d0*/  LEA.HI.X R22, R17, R21, R22, 0x2, P0 ;  /* 0x0000001511167211 */ /* 0x000fe400000f1416 */
[----:B-1----:R-:W-:Y:S02]  /*d8e0*/  LEA R18, P3, R20, R0, 0x2 ;  /* 0x0000000014127211 */ /* 0x002fe400078610ff */
[----:B------:R-:W-:-:S03]  /*d8f0*/  SHF.R.S32.HI R24, RZ, 0x1f, R6 ;  /* 0x0000001fff187819 */ /* 0x000fc60000011406 */
[----:B------:R1:W-:Y:S01]  /*d900*/  STL [R1+0x174], R18 ;  /* 0x0001741201007387 */ /* 0x0003e20000100800 */
[----:B------:R-:W-:-:S04]  /*d910*/  SHF.R.S32.HI R25, RZ, 0x1f, R20 ;  /* 0x0000001fff197819 */ /* 0x000fc80000011414 */
[-C--:B------:R-:W-:Y:S01]  /*d920*/  LEA.HI.X R20, R20, R21.reuse, R25, 0x2, P3 ;  /* 0x0000001514147211 */ /* 0x080fe200018f1419 */
[----:B-1----:R-:W2:Y:S04]  /*d930*/  LDL.LU R18, [R1+0xb94] ;  /* 0x000b940001127983 */ /* 0x002ea80000300800 */
[----:B------:R-:W2:Y:S04]  /*d940*/  LDL.LU R17, [R1+0xb90] ;  /* 0x000b900001117983 */ /* 0x000ea80000300800 */
[----:B------:R-:W-:Y:S04]  /*d950*/  STL [R1+0xb58], R2 ;  /* 0x000b580201007387 */ /* 0x000fe80000100800 */
[----:B------:R1:W-:Y:S02]  /*d960*/  STL [R1+0x180], R22 ;  /* 0x0001801601007387 */ /* 0x0003e40000100800 */
[----:B-1----:R-:W-:-:S02]  /*d970*/  LEA.HI.X R22, R6, R21, R24, 0x2, P2 ;  /* 0x0000001506167211 */ /* 0x002fc400010f1418 */
[----:B------:R-:W2:Y:S04]  /*d980*/  LDL.LU R6, [R1+0xb8c] ;  /* 0x000b8c0001067983 */ /* 0x000ea80000300800 */
[----:B------:R-:W2:Y:S04]  /*d990*/  LDL R2, [R1+0x9e8] ;  /* 0x0009e80001027983 */ /* 0x000ea80000100800 */
[----:B------:R-:W-:Y:S04]  /*d9a0*/  STL [R1+0x18c], R22 ;  /* 0x00018c1601007387 */ /* 0x000fe80000100800 */
[----:B------:R3:W-:Y:S02]  /*d9b0*/  STL [R1+0x198], R20 ;  /* 0x0001981401007387 */ /* 0x0007e40000100800 */
[----:B---3--:R-:W-:-:S05]  /*d9c0*/  LEA R20, P0, R28, R0, 0x2 ;  /* 0x000000001c147211 */ /* 0x008fca00078010ff */
[----:B------:R4:W-:Y:S02]  /*d9d0*/  STL [R1+0x168], R20 ;  /* 0x0001681401007387 */ /* 0x0009e40000100800 */
[----:B----4-:R-:W-:-:S05]  /*d9e0*/  LEA R20, P1, R29, R0, 0x2 ;  /* 0x000000001d147211 */ /* 0x010fca00078210ff */
[----:B------:R1:W-:Y:S01]  /*d9f0*/  STL [R1+0x178], R20 ;  /* 0x0001781401007387 */ /* 0x0003e20000100800 */
[----:B------:R-:W-:Y:S02]  /*da00*/  SHF.R.S32.HI R22, RZ, 0x1f, R28 ;  /* 0x0000001fff167819 */ /* 0x000fe4000001141c */
[----:B-1----:R-:W-:-:S05]  /*da10*/  LEA R20, P2, R3, R0, 0x2 ;  /* 0x0000000003147211 */ /* 0x002fca00078410ff */
[----:B------:R1:W-:Y:S01]  /*da20*/  STL [R1+0x184], R20 ;  /* 0x0001841401007387 */ /* 0x0003e20000100800 */
[----:B------:R-:W-:Y:S02]  /*da30*/  LEA.HI.X R22, R28, R21, R22, 0x2, P0 ;  /* 0x000000151c167211 */ /* 0x000fe400000f1416 */
[----:B------:R-:W-:Y:S02]  /*da40*/  SHF.R.S32.HI R24, RZ, 0x1f, R3 ;  /* 0x0000001fff187819 */ /* 0x000fe40000011403 */
[----:B------:R-:W-:Y:S02]  /*da50*/  SHF.R.S32.HI R23, RZ, 0x1f, R29 ;  /* 0x0000001fff177819 */ /* 0x000fe4000001141d */
[----:B-1----:R-:W-:Y:S02]  /*da60*/  LEA R20, P3, R15, R0, 0x2 ;  /* 0x000000000f147211 */ /* 0x002fe400078610ff */
[----:B------:R-:W-:-:S03]  /*da70*/  SHF.R.S32.HI R25, RZ, 0x1f, R15 ;  /* 0x0000001fff197819 */ /* 0x000fc6000001140f */
[----:B------:R1:W-:Y:S01]  /*da80*/  STL [R1+0x190], R20 ;  /* 0x0001901401007387 */ /* 0x0003e20000100800 */
[-C--:B------:R-:W-:Y:S02]  /*da90*/  LEA.HI.X R3, R3, R21.reuse, R24, 0x2, P2 ;  /* 0x0000001503037211 */ /* 0x080fe400010f1418 */
[-C--:B------:R-:W-:Y:S01]  /*daa0*/  LEA.HI.X R15, R15, R21.reuse, R25, 0x2, P3 ;  /* 0x000000150f0f7211 */ /* 0x080fe200018f1419 */
[----:B-1----:R-:W3:Y:S04]  /*dab0*/  LDL.LU R20, [R1+0xb88] ;  /* 0x000b880001147983 */ /* 0x002ee80000300800 */
[----:B------:R-:W4:Y:S04]  /*dac0*/  LDL.LU R28, [R1+0xb84] ;  /* 0x000b8400011c7983 */ /* 0x000f280000300800 */
[----:B------:R1:W-:Y:S04]  /*dad0*/  STL [R1+0x1a0], R22 ;  /* 0x0001a01601007387 */ /* 0x0003e80000100800 */
[----:B------:R1:W-:Y:S02]  /*dae0*/  STL [R1+0xb5c], R3 ;  /* 0x000b5c0301007387 */ /* 0x0003e40000100800 */
[----:B-1----:R-:W-:-:S05]  /*daf0*/  LEA.HI.X R22, R29, R21, R23, 0x2, P1 ;  /* 0x000000151d167211 */ /* 0x002fca00008f1417 */
[----:B------:R-:W-:Y:S04]  /*db00*/  STL [R1+0x1a4], R22 ;  /* 0x0001a41601007387 */ /* 0x000fe80000100800 */
[----:B------:R-:W3:Y:S04]  /*db10*/  LDL.LU R3, [R1+0x57c] ;  /* 0x00057c0001037983 */ /* 0x000ee80000300800 */
[----:B------:R1:W-:Y:S04]  /*db20*/  STL [R1+0xb60], R15 ;  /* 0x000b600f01007387 */ /* 0x0003e80000100800 */
[----:B-1----:R-:W3:Y:S01]  /*db30*/  LDL.LU R15, [R1+0x578] ;  /* 0x00057800010f7983 */ /* 0x002ee20000300800 */
[----:B------:R-:W1:Y:S01]  /*db40*/  S2R R29, SR_TID.X ;  /* 0x00000000001d7919 */ /* 0x000e620000002100 */
[----:B--2---:R-:W-:-:S05]  /*db50*/  LEA R25, P0, R19, R0, 0x2 ;  /* 0x0000000013197211 */ /* 0x004fca00078010ff */
[----:B------:R1:W-:Y:S01]  /*db60*/  STL [R1+0xb64], R25 ;  /* 0x000b641901007387 */ /* 0x0003e20000100800 */
[----:B------:R-:W-:Y:S02]  /*db70*/  SHF.R.S32.HI R22, RZ, 0x1f, R19 ;  /* 0x0000001fff167819 */ /* 0x000fe40000011413 */
[----:B-1----:R-:W-:Y:S02]  /*db80*/  LOP3.LUT R25, R29, 0x3, RZ, 0xc0, !PT ;  /* 0x000000031d197812 */ /* 0x002fe400078ec0ff */
[----:B------:R-:W-:-:S05]  /*db90*/  LEA R29, P1, R16, R0, 0x2 ;  /* 0x00000000101d7211 */ /* 0x000fca00078210ff */
[----:B------:R3:W-:Y:S01]  /*dba0*/  STL [R1+0x194], R29 ;  /* 0x0001941d01007387 */ /* 0x0007e20000100800 */
[----:B------:R-:W-:Y:S02]  /*dbb0*/  LEA.HI.X R22, R19, R21, R22, 0x2, P0 ;  /* 0x0000001513167211 */ /* 0x000fe400000f1416 */
[----:B------:R-:W-:-:S04]  /*dbc0*/  SHF.R.S32.HI R23, RZ, 0x1f, R16 ;  /* 0x0000001fff177819 */ /* 0x000fc80000011410 */
[----:B------:R-:W-:Y:S02]  /*dbd0*/  LEA.HI.X R23, R16, R21, R23, 0x2, P1 ;  /* 0x0000001510177211 */ /* 0x000fe400008f1417 */
[----:B---3--:R-:W-:-:S05]  /*dbe0*/  LEA R29, P2, R15, R0, 0x2 ;  /* 0x000000000f1d7211 */ /* 0x008fca00078410ff */
[----:B------:R-:W-:Y:S04]  /*dbf0*/  STL [R1+0xb68], R29 ;  /* 0x000b681d01007387 */ /* 0x000fe80000100800 */
[----:B------:R-:W2:Y:S04]  /*dc00*/  LDL.LU R19, [R1+0xb80] ;  /* 0x000b800001137983 */ /* 0x000ea80000300800 */
[----:B------:R1:W-:Y:S04]  /*dc10*/  STL [R1+0xb6c], R22 ;  /* 0x000b6c1601007387 */ /* 0x0003e80000100800 */
[----:B------:R-:W3:Y:S01]  /*dc20*/  LDL.LU R16, [R1+0xb7c] ;  /* 0x000b7c0001107983 */ /* 0x000ee20000300800 */
[----:B------:R-:W-:Y:S01]  /*dc30*/  SHF.R.S32.HI R24, RZ, 0x1f, R15 ;  /* 0x0000001fff187819 */ /* 0x000fe2000001140f */
[----:B------:R-:W-:-:S03]  /*dc40*/  IMAD R0, R25, 0x420, RZ ;  /* 0x0000042019007824 */ /* 0x000fc600078e02ff */
[----:B------:R-:W-:Y:S01]  /*dc50*/  LEA.HI.X R24, R15, R21, R24, 0x2, P2 ;  /* 0x000000150f187211 */ /* 0x000fe200010f1418 */
[----:B------:R-:W-:Y:S01]  /*dc60*/  STL [R1+0xb70], R23 ;  /* 0x000b701701007387 */ /* 0x000fe20000100800 */
[----:B----4-:R-:W-:Y:S02]  /*dc70*/  LOP3.LUT R0, R0, R28, RZ, 0x3c, !PT ;  /* 0x0000001c00007212 */ /* 0x010fe400078e3cff */
[----:B------:R-:W-:Y:S01]  /*dc80*/  LEA R21, P1, R2, R3, 0x3 ;  /* 0x0000000302157211 */ /* 0x000fe200078218ff */
[----:B------:R4:W-:Y:S03]  /*dc90*/  STL [R1+0xb74], R24 ;  /* 0x000b741801007387 */ /* 0x0009e60000100800 */
[----:B-1----:R-:W-:Y:S01]  /*dca0*/  IADD3 R22, P0, PT, R21, UR12, RZ ;  /* 0x0000000c15167c10 */ /* 0x002fe2000ff1e0ff */
[----:B----4-:R-:W4:Y:S04]  /*dcb0*/  LDL.LU R24, [R1+0x20] ;  /* 0x0000200001187983 */ /* 0x010f280000300800 */
[----:B------:R-:W4:Y:S04]  /*dcc0*/  LDL.LU R15, [R1+0x8] ;  /* 0x00000800010f7983 */ /* 0x000f280000300800 */
[----:B------:R-:W4:Y:S04]  /*dcd0*/  LDL.LU R23, [R1+0x24] ;  /* 0x0000240001177983 */ /* 0x000f280000300800 */
[----:B------:R-:W4:Y:S04]  /*dce0*/  LDL.LU R3, [R1+0x10] ;  /* 0x0000100001037983 */ /* 0x000f280000300800 */
[----:B------:R1:W-:Y:S04]  /*dcf0*/  STL [R1+0xb78], R0 ;  /* 0x000b780001007387 */ /* 0x0003e80000100800 */
[----:B-1----:R-:W4:Y:S01]  /*dd00*/  LDL.LU R0, [R1+0x1c] ;  /* 0x00001c0001007983 */ /* 0x002f220000300800 */
[----:B--2---:R-:W-:Y:S01]  /*dd10*/  IMAD.IADD R28, R19, 0x1, R20 ;  /* 0x00000001131c7824 */ /* 0x004fe200078e0214 */
[----:B------:R-:W-:-:S02]  /*dd20*/  SHF.R.S32.HI R19, RZ, 0x1f, R2 ;  /* 0x0000001fff137819 */ /* 0x000fc40000011402 */
[----:B------:R-:W2:Y:S04]  /*dd30*/  LDL.LU R20, [R1+0x18] ;  /* 0x0000180001147983 */ /* 0x000ea80000300800 */
[----:B------:R-:W2:Y:S01]  /*dd40*/  LDL.LU R21, [R1+0x14] ;  /* 0x0000140001157983 */ /* 0x000ea20000300800 */
[----:B---3--:R-:W-:-:S03]  /*dd50*/  IADD3 R25, P5, PT, R16, UR14, RZ ;  /* 0x0000000e10197c10 */ /* 0x008fc6000ffbe0ff */
[----:B------:R-:W3:Y:S04]  /*dd60*/  LDL.LU R2, [R1] ;  /* 0x0000000001027983 */ /* 0x000ee80000300800 */
[----:B------:R1:W-:Y:S04]  /*dd70*/  STL [R1+0x9f0], R22 ;  /* 0x0009f01601007387 */ /* 0x0003e80000100800 */
[----:B------:R-:W3:Y:S01]  /*dd80*/  LDL.LU R16, [R1+0xc] ;  /* 0x00000c0001107983 */ /* 0x000ee20000300800 */
[----:B------:R-:W-:-:S03]  /*dd90*/  IADD3 R17, P4, PT, R17, UR14, RZ ;  /* 0x0000000e11117c10 */ /* 0x000fc6000ff9e0ff */
[----:B-1----:R-:W4:Y:S04]  /*dda0*/  LDL.LU R22, [R1+0x2c] ;  /* 0x00002c0001167983 */ /* 0x002f280000300800 */
[----:B------:R1:W-:Y:S01]  /*ddb0*/  STL [R1+0x9e4], R25 ;  /* 0x0009e41901007387 */ /* 0x0003e20000100800 */
[----:B------:R-:W-:-:S03]  /*ddc0*/  IADD3 R18, P3, PT, R18, UR14, RZ ;  /* 0x0000000e12127c10 */ /* 0x000fc6000ff7e0ff */
[----:B------:R-:W4:Y:S01]  /*ddd0*/  LDL.LU R29, [R1+0x4] ;  /* 0x00000400011d7983 */ /* 0x000f220000300800 */
[----:B------:R-:W-:-:S03]  /*dde0*/  IADD3 R4, P6, PT, R4, UR14, RZ ;  /* 0x0000000e04047c10 */ /* 0x000fc6000ffde0ff */
[----:B-1----:R-:W4:Y:S04]  /*ddf0*/  LDL.LU R25, [R1+0x30] ;  /* 0x0000300001197983 */ /* 0x002f280000300800 */
[----:B------:R-:W-:Y:S04]  /*de00*/  STL [R1+0x408], R28 ;  /* 0x0004081c01007387 */ /* 0x000fe80000100800 */
[----:B------:R1:W-:Y:S04]  /*de10*/  STL [R1+0x9e0], R17 ;  /* 0x0009e01101007387 */ /* 0x0003e80000100800 */
[----:B------:R-:W-:Y:S01]  /*de20*/  STL [R1+0x9dc], R18 ;  /* 0x0009dc1201007387 */ /* 0x000fe20000100800 */
[----:B-1----:R-:W-:-:S02]  /*de30*/  IADD3 R17, P2, PT, R5, UR14, RZ ;  /* 0x0000000e05117c10 */ /* 0x002fc4000ff5e0ff */
[----:B------:R-:W-:Y:S02]  /*de40*/  IADD3.X R5, PT, PT, R6, UR15, RZ, P5, !PT ;  /* 0x0000000f06057c10 */ /* 0x000fe4000affe4ff */
[----:B------:R-:W-:Y:S01]  /*de50*/  IADD3 R6, P5, PT, R7, UR14, RZ ;  /* 0x0000000e07067c10 */ /* 0x000fe2000ffbe0ff */
[----:B------:R-:W-:Y:S04]  /*de60*/  STL [R1+0x9d8], R17 ;  /* 0x0009d81101007387 */ /* 0x000fe80000100800 */
[----:B------:R1:W-:Y:S04]  /*de70*/  STL [R1+0x9d4], R4 ;  /* 0x0009d40401007387 */ /* 0x0003e80000100800 */
[----:B------:R1:W-:Y:S02]  /*de80*/  STL [R1+0x9d0], R5 ;  /* 0x0009d00501007387 */ /* 0x0003e40000100800 */
[----:B-1----:R-:W-:-:S02]  /*de90*/  IADD3.X R4, PT, PT, R9, UR15, RZ, P4, !PT ;  /* 0x0000000f09047c10 */ /* 0x002fc4000a7fe4ff */
[----:B------:R1:W-:Y:S01]  /*dea0*/  STL [R1+0x9cc], R6 ;  /* 0x0009cc0601007387 */ /* 0x0003e20000100800 */
[----:B------:R-:W-:-:S03]  /*deb0*/  IADD3 R5, P4, PT, R8, UR14, RZ ;  /* 0x0000000e08057c10 */ /* 0x000fc6000ff9e0ff */
[----:B------:R-:W-:Y:S04]  /*dec0*/  STL [R1+0x9c8], R4 ;  /* 0x0009c80401007387 */ /* 0x000fe80000100800 */
[----:B------:R1:W-:Y:S02]  /*ded0*/  STL [R1+0x9c4], R5 ;  /* 0x0009c40501007387 */ /* 0x0003e40000100800 */
[----:B-1----:R-:W-:-:S05]  /*dee0*/  IADD3.X R6, PT, PT, R10, UR15, RZ, P3, !PT ;  /* 0x0000000f0a067c10 */ /* 0x002fca0009ffe4ff */
[----:B------:R2:W-:Y:S01]  /*def0*/  STL [R1+0x9c0], R6 ;  /* 0x0009c00601007387 */ /* 0x0005e20000100800 */
[----:B------:R-:W-:Y:S02]  /*df00*/  IADD3.X R5, PT, PT, R11, UR15, RZ, P2, !PT ;  /* 0x0000000f0b057c10 */ /* 0x000fe400097fe4ff */
[----:B--2---:R-:W-:Y:S02]  /*df10*/  IADD3 R6, P2, PT, R21, UR14, RZ ;  /* 0x0000000e15067c10 */ /* 0x004fe4000ff5e0ff */
[----:B---3--:R-:W-:-:S05]  /*df20*/  IADD3 R4, P3, PT, R16, UR14, RZ ;  /* 0x0000000e10047c10 */ /* 0x008fca000ff7e0ff */
[----:B------:R1:W-:Y:S04]  /*df30*/  STL [R1+0x9bc], R4 ;  /* 0x0009bc0401007387 */ /* 0x0003e80000100800 */
[----:B------:R2:W-:Y:S01]  /*df40*/  STL [R1+0x9b8], R5 ;  /* 0x0009b80501007387 */ /* 0x0005e20000100800 */
[----:B-1----:R-:W-:-:S03]  /*df50*/  IADD3.X R4, PT, PT, R12, UR15, RZ, P6, !PT ;  /* 0x0000000f0c047c10 */ /* 0x002fc6000b7fe4ff */
[----:B------:R1:W-:Y:S01]  /*df60*/  STL [R1+0x9b4], R6 ;  /* 0x0009b40601007387 */ /* 0x0003e20000100800 */
[----:B--2---:R-:W-:-:S03]  /*df70*/  IADD3 R5, P6, PT, R20, UR14, RZ ;  /* 0x0000000e14057c10 */ /* 0x004fc6000ffde0ff */
[----:B------:R4:W-:Y:S04]  /*df80*/  STL [R1+0x9b0], R4 ;  /* 0x0009b00401007387 */ /* 0x0009e80000100800 */
[----:B------:R2:W-:Y:S01]  /*df90*/  STL [R1+0x9ac], R5 ;  /* 0x0009ac0501007387 */ /* 0x0005e20000100800 */
[----:B-1----:R-:W-:Y:S02]  /*dfa0*/  IADD3.X R6, PT, PT, R13, UR15, RZ, P5, !PT ;  /* 0x0000000f0d067c10 */ /* 0x002fe4000affe4ff */
[----:B----4-:R-:W-:-:S03]  /*dfb0*/  IADD3 R4, P5, PT, R0, UR14, RZ ;  /* 0x0000000e00047c10 */ /* 0x010fc6000ffbe0ff */
[----:B------:R-:W-:Y:S01]  /*dfc0*/  STL [R1+0x9a8], R6 ;  /* 0x0009a80601007387 */ /* 0x000fe20000100800 */
[----:B--2---:R-:W-:Y:S02]  /*dfd0*/  IADD3.X R5, PT, PT, R14, UR15, RZ, P4, !PT ;  /* 0x0000000f0e057c10 */ /* 0x004fe4000a7fe4ff */
[----:B------:R-:W-:Y:S01]  /*dfe0*/  IADD3 R0, P4, PT, R24, UR14, RZ ;  /* 0x0000000e18007c10 */ /* 0x000fe2000ff9e0ff */
[----:B------:R1:W-:Y:S04]  /*dff0*/  STL [R1+0x9a4], R4 ;  /* 0x0009a40401007387 */ /* 0x0003e80000100800 */
[----:B------:R-:W-:Y:S01]  /*e000*/  STL [R1+0x9a0], R5 ;  /* 0x0009a00501007387 */ /* 0x000fe20000100800 */
[----:B-1----:R-:W-:-:S03]  /*e010*/  IADD3.X R4, PT, PT, R15, UR15, RZ, P3, !PT ;  /* 0x0000000f0f047c10 */ /* 0x002fc60009ffe4ff */
[----:B------:R-:W2:Y:S04]  /*e020*/  LDL.LU R15, [R1+0x34] ;  /* 0x00003400010f7983 */ /* 0x000ea80000300800 */
[----:B------:R1:W-:Y:S01]  /*e030*/  STL [R1+0x99c], R0 ;  /* 0x00099c0001007387 */ /* 0x0003e20000100800 */
[----:B------:R-:W-:-:S03]  /*e040*/  IADD3.X R3, PT, PT, R3, UR15, RZ, P2, !PT ;  /* 0x0000000f03037c10 */ /* 0x000fc600097fe4ff */
[----:B------:R3:W-:Y:S01]  /*e050*/  STL [R1+0x998], R4 ;  /* 0x0009980401007387 */ /* 0x0007e20000100800 */
[----:B-1----:R-:W-:Y:S02]  /*e060*/  IADD3 R0, P3, PT, R23, UR14, RZ ;  /* 0x0000000e17007c10 */ /* 0x002fe4000ff7e0ff */
[----:B---3--:R-:W-:-:S03]  /*e070*/  IADD3 R4, P2, PT, R27, UR14, RZ ;  /* 0x0000000e1b047c10 */ /* 0x008fc6000ff5e0ff */
[----:B------:R1:W-:Y:S04]  /*e080*/  STL [R1+0x994], R0 ;  /* 0x0009940001007387 */ /* 0x0003e80000100800 */
[----:B------:R3:W-:Y:S01]  /*e090*/  STL [R1+0x990], R3 ;  /* 0x0009900301007387 */ /* 0x0007e20000100800 */
[----:B-1----:R-:W-:-:S03]  /*e0a0*/  IADD3.X R0, PT, PT, R26, UR15, RZ, P6, !PT ;  /* 0x0000000f1a007c10 */ /* 0x002fc6000b7fe4ff */
[----:B---3--:R-:W3:Y:S04]  /*e0b0*/  LDL.LU R3, [R1+0x3c] ;  /* 0x00003c0001037983 */ /* 0x008ee80000300800 */
[----:B------:R1:W-:Y:S04]  /*e0c0*/  STL [R1+0x98c], R4 ;  /* 0x00098c0401007387 */ /* 0x0003e80000100800 */
[----:B------:R4:W-:Y:S01]  /*e0d0*/  STL [R1+0x988], R0 ;  /* 0x0009880001007387 */ /* 0x0009e20000100800 */
[----:B-1----:R-:W-:-:S03]  /*e0e0*/  IADD3 R4, P6, PT, R2, UR14, RZ ;  /* 0x0000000e02047c10 */ /* 0x002fc6000ffde0ff */
[----:B------:R-:W3:Y:S01]  /*e0f0*/  LDL.LU R2, [R1+0x28] ;  /* 0x0000280001027983 */ /* 0x000ee20000300800 */
[----:B----4-:R-:W-:-:S03]  /*e100*/  IADD3.X R0, PT, PT, R22, UR15, RZ, P5, !PT ;  /* 0x0000000f16007c10 */ /* 0x010fc6000affe4ff */
[----:B------:R1:W-:Y:S02]  /*e110*/  STL [R1+0x984], R4 ;  /* 0x0009840401007387 */ /* 0x0003e40000100800 */
[----:B-1----:R-:W-:Y:S02]  /*e120*/  IADD3 R4, P5, PT, R29, UR14, RZ ;  /* 0x0000000e1d047c10 */ /* 0x002fe4000ffbe0ff */
[----:B------:R-:W4:Y:S04]  /*e130*/  LDL.LU R29, [R1+0x40] ;  /* 0x00004000011d7983 */ /* 0x000f280000300800 */
[----:B------:R1:W-:Y:S04]  /*e140*/  STL [R1+0x980], R0 ;  /* 0x0009800001007387 */ /* 0x0003e80000100800 */
[----:B------:R1:W-:Y:S04]  /*e150*/  STL [R1+0x7fc], R4 ;  /* 0x0007fc0401007387 */ /* 0x0003e80000100800 */
[----:B------:R-:W4:Y:S01]  /*e160*/  LDL.LU R26, [R1+0x38] ;  /* 0x00003800011a7983 */ /* 0x000f220000300800 */
[----:B-1----:R-:W-:-:S03]  /*e170*/  IADD3.X R0, PT, PT, R25, UR15, RZ, P4, !PT ;  /* 0x0000000f19007c10 */ /* 0x002fc6000a7fe4ff */
[----:B------:R-:W4:Y:S04]  /*e180*/  LDL.LU R27, [R1+0x4c] ;  /* 0x00004c00011b7983 */ /* 0x000f280000300800 */
[----:B------:R1:W-:Y:S04]  /*e190*/  STL [R1+0x7e8], R0 ;  /* 0x0007e80001007387 */ /* 0x0003e80000100800 */
[----:B------:R-:W4:Y:S04]  /*e1a0*/  LDL.LU R14, [R1+0x44] ;  /* 0x00004400010e7983 */ /* 0x000f280000300800 */
        /* <DEDUP_REMOVED lines=16> */
[----:B-1----:R-:W4:Y:S04]  /*e2b0*/  LDL.LU R0, [R1+0x90] ;  /* 0x0000900001007983 */ /* 0x002f280000300800 */
[----:B------:R-:W4:Y:S01]  /*e2c0*/  LDL.LU R24, [R1+0x94] ;  /* 0x0000940001187983 */ /* 0x000f220000300800 */
[----:B--2---:R-:W-:-:S05]  /*e2d0*/  IADD3 R15, P4, PT, R15, UR14, RZ ;  /* 0x0000000e0f0f7c10 */ /* 0x004fca000ff9e0ff */
[----:B------:R1:W-:Y:S04]  /*e2e0*/  STL [R1+0x804], R15 ;  /* 0x0008040f01007387 */ /* 0x0003e80000100800 */
[----:B------:R-:W2:Y:S04]  /*e2f0*/  LDL.LU R23, [R1+0x9c] ;  /* 0x00009c0001177983 */ /* 0x000ea80000300800 */
[----:B-1----:R-:W2:Y:S01]  /*e300*/  LDL.LU R15, [R1+0x88] ;  /* 0x00008800010f7983 */ /* 0x002ea20000300800 */
[----:B---3--:R-:W-:-:S03]  /*e310*/  IADD3.X R22, PT, PT, R3, UR15, RZ, P3, !PT ;  /* 0x0000000f03167c10 */ /* 0x008fc60009ffe4ff */
[----:B------:R-:W3:Y:S04]  /*e320*/  LDL.LU R3, [R1+0xa0] ;  /* 0x0000a00001037983 */ /* 0x000ee80000300800 */
[----:B------:R1:W-:Y:S01]  /*e330*/  STL [R1+0x7ec], R22 ;  /* 0x0007ec1601007387 */ /* 0x0003e20000100800 */
[----:B------:R-:W-:-:S03]  /*e340*/  IADD3 R2, P3, PT, R2, UR14, RZ ;  /* 0x0000000e02027c10 */ /* 0x000fc6000ff7e0ff */
[----:B-1----:R-:W3:Y:S04]  /*e350*/  LDL.LU R22, [R1+0x98] ;  /* 0x0000980001167983 */ /* 0x002ee80000300800 */
[----:B------:R1:W-:Y:S04]  /*e360*/  STL [R1+0x80c], R2 ;  /* 0x00080c0201007387 */ /* 0x0003e80000100800 */
[----:B-1----:R-:W3:Y:S01]  /*e370*/  LDL.LU R2, [R1+0xac] ;  /* 0x0000ac0001027983 */ /* 0x002ee20000300800 */
[----:B----4-:R-:W-:-:S05]  /*e380*/  IADD3.X R29, PT, PT, R29, UR15, RZ, P2, !PT ;  /* 0x0000000f1d1d7c10 */ /* 0x010fca00097fe4ff */
[----:B------:R1:W-:Y:S01]  /*e390*/  STL [R1+0x7f0], R29 ;  /* 0x0007f01d01007387 */ /* 0x0003e20000100800 */
[----:B------:R-:W-:-:S03]  /*e3a0*/  IADD3 R26, P2, PT, R26, UR14, RZ ;  /* 0x0000000e1a1a7c10 */ /* 0x000fc6000ff5e0ff */
[----:B-1----:R-:W4:Y:S01]  /*e3b0*/  LDL.LU R29, [R1+0xa4] ;  /* 0x0000a400011d7983 */ /* 0x002f220000300800 */
[----:B------:R-:W-:-:S03]  /*e3c0*/  IADD3.X R27, PT, PT, R27, UR15, RZ, P6, !PT ;  /* 0x0000000f1b1b7c10 */ /* 0x000fc6000b7fe4ff */
[----:B------:R1:W-:Y:S04]  /*e3d0*/  STL [R1+0x814], R26 ;  /* 0x0008141a01007387 */ /* 0x0003e80000100800 */
[----:B------:R-:W-:Y:S01]  /*e3e0*/  STL [R1+0x7f4], R27 ;  /* 0x0007f41b01007387 */ /* 0x000fe20000100800 */
[----:B-1----:R-:W-:Y:S02]  /*e3f0*/  IADD3 R26, P6, PT, R14, UR14, RZ ;  /* 0x0000000e0e1a7c10 */ /* 0x002fe4000ffde0ff */
[----:B------:R-:W-:Y:S02]  /*e400*/  IADD3.X R14, PT, PT, R13, UR15, RZ, P5, !PT ;  /* 0x0000000f0d0e7c10 */ /* 0x000fe4000affe4ff */
[----:B------:R-:W-:Y:S01]  /*e410*/  IADD3 R13, P5, PT, R12, UR14, RZ ;  /* 0x0000000e0c0d7c10 */ /* 0x000fe2000ffbe0ff */
[----:B------:R-:W-:Y:S01]  /*e420*/  STL [R1+0x81c], R26 ;  /* 0x00081c1a01007387 */ /* 0x000fe20000100800 */
[----:B------:R-:W-:-:S03]  /*e430*/  IADD3.X R12, PT, PT, R11, UR15, RZ, P4, !PT ;  /* 0x0000000f0b0c7c10 */ /* 0x000fc6000a7fe4ff */
[----:B------:R-:W-:Y:S01]  /*e440*/  STL [R1+0x7f8], R14 ;  /* 0x0007f80e01007387 */ /* 0x000fe20000100800 */
[----:B------:R-:W-:-:S03]  /*e450*/  IADD3 R11, P4, PT, R10, UR14, RZ ;  /* 0x0000000e0a0b7c10 */ /* 0x000fc6000ff9e0ff */
        /* <DEDUP_REMOVED lines=12> */
[----:B------:R1:W-:Y:S04]  /*e520*/  STL [R1+0x83c], R6 ;  /* 0x00083c0601007387 */ /* 0x0003e80000100800 */
[----:B------:R-:W-:Y:S01]  /*e530*/  STL [R1+0x818], R7 ;  /* 0x0008180701007387 */ /* 0x000fe20000100800 */
[----:B-1----:R-:W-:-:S03]  /*e540*/  IADD3.X R6, PT, PT, R18, UR15, RZ, P5, !PT ;  /* 0x0000000f12067c10 */ /* 0x002fc6000affe4ff */
[----:B------:R1:W-:Y:S01]  /*e550*/  STL [R1+0x844], R4 ;  /* 0x0008440401007387 */ /* 0x0003e20000100800 */
[----:B------:R-:W-:-:S03]  /*e560*/  IADD3 R5, P5, PT, R17, UR14, RZ ;  /* 0x0000000e11057c10 */ /* 0x000fc6000ffbe0ff */
[----:B------:R1:W-:Y:S02]  /*e570*/  STL [R1+0x820], R6 ;  /* 0x0008200601007387 */ /* 0x0003e40000100800 */
[----:B-1----:R-:W-:Y:S02]  /*e580*/  IADD3.X R4, PT, PT, R16, UR15, RZ, P4, !PT ;  /* 0x0000000f10047c10 */ /* 0x002fe4000a7fe4ff */
[----:B------:R1:W-:Y:S01]  /*e590*/  STL [R1+0x84c], R5 ;  /* 0x00084c0501007387 */ /* 0x0003e20000100800 */
[----:B------:R-:W-:-:S03]  /*e5a0*/  IADD3 R6, P4, PT, R21, UR14, RZ ;  /* 0x0000000e15067c10 */ /* 0x000fc6000ff9e0ff */
[----:B------:R1:W-:Y:S01]  /*e5b0*/  STL [R1+0x828], R4 ;  /* 0x0008280401007387 */ /* 0x0003e20000100800 */
[----:B------:R-:W-:Y:S02]  /*e5c0*/  IADD3.X R0, PT, PT, R0, UR15, RZ, P2, !PT ;  /* 0x0000000f00007c10 */ /* 0x000fe400097fe4ff */
[----:B-1----:R-:W-:Y:S01]  /*e5d0*/  IADD3.X R5, PT, PT, R20, UR15, RZ, P3, !PT ;  /* 0x0000000f14057c10 */ /* 0x002fe20009ffe4ff */
[----:B------:R-:W-:Y:S01]  /*e5e0*/  STL [R1+0x854], R6 ;  /* 0x0008540601007387 */ /* 0x000fe20000100800 */
[----:B------:R-:W-:-:S03]  /*e5f0*/  IADD3 R4, P3, PT, R25, UR14, RZ ;  /* 0x0000000e19047c10 */ /* 0x000fc6000ff7e0ff */
[----:B------:R-:W4:Y:S04]  /*e600*/  LDL.LU R25, [R1+0xb0] ;  /* 0x0000b00001197983 */ /* 0x000f280000300800 */
[----:B------:R1:W-:Y:S04]  /*e610*/  STL [R1+0x830], R5 ;  /* 0x0008300501007387 */ /* 0x0003e80000100800 */
[----:B------:R2:W-:Y:S01]  /*e620*/  STL [R1+0x85c], R4 ;  /* 0x00085c0401007387 */ /* 0x0005e20000100800 */
[----:B-1----:R-:W-:-:S03]  /*e630*/  IADD3 R5, P2, PT, R24, UR14, RZ ;  /* 0x0000000e18057c10 */ /* 0x002fc6000ff5e0ff */
[----:B------:R1:W-:Y:S04]  /*e640*/  STL [R1+0x838], R0 ;  /* 0x0008380001007387 */ /* 0x0003e80000100800 */
[----:B------:R-:W-:Y:S01]  /*e650*/  STL [R1+0x864], R5 ;  /* 0x0008640501007387 */ /* 0x000fe20000100800 */
[----:B--2---:R-:W-:Y:S02]  /*e660*/  IADD3.X R4, PT, PT, R23, UR15, RZ, P6, !PT ;  /* 0x0000000f17047c10 */ /* 0x004fe4000b7fe4ff */
[----:B-1----:R-:W-:Y:S02]  /*e670*/  IADD3 R0, P6, PT, R15, UR14, RZ ;  /* 0x0000000e0f007c10 */ /* 0x002fe4000ffde0ff */
[----:B------:R-:W2:Y:S04]  /*e680*/  LDL.LU R15, [R1+0xb4] ;  /* 0x0000b400010f7983 */ /* 0x000ea80000300800 */
[----:B------:R3:W-:Y:S04]  /*e690*/  STL [R1+0x840], R4 ;  /* 0x0008400401007387 */ /* 0x0007e80000100800 */
[----:B------:R-:W-:Y:S01]  /*e6a0*/  STL [R1+0x86c], R0 ;  /* 0x00086c0001007387 */ /* 0x000fe20000100800 */
[----:B---3--:R-:W-:-:S03]  /*e6b0*/  IADD3.X R4, PT, PT, R3, UR15, RZ, P5, !PT ;  /* 0x0000000f03047c10 */ /* 0x008fc6000affe4ff */
[----:B------:R-:W3:Y:S04]  /*e6c0*/  LDL.LU R3, [R1+0xbc] ;  /* 0x0000bc0001037983 */ /* 0x000ee80000300800 */
[----:B------:R1:W-:Y:S02]  /*e6d0*/  STL [R1+0x848], R4 ;  /* 0x0008480401007387 */ /* 0x0003e40000100800 */
[----:B-1----:R-:W-:Y:S02]  /*e6e0*/  IADD3.X R4, PT, PT, R2, UR15, RZ, P4, !PT ;  /* 0x0000000f02047c10 */ /* 0x002fe4000a7fe4ff */
[----:B------:R-:W3:Y:S01]  /*e6f0*/  LDL.LU R2, [R1+0xa8] ;  /* 0x0000a80001027983 */ /* 0x000ee20000300800 */
[----:B------:R-:W-:-:S05]  /*e700*/  IADD3 R0, P5, PT, R22, UR14, RZ ;  /* 0x0000000e16007c10 */ /* 0x000fca000ffbe0ff */
[----:B------:R4:W-:Y:S04]  /*e710*/  STL [R1+0x874], R0 ;  /* 0x0008740001007387 */ /* 0x0009e80000100800 */
[----:B------:R1:W-:Y:S04]  /*e720*/  STL [R1+0x850], R4 ;  /* 0x0008500401007387 */ /* 0x0003e80000100800 */
[----:B------:R-:W3:Y:S01]  /*e730*/  LDL.LU R26, [R1+0xc0] ;  /* 0x0000c000011a7983 */ /* 0x000ee20000300800 */
[----:B----4-:R-:W-:-:S03]  /*e740*/  IADD3 R0, P4, PT, R29, UR14, RZ ;  /* 0x0000000e1d007c10 */ /* 0x010fc6000ff9e0ff */
        /* <DEDUP_REMOVED lines=21> */
[----:B------:R-:W-:-:S05]  /*e8a0*/  IADD3.X R22, PT, PT, R25, UR15, RZ, P3, !PT ;  /* 0x0000000f19167c10 */ /* 0x000fca0009ffe4ff */
[----:B------:R1:W-:Y:S04]  /*e8b0*/  STL [R1+0x858], R22 ;  /* 0x0008581601007387 */ /* 0x0003e80000100800 */
[----:B-1----:R-:W4:Y:S04]  /*e8c0*/  LDL.LU R22, [R1+0x114] ;  /* 0x0001140001167983 */ /* 0x002f280000300800 */
[----:B------:R-:W4:Y:S04]  /*e8d0*/  LDL.LU R29, [R1+0x11c] ;  /* 0x00011c00011d7983 */ /* 0x000f280000300800 */
[----:B------:R-:W4:Y:S01]  /*e8e0*/  LDL.LU R25, [R1+0x108] ;  /* 0x0001080001197983 */ /* 0x000f220000300800 */
[----:B--2---:R-:W-:-:S05]  /*e8f0*/  IADD3 R15, P3, PT, R15, UR14, RZ ;  /* 0x0000000e0f0f7c10 */ /* 0x004fca000ff7e0ff */
[----:B------:R1:W-:Y:S04]  /*e900*/  STL [R1+0x884], R15 ;  /* 0x0008840f01007387 */ /* 0x0003e80000100800 */
[----:B-1----:R-:W2:Y:S01]  /*e910*/  LDL.LU R15, [R1+0x120] ;  /* 0x00012000010f7983 */ /* 0x002ea20000300800 */
[----:B---3--:R-:W-:-:S05]  /*e920*/  IADD3.X R3, PT, PT, R3, UR15, RZ, P2, !PT ;  /* 0x0000000f03037c10 */ /* 0x008fca00097fe4ff */
[----:B------:R1:W-:Y:S04]  /*e930*/  STL [R1+0x860], R3 ;  /* 0x0008600301007387 */ /* 0x0003e80000100800 */
[----:B-1----:R-:W3:Y:S01]  /*e940*/  LDL.LU R3, [R1+0x118] ;  /* 0x0001180001037983 */ /* 0x002ee20000300800 */
[----:B------:R-:W-:-:S05]  /*e950*/  IADD3 R2, P2, PT, R2, UR14, RZ ;  /* 0x0000000e02027c10 */ /* 0x000fca000ff5e0ff */
[----:B------:R1:W-:Y:S04]  /*e960*/  STL [R1+0x88c], R2 ;  /* 0x00088c0201007387 */ /* 0x0003e80000100800 */
[----:B-1----:R-:W3:Y:S01]  /*e970*/  LDL.LU R2, [R1+0x12c] ;  /* 0x00012c0001027983 */ /* 0x002ee20000300800 */
[----:B------:R-:W-:Y:S02]  /*e980*/  IADD3.X R26, PT, PT, R26, UR15, RZ, P6, !PT ;  /* 0x0000000f1a1a7c10 */ /* 0x000fe4000b7fe4ff */
[----:B----4-:R-:W-:-:S03]  /*e990*/  IADD3 R27, P6, PT, R27, UR14, RZ ;  /* 0x0000000e1b1b7c10 */ /* 0x010fc6000ffde0ff */
[----:B------:R1:W-:Y:S04]  /*e9a0*/  STL [R1+0x868], R26 ;  /* 0x0008681a01007387 */ /* 0x0003e80000100800 */
[----:B------:R-:W-:Y:S01]  /*e9b0*/  STL [R1+0x894], R27 ;  /* 0x0008941b01007387 */ /* 0x000fe20000100800 */
[----:B-1----:R-:W-:Y:S02]  /*e9c0*/  IADD3.X R26, PT, PT, R14, UR15, RZ, P5, !PT ;  /* 0x0000000f0e1a7c10 */ /* 0x002fe4000affe4ff */
[----:B------:R-:W-:Y:S02]  /*e9d0*/  IADD3 R14, P5, PT, R13, UR14, RZ ;  /* 0x0000000e0d0e7c10 */ /* 0x000fe4000ffbe0ff */
[----:B------:R-:W-:Y:S01]  /*e9e0*/  IADD3.X R13, PT, PT, R12, UR15, RZ, P4, !PT ;  /* 0x0000000f0c0d7c10 */ /* 0x000fe2000a7fe4ff */
        /* <DEDUP_REMOVED lines=19> */
[----:B------:R4:W-:Y:S01]  /*eb20*/  STL [R1+0x898], R6 ;  /* 0x0008980601007387 */ /* 0x0009e20000100800 */
[----:B-1----:R-:W-:-:S03]  /*eb30*/  IADD3.X R4, PT, PT, R17, UR15, RZ, P4, !PT ;  /* 0x0000000f11047c10 */ /* 0x002fc6000a7fe4ff */
[----:B------:R1:W-:Y:S01]  /*eb40*/  STL [R1+0x8c4], R5 ;  /* 0x0008c40501007387 */ /* 0x0003e20000100800 */
[----:B----4-:R-:W-:-:S03]  /*eb50*/  IADD3 R6, P4, PT, R16, UR14, RZ ;  /* 0x0000000e10067c10 */ /* 0x010fc6000ff9e0ff */
[----:B------:R4:W-:Y:S01]  /*eb60*/  STL [R1+0x8a0], R4 ;  /* 0x0008a00401007387 */ /* 0x0009e20000100800 */
[----:B-1----:R-:W-:-:S03]  /*eb70*/  IADD3.X R5, PT, PT, R21, UR15, RZ, P3, !PT ;  /* 0x0000000f15057c10 */ /* 0x002fc60009ffe4ff */
[----:B------:R-:W-:Y:S01]  /*eb80*/  STL [R1+0x8cc], R6 ;  /* 0x0008cc0601007387 */ /* 0x000fe20000100800 */
[----:B----4-:R-:W-:-:S03]  /*eb90*/  IADD3 R4, P3, PT, R20, UR14, RZ ;  /* 0x0000000e14047c10 */ /* 0x010fc6000ff7e0ff */
[----:B------:R1:W-:Y:S01]  /*eba0*/  STL [R1+0x8a8], R5 ;  /* 0x0008a80501007387 */ /* 0x0003e20000100800 */
[----:B------:R-:W-:-:S03]  /*ebb0*/  IADD3.X R0, PT, PT, R0, UR15, RZ, P2, !PT ;  /* 0x0000000f00007c10 */ /* 0x000fc600097fe4ff */
[----:B------:R-:W4:Y:S04]  /*ebc0*/  LDL.LU R17, [R1+0x124] ;  /* 0x0001240001117983 */ /* 0x000f280000300800 */
[----:B------:R1:W-:Y:S02]  /*ebd0*/  STL [R1+0x8d4], R4 ;  /* 0x0008d40401007387 */ /* 0x0003e40000100800 */
[----:B-1----:R-:W-:Y:S02]  /*ebe0*/  IADD3.X R5, PT, PT, R23, UR15, RZ, P6, !PT ;  /* 0x0000000f17057c10 */ /* 0x002fe4000b7fe4ff */
[----:B------:R1:W-:Y:S01]  /*ebf0*/  STL [R1+0x8b0], R0 ;  /* 0x0008b00001007387 */ /* 0x0003e20000100800 */
[----:B------:R-:W-:Y:S02]  /*ec00*/  IADD3 R4, P2, PT, R24, UR14, RZ ;  /* 0x0000000e18047c10 */ /* 0x000fe4000ff5e0ff */
[----:B-1----:R-:W-:-:S03]  /*ec10*/  IADD3 R0, P6, PT, R22, UR14, RZ ;  /* 0x0000000e16007c10 */ /* 0x002fc6000ffde0ff */
[----:B------:R1:W-:Y:S04]  /*ec20*/  STL [R1+0x8dc], R4 ;  /* 0x0008dc0401007387 */ /* 0x0003e80000100800 */
[----:B------:R-:W-:Y:S04]  /*ec30*/  STL [R1+0x8b8], R5 ;  /* 0x0008b80501007387 */ /* 0x000fe80000100800 */
[----:B------:R-:W4:Y:S01]  /*ec40*/  LDL.LU R16, [R1+0x130] ;  /* 0x0001300001107983 */ /* 0x000f220000300800 */
[----:B-1----:R-:W-:-:S03]  /*ec50*/  IADD3.X R4, PT, PT, R29, UR15, RZ, P5, !PT ;  /* 0x0000000f1d047c10 */ /* 0x002fc6000affe4ff */
[----:B------:R1:W-:Y:S04]  /*ec60*/  STL [R1+0x8e4], R0 ;  /* 0x0008e40001007387 */ /* 0x0003e80000100800 */
[----:B------:R2:W-:Y:S04]  /*ec70*/  STL [R1+0x8c0], R4 ;  /* 0x0008c00401007387 */ /* 0x0005e80000100800 */
[----:B------:R-:W4:Y:S01]  /*ec80*/  LDL.LU R21, [R1+0x134] ;  /* 0x0001340001157983 */ /* 0x000f220000300800 */
[----:B-1----:R-:W-:-:S05]  /*ec90*/  IADD3 R0, P5, PT, R25, UR14, RZ ;  /* 0x0000000e19007c10 */ /* 0x002fca000ffbe0ff */
[----:B------:R3:W-:Y:S04]  /*eca0*/  STL [R1+0x8ec], R0 ;  /* 0x0008ec0001007387 */ /* 0x0007e80000100800 */
[----:B------:R-:W4:Y:S01]  /*ecb0*/  LDL.LU R20, [R1+0x13c] ;  /* 0x00013c0001147983 */ /* 0x000f220000300800 */
[----:B--2---:R-:W-:-:S05]  /*ecc0*/  IADD3.X R4, PT, PT, R15, UR15, RZ, P4, !PT ;  /* 0x0000000f0f047c10 */ /* 0x004fca000a7fe4ff */
[----:B------:R-:W-:Y:S01]  /*ecd0*/  STL [R1+0x8c8], R4 ;  /* 0x0008c80401007387 */ /* 0x000fe20000100800 */
[----:B---3--:R-:W-:-:S05]  /*ece0*/  IADD3 R0, P4, PT, R3, UR14, RZ ;  /* 0x0000000e03007c10 */ /* 0x008fca000ff9e0ff */
[----:B------:R1:W-:Y:S04]  /*ecf0*/  STL [R1+0x8f4], R0 ;  /* 0x0008f40001007387 */ /* 0x0003e80000100800 */
[----:B-1----:R-:W2:Y:S04]  /*ed00*/  LDL.LU R0, [R1+0x128] ;  /* 0x0001280001007983 */ /* 0x002ea80000300800 */
[----:B------:R-:W3:Y:S01]  /*ed10*/  LDL.LU R24, [R1+0x140] ;  /* 0x0001400001187983 */ /* 0x000ee20000300800 */
[----:B------:R-:W-:-:S05]  /*ed20*/  IADD3.X R2, PT, PT, R2, UR15, RZ, P3, !PT ;  /* 0x0000000f02027c10 */ /* 0x000fca0009ffe4ff */
[----:B------:R1:W-:Y:S04]  /*ed30*/  STL [R1+0x8d0], R2 ;  /* 0x0008d00201007387 */ /* 0x0003e80000100800 */
[----:B------:R-:W3:Y:S04]  /*ed40*/  LDL.LU R23, [R1+0x138] ;  /* 0x0001380001177983 */ /* 0x000ee80000300800 */
[----:B------:R-:W3:Y:S04]  /*ed50*/  LDL.LU R22, [R1+0x14c] ;  /* 0x00014c0001167983 */ /* 0x000ee80000300800 */
[----:B------:R-:W3:Y:S04]  /*ed60*/  LDL.LU R29, [R1+0x144] ;  /* 0x00014400011d7983 */ /* 0x000ee80000300800 */
[----:B------:R-:W3:Y:S04]  /*ed70*/  LDL.LU R25, [R1+0x150] ;  /* 0x0001500001197983 */ /* 0x000ee80000300800 */
[----:B------:R-:W3:Y:S04]  /*ed80*/  LDL.LU R15, [R1+0x154] ;  /* 0x00015400010f7983 */ /* 0x000ee80000300800 */
[----:B------:R-:W3:Y:S04]  /*ed90*/  LDL.LU R3, [R1+0x15c] ;  /* 0x00015c0001037983 */ /* 0x000ee80000300800 */
[----:B-1----:R-:W3:Y:S04]  /*eda0*/  LDL.LU R2, [R1+0x148] ;  /* 0x0001480001027983 */ /* 0x002ee80000300800 */
        /* <DEDUP_REMOVED lines=12> */
[----:B----4-:R-:W-:-:S05]  /*ee70*/  IADD3 R5, P3, PT, R17, UR14, RZ ;  /* 0x0000000e11057c10 */ /* 0x010fca000ff7e0ff */
[----:B------:R1:W-:Y:S04]  /*ee80*/  STL [R1+0x8fc], R5 ;  /* 0x0008fc0501007387 */ /* 0x0003e80000100800 */
[----:B-1----:R-:W4:Y:S04]  /*ee90*/  LDL.LU R5, [R1+0x190] ;  /* 0x0001900001057983 */ /* 0x002f280000300800 */
[----:B------:R-:W4:Y:S04]  /*eea0*/  LDL.LU R18, [R1+0x198] ;  /* 0x0001980001127983 */ /* 0x000f280000300800 */
[----:B------:R-:W4:Y:S01]  /*eeb0*/  LDL.LU R17, [R1+0x1a0] ;  /* 0x0001a00001117983 */ /* 0x000f220000300800 */
[----:B------:R-:W-:-:S05]  /*eec0*/  IADD3.X R16, PT, PT, R16, UR15, RZ, P2, !PT ;  /* 0x0000000f10107c10 */ /* 0x000fca00097fe4ff */
[----:B------:R1:W-:Y:S01]  /*eed0*/  STL [R1+0x8d8], R16 ;  /* 0x0008d81001007387 */ /* 0x0003e20000100800 */
[----:B------:R-:W-:-:S03]  /*eee0*/  IADD3 R21, P2, PT, R21, UR14, RZ ;  /* 0x0000000e15157c10 */ /* 0x000fc6000ff5e0ff */
[----:B-1----:R-:W4:Y:S04]  /*eef0*/  LDL.LU R16, [R1+0x194] ;  /* 0x0001940001107983 */ /* 0x002f280000300800 */
[----:B------:R1:W-:Y:S01]  /*ef00*/  STL [R1+0x904], R21 ;  /* 0x0009041501007387 */ /* 0x0003e20000100800 */
[----:B------:R-:W-:-:S03]  /*ef10*/  IADD3.X R20, PT, PT, R20, UR15, RZ, P6, !PT ;  /* 0x0000000f14147c10 */ /* 0x000fc6000b7fe4ff */
[----:B-1----:R-:W4:Y:S04]  /*ef20*/  LDL.LU R21, [R1+0x1a4] ;  /* 0x0001a40001157983 */ /* 0x002f280000300800 */
[----:B------:R1:W-:Y:S04]  /*ef30*/  STL [R1+0x8e0], R20 ;  /* 0x0008e01401007387 */ /* 0x0003e80000100800 */
[----:B-1----:R-:W4:Y:S01]  /*ef40*/  LDL.LU R20, [R1+0x1b0] ;  /* 0x0001b00001147983 */ /* 0x002f220000300800 */
[----:B--2---:R-:W-:Y:S02]  /*ef50*/  IADD3 R0, P6, PT, R0, UR14, RZ ;  /* 0x0000000e00007c10 */ /* 0x004fe4000ffde0ff */
[----:B---3--:R-:W-:-:S03]  /*ef60*/  IADD3.X R24, PT, PT, R24, UR15, RZ, P5, !PT ;  /* 0x0000000f18187c10 */ /* 0x008fc6000affe4ff */
[----:B------:R1:W-:Y:S04]  /*ef70*/  STL [R1+0x90c], R0 ;  /* 0x00090c0001007387 */ /* 0x0003e80000100800 */
[----:B-1----:R-:W2:Y:S04]  /*ef80*/  LDL.LU R0, [R1+0xb78] ;  /* 0x000b780001007983 */ /* 0x002ea80000300800 */
[----:B------:R1:W-:Y:S01]  /*ef90*/  STL [R1+0x8e8], R24 ;  /* 0x0008e81801007387 */ /* 0x0003e20000100800 */
[----:B------:R-:W-:Y:S02]  /*efa0*/  IADD3 R23, P5, PT, R23, UR14, RZ ;  /* 0x0000000e17177c10 */ /* 0x000fe4000ffbe0ff */
[----:B------:R-:W-:Y:S01]  /*efb0*/  IADD3.X R22, PT, PT, R22, UR15, RZ, P4, !PT ;  /* 0x0000000f16167c10 */ /* 0x000fe2000a7fe4ff */
[----:B-1----:R-:W3:Y:S01]  /*efc0*/  LDL.LU R24, [R1+0xb74] ;  /* 0x000b740001187983 */ /* 0x002ee20000300800 */
[----:B------:R-:W-:-:S03]  /*efd0*/  IADD3 R29, P4, PT, R29, UR14, RZ ;  /* 0x0000000e1d1d7c10 */ /* 0x000fc6000ff9e0ff */
[----:B------:R1:W-:Y:S01]  /*efe0*/  STL [R1+0x914], R23 ;  /* 0x0009141701007387 */ /* 0x0003e20000100800 */
[----:B------:R-:W-:Y:S02]  /*eff0*/  IADD3.X R25, PT, PT, R25, UR15, RZ, P3, !PT ;  /* 0x0000000f19197c10 */ /* 0x000fe40009ffe4ff */
[----:B------:R-:W-:Y:S01]  /*f000*/  IADD3 R15, P3, PT, R15, UR14, RZ ;  /* 0x0000000e0f0f7c10 */ /* 0x000fe2000ff7e0ff */
[----:B-1----:R-:W2:Y:S01]  /*f010*/  LDL.LU R23, [R1+0xb70] ;  /* 0x000b700001177983 */ /* 0x002ea20000300800 */
[----:B------:R-:W-:-:S03]  /*f020*/  IADD3.X R3, PT, PT, R3, UR15, RZ, P2, !PT ;  /* 0x0000000f03037c10 */ /* 0x000fc600097fe4ff */
[----:B------:R1:W-:Y:S01]  /*f030*/  STL [R1+0x8f0], R22 ;  /* 0x0008f01601007387 */ /* 0x0003e20000100800 */
[----:B------:R-:W-:-:S03]  /*f040*/  IADD3 R2, P2, PT, R2, UR14, RZ ;  /* 0x0000000e02027c10 */ /* 0x000fc6000ff5e0ff */
        /* <DEDUP_REMOVED lines=10> */
[----:B-1----:R-:W2:Y:S01]  /*f0f0*/  LDL.LU R2, [R1+0xb58] ;  /* 0x000b580001027983 */ /* 0x002ea20000300800 */
[----:B------:R-:W-:-:S02]  /*f100*/  IADD3.X R26, PT, PT, R26, UR15, RZ, P6, !PT ;  /* 0x0000000f1a1a7c10 */ /* 0x000fc4000b7fe4ff */
[----:B------:R-:W-:-:S03]  /*f110*/  IADD3.X R14, PT, PT, R14, UR15, RZ, P5, !PT ;  /* 0x0000000f0e0e7c10 */ /* 0x000fc6000affe4ff */
[----:B------:R1:W-:Y:S01]  /*f120*/  STL [R1+0x908], R26 ;  /* 0x0009081a01007387 */ /* 0x0003e20000100800 */
[----:B------:R-:W-:Y:S02]  /*f130*/  IADD3 R13, P5, PT, R13, UR14, RZ ;  /* 0x0000000e0d0d7c10 */ /* 0x000fe4000ffbe0ff */
[----:B------:R-:W-:Y:S02]  /*f140*/  IADD3.X R12, PT, PT, R12, UR15, RZ, P4, !PT ;  /* 0x0000000f0c0c7c10 */ /* 0x000fe4000a7fe4ff */
[----:B------:R-:W-:Y:S02]  /*f150*/  IADD3 R11, P4, PT, R11, UR14, RZ ;  /* 0x0000000e0b0b7c10 */ /* 0x000fe4000ff9e0ff */
[----:B-1----:R-:W-:Y:S02]  /*f160*/  IADD3 R26, P6, PT, R27, UR14, RZ ;  /* 0x0000000e1b1a7c10 */ /* 0x002fe4000ffde0ff */
[----:B------:R-:W-:Y:S02]  /*f170*/  IADD3.X R10, PT, PT, R10, UR15, RZ, P3, !PT ;  /* 0x0000000f0a0a7c10 */ /* 0x000fe40009ffe4ff */
[----:B------:R-:W-:Y:S01]  /*f180*/  IADD3 R8, P3, PT, R8, UR14, RZ ;  /* 0x0000000e08087c10 */ /* 0x000fe2000ff7e0ff */
[----:B------:R-:W-:Y:S01]  /*f190*/  STL [R1+0x934], R26 ;  /* 0x0009341a01007387 */ /* 0x000fe20000100800 */
[----:B------:R-:W-:-:S03]  /*f1a0*/  IADD3.X R9, PT, PT, R9, UR15, RZ, P2, !PT ;  /* 0x0000000f09097c10 */ /* 0x000fc600097fe4ff */
[----:B------:R-:W-:Y:S04]  /*f1b0*/  STL [R1+0x910], R14 ;  /* 0x0009100e01007387 */ /* 0x000fe80000100800 */
[----:B------:R-:W-:Y:S04]  /*f1c0*/  STL [R1+0x93c], R13 ;  /* 0x00093c0d01007387 */ /* 0x000fe80000100800 */
[----:B------:R-:W-:Y:S04]  /*f1d0*/  STL [R1+0x918], R12 ;  /* 0x0009180c01007387 */ /* 0x000fe80000100800 */
[----:B------:R-:W-:Y:S04]  /*f1e0*/  STL [R1+0x944], R11 ;  /* 0x0009440b01007387 */ /* 0x000fe80000100800 */
[----:B------:R-:W-:Y:S04]  /*f1f0*/  STL [R1+0x920], R10 ;  /* 0x0009200a01007387 */ /* 0x000fe80000100800 */
[----:B------:R2:W-:Y:S04]  /*f200*/  STL [R1+0x94c], R8 ;  /* 0x00094c0801007387 */ /* 0x0005e80000100800 */
[----:B------:R-:W-:Y:S01]  /*f210*/  STL [R1+0x928], R9 ;  /* 0x0009280901007387 */ /* 0x000fe20000100800 */
[----:B------:R-:W-:-:S02]  /*f220*/  IADD3 R7, P2, PT, R7, UR14, RZ ;  /* 0x0000000e07077c10 */ /* 0x000fc4000ff5e0ff */
[----:B--2---:R-:W-:Y:S02]  /*f230*/  IADD3.X R8, PT, PT, R2, UR15, RZ, P6, !PT ;  /* 0x0000000f02087c10 */ /* 0x004fe4000b7fe4ff */
[----:B------:R-:W2:Y:S01]  /*f240*/  LDL.LU R2, [R1+0xb54] ;  /* 0x000b540001027983 */ /* 0x000ea20000300800 */
[----:B------:R-:W-:-:S03]  /*f250*/  IADD3 R6, P6, PT, R6, UR14, RZ ;  /* 0x0000000e06067c10 */ /* 0x000fc6000ffde0ff */
[----:B------:R1:W-:Y:S04]  /*f260*/  STL [R1+0x954], R7 ;  /* 0x0009540701007387 */ /* 0x0003e80000100800 */
[----:B------:R-:W-:Y:S01]  /*f270*/  STL [R1+0x930], R8 ;  /* 0x0009300801007387 */ /* 0x000fe20000100800 */
[----:B-1----:R-:W-:Y:S02]  /*f280*/  IADD3.X R7, PT, PT, R4, UR15, RZ, P5, !PT ;  /* 0x0000000f04077c10 */ /* 0x002fe4000affe4ff */
[----:B----4-:R-:W-:Y:S01]  /*f290*/  IADD3 R4, P5, PT, R5, UR14, RZ ;  /* 0x0000000e05047c10 */ /* 0x010fe2000ffbe0ff */
[----:B------:R1:W-:Y:S04]  /*f2a0*/  STL [R1+0x95c], R6 ;  /* 0x00095c0601007387 */ /* 0x0003e80000100800 */
[----:B------:R-:W-:Y:S04]  /*f2b0*/  STL [R1+0x938], R7 ;  /* 0x0009380701007387 */ /* 0x000fe80000100800 */
[----:B------:R4:W-:Y:S01]  /*f2c0*/  STL [R1+0x964], R4 ;  /* 0x0009640401007387 */ /* 0x0009e20000100800 */
[----:B-1----:R-:W-:-:S02]  /*f2d0*/  IADD3.X R6, PT, PT, R18, UR15, RZ, P4, !PT ;  /* 0x0000000f12067c10 */ /* 0x002fc4000a7fe4ff */
[----:B------:R-:W-:-:S03]  /*f2e0*/  IADD3 R5, P4, PT, R25, UR14, RZ ;  /* 0x0000000e19057c10 */ /* 0x000fc6000ff9e0ff */
[----:B------:R-:W-:Y:S01]  /*f2f0*/  STL [R1+0x940], R6 ;  /* 0x0009400601007387 */ /* 0x000fe20000100800 */
[----:B----4-:R-:W-:-:S03]  /*f300*/  IADD3.X R4, PT, PT, R17, UR15, RZ, P3, !PT ;  /* 0x0000000f11047c10 */ /* 0x010fc60009ffe4ff */
[----:B------:R1:W-:Y:S04]  /*f310*/  STL [R1+0x96c], R5 ;  /* 0x00096c0501007387 */ /* 0x0003e80000100800 */
[----:B------:R4:W-:Y:S01]  /*f320*/  STL [R1+0x948], R4 ;  /* 0x0009480401007387 */ /* 0x0009e20000100800 */
[----:B-1----:R-:W-:Y:S02]  /*f330*/  IADD3 R5, P3, PT, R16, UR14, RZ ;  /* 0x0000000e10057c10 */ /* 0x002fe4000ff7e0ff */
[----:B----4-:R-:W-:Y:S02]  /*f340*/  IADD3.X R4, PT, PT, R21, UR15, RZ, P2, !PT ;  /* 0x0000000f15047c10 */ /* 0x010fe400097fe4ff */
[----:B------:R-:W-:Y:S01]  /*f350*/  IADD3 R6, P2, PT, R29, UR14, RZ ;  /* 0x0000000e1d067c10 */ /* 0x000fe2000ff5e0ff */
[----:B------:R1:W-:Y:S01]  /*f360*/  STL [R1+0x974], R5 ;  /* 0x0009740501007387 */ /* 0x0003e20000100800 */
[----:B------:R-:W-:-:S03]  /*f370*/  IADD3.X R8, PT, PT, R15, UR15, RZ, P5, !PT ;  /* 0x0000000f0f087c10 */ /* 0x000fc6000affe4ff */
[----:B------:R-:W4:Y:S04]  /*f380*/  LDL.LU R29, [R1+0xb50] ;  /* 0x000b5000011d7983 */ /* 0x000f280000300800 */
[----:B------:R-:W-:Y:S01]  /*f390*/  STL [R1+0x950], R4 ;  /* 0x0009500401007387 */ /* 0x000fe20000100800 */
[----:B-1----:R-:W-:-:S03]  /*f3a0*/  IADD3.X R5, PT, PT, R3, UR15, RZ, P6, !PT ;  /* 0x0000000f03057c10 */ /* 0x002fc6000b7fe4ff */
[----:B------:R1:W-:Y:S04]  /*f3b0*/  STL [R1+0x97c], R6 ;  /* 0x00097c0601007387 */ /* 0x0003e80000100800 */
[----:B------:R-:W4:Y:S04]  /*f3c0*/  LDL.LU R3, [R1+0xb4c] ;  /* 0x000b4c0001037983 */ /* 0x000f280000300800 */
[----:B------:R-:W4:Y:S01]  /*f3d0*/  LDL.LU R15, [R1+0xb48] ;  /* 0x000b4800010f7983 */ /* 0x000f220000300800 */
[----:B-1----:R-:W-:-:S03]  /*f3e0*/  IADD3.X R6, PT, PT, R23, UR15, RZ, P3, !PT ;  /* 0x0000000f17067c10 */ /* 0x002fc60009ffe4ff */
[----:B------:R1:W-:Y:S04]  /*f3f0*/  STL [R1+0x958], R5 ;  /* 0x0009580501007387 */ /* 0x0003e80000100800 */
[----:B------:R-:W-:Y:S01]  /*f400*/  STL [R1+0x960], R8 ;  /* 0x0009600801007387 */ /* 0x000fe20000100800 */
[----:B-1----:R-:W-:-:S05]  /*f410*/  IADD3.X R5, PT, PT, R22, UR15, RZ, P4, !PT ;  /* 0x0000000f16057c10 */ /* 0x002fca000a7fe4ff */
[----:B------:R3:W-:Y:S04]  /*f420*/  STL [R1+0x968], R5 ;  /* 0x0009680501007387 */ /* 0x0007e80000100800 */
[----:B------:R1:W-:Y:S04]  /*f430*/  STL [R1+0x970], R6 ;  /* 0x0009700601007387 */ /* 0x0003e80000100800 */
[----:B------:R-:W4:Y:S01]  /*f440*/  LDL R18, [R1+0xa94] ;  /* 0x000a940001127983 */ /* 0x000f220000100800 */
[----:B---3--:R-:W-:-:S03]  /*f450*/  IADD3.X R5, PT, PT, R24, UR15, RZ, P2, !PT ;  /* 0x0000000f18057c10 */ /* 0x008fc600097fe4ff */
[----:B------:R-:W3:Y:S01]  /*f460*/  LDL R17, [R1+0xa80] ;  /* 0x000a800001117983 */ /* 0x000ee20000100800 */
[----:B-1----:R-:W1:Y:S03]  /*f470*/  S2R R6, SR_TID.X ;  /* 0x0000000000067919 */ /* 0x002e660000002100 */
[----:B------:R1:W-:Y:S04]  /*f480*/  STL [R1+0x978], R5 ;  /* 0x0009780501007387 */ /* 0x0003e80000100800 */
[----:B------:R-:W3:Y:S04]  /*f490*/  LDL R16, [R1+0xa84] ;  /* 0x000a840001107983 */ /* 0x000ee80000100800 */
[----:B------:R-:W3:Y:S01]  /*f4a0*/  LDL R21, [R1+0xa88] ;  /* 0x000a880001157983 */ /* 0x000ee20000100800 */
[----:B--2---:R-:W-:-:S05]  /*f4b0*/  IMAD.SHL.U32 R7, R2, 0x40, RZ ;  /* 0x0000004002077824 */ /* 0x004fca00078e00ff */
[----:B------:R-:W-:Y:S02]  /*f4c0*/  LEA.HI.X R4, R7, R20, R19, 0x3, P1 ;  /* 0x0000001407047211 */ /* 0x000fe400008f1c13 */
[----:B------:R-:W1:Y:S02]  /*f4d0*/  S2R R20, SR_TID.X ;  /* 0x0000000000147919 */ /* 0x000e640000002100 */
[----:B------:R-:W-:Y:S02]  /*f4e0*/  IADD3.X R8, PT, PT, R4, UR13, RZ, P0, !PT ;  /* 0x0000000d04087c10 */ /* 0x000fe400087fe4ff */
[----:B-1----:R-:W-:Y:S02]  /*f4f0*/  SHF.R.U32.HI R5, RZ, 0x8, R20 ;  /* 0x00000008ff057819 */ /* 0x002fe40000011614 */
[----:B------:R-:W2:Y:S02]  /*f500*/  LDL R20, [R1+0xaac] ;  /* 0x000aac0001147983 */ /* 0x000ea40000100800 */
[----:B------:R-:W-:-:S04]  /*f510*/  SGXT.U32 R5, R5, 0x1 ;  /* 0x000000010505781a */ /* 0x000fc80000000000 */
[----:B------:R-:W-:-:S05]  /*f520*/  LOP3.LUT R9, R5, 0x3e, RZ, 0xfc, !PT ;  /* 0x0000003e05097812 */ /* 0x000fca00078efcff */
[-C--:B------:R-:W-:Y:S01]  /*f530*/  IMAD R4, R9, R2.reuse, RZ ;  /* 0x0000000209047224 */ /* 0x080fe200078e02ff */
[--C-:B------:R-:W-:Y:S02]  /*f540*/  SHF.R.U32.HI R9, RZ, 0x8, R6.reuse ;  /* 0x00000008ff097819 */ /* 0x100fe40000011606 */
[----:B------:R-:W-:Y:S02]  /*f550*/  LOP3.LUT R5, R5, 0x3c, RZ, 0xfc, !PT ;  /* 0x0000003c05057812 */ /* 0x000fe400078efcff */
[----:B------:R-:W-:Y:S01]  /*f560*/  SGXT.U32 R9, R9, 0x1 ;  /* 0x000000010909781a */ /* 0x000fe20000000000 */
[----:B------:R1:W-:Y:S04]  /*f570*/  STL [R1+0x9ec], R8 ;  /* 0x0009ec0801007387 */ /* 0x0003e80000100800 */
[----:B------:R1:W-:Y:S02]  /*f580*/  STL [R1+0xa60], R4 ;  /* 0x000a600401007387 */ /* 0x0003e40000100800 */
[----:B-1----:R-:W-:Y:S01]  /*f590*/  LOP3.LUT R8, R9, 0x3a, RZ, 0xfc, !PT ;  /* 0x0000003a09087812 */ /* 0x002fe200078efcff */
[----:B------:R-:W-:Y:S01]  /*f5a0*/  IMAD R4, R5, R2, RZ ;  /* 0x0000000205047224 */ /* 0x000fe200078e02ff */
[----:B------:R-:W-:-:S02]  /*f5b0*/  SHF.R.U32.HI R5, RZ, 0x8, R6 ;  /* 0x00000008ff057819 */ /* 0x000fc40000011606 */
[----:B------:R-:W-:Y:S01]  /*f5c0*/  SHF.R.U32.HI R6, RZ, 0x8, R6 ;  /* 0x00000008ff067819 */ /* 0x000fe20000011606 */
[-C--:B------:R-:W-:Y:S01]  /*f5d0*/  IMAD R8, R8, R2.reuse, RZ ;  /* 0x0000000208087224 */ /* 0x080fe200078e02ff */
[----:B------:R-:W-:Y:S02]  /*f5e0*/  LOP3.LUT R9, R9, 0x38, RZ, 0xfc, !PT ;  /* 0x0000003809097812 */ /* 0x000fe400078efcff */
[----:B------:R-:W-:Y:S01]  /*f5f0*/  SGXT.U32 R6, R6, 0x1 ;  /* 0x000000010606781a */ /* 0x000fe20000000000 */
[----:B------:R1:W-:Y:S03]  /*f600*/  STL [R1+0xa5c], R4 ;  /* 0x000a5c0401007387 */ /* 0x0003e60000100800 */
[C---:B------:R-:W-:Y:S01]  /*f610*/  LOP3.LUT R10, R6.reuse, 0x36, RZ, 0xfc, !PT ;  /* 0x00000036060a7812 */ /* 0x040fe200078efcff */
[----:B------:R1:W-:Y:S01]  /*f620*/  STL [R1+0xa58], R8 ;  /* 0x000a580801007387 */ /* 0x0003e20000100800 */
[----:B------:R-:W-:Y:S01]  /*f630*/  SGXT.U32 R5, R5, 0x1 ;  /* 0x000000010505781a */ /* 0x000fe20000000000 */
[----:B-1----:R-:W-:Y:S01]  /*f640*/  IMAD R4, R9, R2, RZ ;  /* 0x0000000209047224 */ /* 0x002fe200078e02ff */
[----:B------:R-:W-:-:S02]  /*f650*/  LOP3.LUT R8, R6, 0x34, RZ, 0xfc, !PT ;  /* 0x0000003406087812 */ /* 0x000fc400078efcff */
[----:B------:R-:W1:Y:S01]  /*f660*/  S2R R6, SR_TID.X ;  /* 0x0000000000067919 */ /* 0x000e620000002100 */
[C---:B------:R-:W-:Y:S01]  /*f670*/  LOP3.LUT R9, R5.reuse, 0x32, RZ, 0xfc, !PT ;  /* 0x0000003205097812 */ /* 0x040fe200078efcff */
[----:B------:R4:W-:Y:S01]  /*f680*/  STL [R1+0xa54], R4 ;  /* 0x000a540401007387 */ /* 0x0009e20000100800 */
[-C--:B------:R-:W-:Y:S01]  /*f690*/  IMAD R8, R8, R2.reuse, RZ ;  /* 0x0000000208087224 */ /* 0x080fe200078e02ff */
[----:B------:R-:W-:Y:S01]  /*f6a0*/  LOP3.LUT R5, R5, 0x30, RZ, 0xfc, !PT ;  /* 0x0000003005057812 */ /* 0x000fe200078efcff */
[----:B----4-:R-:W-:-:S05]  /*f6b0*/  IMAD R4, R10, R2, RZ ;  /* 0x000000020a047224 */ /* 0x010fca00078e02ff */
[----:B------:R4:W-:Y:S04]  /*f6c0*/  STL [R1+0xa50], R4 ;  /* 0x000a500401007387 */ /* 0x0009e80000100800 */
[----:B------:R-:W-:Y:S01]  /*f6d0*/  STL [R1+0xa4c], R8 ;  /* 0x000a4c0801007387 */ /* 0x000fe20000100800 */
[----:B----4-:R-:W-:-:S05]  /*f6e0*/  IMAD R4, R9, R2, RZ ;  /* 0x0000000209047224 */ /* 0x010fca00078e02ff */
[----:B------:R4:W-:Y:S02]  /*f6f0*/  STL [R1+0xa48], R4 ;  /* 0x000a480401007387 */ /* 0x0009e40000100800 */
[----:B----4-:R-:W-:Y:S02]  /*f700*/  IMAD R4, R5, R2, RZ ;  /* 0x0000000205047224 */ /* 0x010fe400078e02ff */
[----:B------:R-:W4:Y:S01]  /*f710*/  S2R R5, SR_TID.X ;  /* 0x0000000000057919 */ /* 0x000f220000002100 */
[----:B-1----:R-:W-:-:S04]  /*f720*/  SHF.R.U32.HI R9, RZ, 0x8, R6 ;  /* 0x00000008ff097819 */ /* 0x002fc80000011606 */
[----:B------:R-:W-:Y:S02]  /*f730*/  SGXT.U32 R9, R9, 0x1 ;  /* 0x000000010909781a */ /* 0x000fe40000000000 */
[----:B------:R-:W-:Y:S02]  /*f740*/  SHF.R.U32.HI R6, RZ, 0x8, R6 ;  /* 0x00000008ff067819 */ /* 0x000fe40000011606 */
[C---:B------:R-:W-:Y:S02]  /*f750*/  LOP3.LUT R10, R9.reuse, 0x2e, RZ, 0xfc, !PT ;  /* 0x0000002e090a7812 */ /* 0x040fe400078efcff */
[C---:B------:R-:W-:Y:S02]  /*f760*/  LOP3.LUT R8, R9.reuse, 0x2c, RZ, 0xfc, !PT ;  /* 0x0000002c09087812 */ /* 0x040fe400078efcff */
[----:B------:R-:W-:Y:S02]  /*f770*/  LOP3.LUT R9, R9, 0x2a, RZ, 0xfc, !PT ;  /* 0x0000002a09097812 */ /* 0x000fe400078efcff */
[----:B------:R-:W-:Y:S01]  /*f780*/  SGXT.U32 R6, R6, 0x1 ;  /* 0x000000010606781a */ /* 0x000fe20000000000 */
[-C--:B------:R-:W-:Y:S01]  /*f790*/  IMAD R11, R10, R2.reuse, RZ ;  /* 0x000000020a0b7224 */ /* 0x080fe200078e02ff */
[----:B------:R1:W-:Y:S01]  /*f7a0*/  STL [R1+0xa44], R4 ;  /* 0x000a440401007387 */ /* 0x0003e20000100800 */
[----:B------:R-:W-:Y:S01]  /*f7b0*/  IMAD R10, R8, R2, RZ ;  /* 0x00000002080a7224 */ /* 0x000fe200078e02ff */
[----:B------:R-:W-:-:S02]  /*f7c0*/  LOP3.LUT R8, R6, 0x28, RZ, 0xfc, !PT ;  /* 0x0000002806087812 */ /* 0x000fc400078efcff */
[----:B------:R-:W-:Y:S01]  /*f7d0*/  STL [R1+0xa40], R11 ;  /* 0x000a400b01007387 */ /* 0x000fe20000100800 */
[-C--:B-1----:R-:W-:Y:S01]  /*f7e0*/  IMAD R4, R9, R2.reuse, RZ ;  /* 0x0000000209047224 */ /* 0x082fe200078e02ff */
[----:B------:R-:W-:Y:S01]  /*f7f0*/  LOP3.LUT R9, R6, 0x26, RZ, 0xfc, !PT ;  /* 0x0000002606097812 */ /* 0x000fe200078efcff */
[-C--:B------:R-:W-:Y:S01]  /*f800*/  IMAD R8, R8, R2.reuse, RZ ;  /* 0x0000000208087224 */ /* 0x080fe200078e02ff */
[--C-:B----4-:R-:W-:Y:S01]  /*f810*/  SHF.R.U32.HI R6, RZ, 0x8, R5.reuse ;  /* 0x00000008ff067819 */ /* 0x110fe20000011605 */
[----:B------:R-:W-:Y:S03]  /*f820*/  STL [R1+0xa3c], R10 ;  /* 0x000a3c0a01007387 */ /* 0x000fe60000100800 */
[----:B------:R-:W-:Y:S01]  /*f830*/  SGXT.U32 R6, R6, 0x1 ;  /* 0x000000010606781a */ /* 0x000fe20000000000 */
[----:B------:R1:W-:Y:S04]  /*f840*/  STL [R1+0xa38], R4 ;  /* 0x000a380401007387 */ /* 0x0003e80000100800 */
[----:B------:R4:W-:Y:S01]  /*f850*/  STL [R1+0xa34], R8 ;  /* 0x000a340801007387 */ /* 0x0009e20000100800 */
[----:B------:R-:W-:Y:S01]  /*f860*/  SHF.R.U32.HI R5, RZ, 0x8, R5 ;  /* 0x00000008ff057819 */ /* 0x000fe20000011605 */
[----:B-1----:R-:W-:Y:S01]  /*f870*/  IMAD R4, R9, R2, RZ ;  /* 0x0000000209047224 */ /* 0x002fe200078e02ff */
[----:B------:R-:W-:-:S02]  /*f880*/  LOP3.LUT R9, R6, 0x22, RZ, 0xfc, !PT ;  /* 0x0000002206097812 */ /* 0x000fc400078efcff */
[----:B----4-:R-:W-:-:S03]  /*f890*/  LOP3.LUT R8, R6, 0x24, RZ, 0xfc, !PT ;  /* 0x0000002406087812 */ /* 0x010fc600078efcff */
[-C--:B------:R-:W-:Y:S01]  /*f8a0*/  IMAD R9, R9, R2.reuse, RZ ;  /* 0x0000000209097224 */ /* 0x080fe200078e02ff */
[----:B------:R-:W-:Y:S01]  /*f8b0*/  LOP3.LUT R6, R6, 0x20, RZ, 0xfc, !PT ;  /* 0x0000002006067812 */ /* 0x000fe200078efcff */
[-C--:B------:R-:W-:Y:S01]  /*f8c0*/  IMAD R8, R8, R2.reuse, RZ ;  /* 0x0000000208087224 */ /* 0x080fe200078e02ff */
[----:B------:R-:W-:Y:S01]  /*f8d0*/  SGXT.U32 R5, R5, 0x1 ;  /* 0x000000010505781a */ /* 0x000fe20000000000 */
[----:B------:R1:W-:Y:S04]  /*f8e0*/  STL [R1+0xa30], R4 ;  /* 0x000a300401007387 */ /* 0x0003e80000100800 */
[----:B------:R4:W-:Y:S04]  /*f8f0*/  STL [R1+0xa2c], R8 ;  /* 0x000a2c0801007387 */ /* 0x0009e80000100800 */
[----:B------:R3:W-:Y:S01]  /*f900*/  STL [R1+0xa28], R9 ;  /* 0x000a280901007387 */ /* 0x0007e20000100800 */
[----:B-1----:R-:W-:Y:S01]  /*f910*/  IMAD R4, R6, R2, RZ ;  /* 0x0000000206047224 */ /* 0x002fe200078e02ff */
[----:B------:R-:W-:-:S02]  /*f920*/  LOP3.LUT R6, R5, 0x1a, RZ, 0xfc, !PT ;  /* 0x0000001a05067812 */ /* 0x000fc400078efcff */
[C---:B----4-:R-:W-:Y:S02]  /*f930*/  LOP3.LUT R8, R5.reuse, 0x1e, RZ, 0xfc, !PT ;  /* 0x0000001e05087812 */ /* 0x050fe400078efcff */
[C---:B---3--:R-:W-:Y:S02]  /*f940*/  LOP3.LUT R9, R5.reuse, 0x1c, RZ, 0xfc, !PT ;  /* 0x0000001c05097812 */ /* 0x048fe400078efcff */
[----:B------:R-:W-:Y:S01]  /*f950*/  LOP3.LUT R5, R5, 0x18, RZ, 0xfc, !PT ;  /* 0x0000001805057812 */ /* 0x000fe200078efcff */
[-C--:B------:R-:W-:Y:S01]  /*f960*/  IMAD R10, R8, R2.reuse, RZ ;  /* 0x00000002080a7224 */ /* 0x080fe200078e02ff */
[----:B------:R1:W-:Y:S01]  /*f970*/  STL [R1+0xa24], R4 ;  /* 0x000a240401007387 */ /* 0x0003e20000100800 */
[----:B------:R-:W-:-:S03]  /*f980*/  IMAD R8, R9, R2, RZ ;  /* 0x0000000209087224 */ /* 0x000fc600078e02ff */
[----:B------:R-:W-:Y:S01]  /*f990*/  STL [R1+0xa20], R10 ;  /* 0x000a200a01007387 */ /* 0x000fe20000100800 */
[-C--:B-1----:R-:W-:Y:S02]  /*f9a0*/  IMAD R4, R6, R2.reuse, RZ ;  /* 0x0000000206047224 */ /* 0x082fe400078e02ff */
[----:B------:R-:W-:Y:S01]  /*f9b0*/  IMAD R2, R5, R2, RZ ;  /* 0x0000000205027224 */ /* 0x000fe200078e02ff */
[----:B------:R-:W-:Y:S04]  /*f9c0*/  STL [R1+0xa1c], R8 ;  /* 0x000a1c0801007387 */ /* 0x000fe80000100800 */
[----:B------:R1:W-:Y:S04]  /*f9d0*/  STL [R1+0xa18], R4 ;  /* 0x000a180401007387 */ /* 0x0003e80000100800 */
[----:B------:R3:W-:Y:S01]  /*f9e0*/  STL [R1+0xa14], R2 ;  /* 0x000a140201007387 */ /* 0x0007e20000100800 */
[C---:B-1----:R-:W-:Y:S01]  /*f9f0*/  SHF.L.U64.HI R4, R3.reuse, 0x2, R15 ;  /* 0x0000000203047819 */ /* 0x042fe2000001020f */
[----:B---3--:R-:W-:-:S04]  /*fa00*/  IMAD.SHL.U32 R2, R3, 0x4, RZ ;  /* 0x0000000403027824 */ /* 0x008fc800078e00ff */
[----:B------:R-:W-:Y:S04]  /*fa10*/  STL [R1+0x400], R4 ;  /* 0x0004000401007387 */ /* 0x000fe80000100800 */
[----:B------:R1:W-:Y:S04]  /*fa20*/  STL [R1+0x404], R2 ;  /* 0x0004040201007387 */ /* 0x0003e80000100800 */
[----:B------:R-:W-:Y:S04]  /*fa30*/  STL [R1+0x360], RZ ;  /* 0x000360ff01007387 */ /* 0x000fe80000100800 */
        /* <DEDUP_REMOVED lines=217> */
[----:B------:R-:W-:Y:S01]  /*107d0*/  STL [R1+0xe8], RZ ;  /* 0x0000e8ff01007387 */ /* 0x000fe20000100800 */
[----:B-1----:R-:W-:-:S03]  /*107e0*/  SHF.R.S32.HI R2, RZ, 0x1f, R18 ;  /* 0x0000001fff027819 */ /* 0x002fc60000011412 */
[----:B------:R-:W-:Y:S01]  /*107f0*/  STL [R1+0xec], RZ ;  /* 0x0000ecff01007387 */ /* 0x000fe20000100800 */
[----:B------:R-:W-:-:S03]  /*10800*/  SHF.R.S32.HI R3, RZ, 0x1f, R17 ;  /* 0x0000001fff037819 */ /* 0x000fc60000011411 */
[----:B------:R-:W-:Y:S04]  /*10810*/  STL [R1+0xd0], RZ ;  /* 0x0000d0ff01007387 */ /* 0x000fe80000100800 */
[----:B------:R-:W-:Y:S01]  /*10820*/  STL [R1+0xd4], RZ ;  /* 0x0000d4ff01007387 */ /* 0x000fe20000100800 */
[----:B------:R-:W-:-:S03]  /*10830*/  SHF.L.U64.HI R8, R7, 0x2, R19 ;  /* 0x0000000207087819 */ /* 0x000fc60000010213 */
[----:B------:R-:W-:Y:S01]  /*10840*/  STL [R1+0xd8], RZ ;  /* 0x0000d8ff01007387 */ /* 0x000fe20000100800 */
[----:B------:R-:W-:-:S03]  /*10850*/  SHF.R.S32.HI R4, RZ, 0x1f, R16 ;  /* 0x0000001fff047819 */ /* 0x000fc60000011410 */
[----:B------:R-:W-:Y:S01]  /*10860*/  STL [R1+0xdc], RZ ;  /* 0x0000dcff01007387 */ /* 0x000fe20000100800 */
[----:B------:R-:W-:-:S03]  /*10870*/  SHF.L.U64.HI R7, R18, 0x2, R2 ;  /* 0x0000000212077819 */ /* 0x000fc60000010202 */
[----:B------:R-:W-:Y:S01]  /*10880*/  STL [R1+0xc0], RZ ;  /* 0x0000c0ff01007387 */ /* 0x000fe20000100800 */
[----:B------:R-:W-:-:S03]  /*10890*/  SHF.R.S32.HI R5, RZ, 0x1f, R21 ;  /* 0x0000001fff057819 */ /* 0x000fc60000011415 */
[----:B------:R-:W-:Y:S01]  /*108a0*/  STL [R1+0xc4], RZ ;  /* 0x0000c4ff01007387 */ /* 0x000fe20000100800 */
[----:B------:R-:W-:-:S03]  /*108b0*/  SHF.L.U64.HI R3, R17, 0x2, R3 ;  /* 0x0000000211037819 */ /* 0x000fc60000010203 */
[----:B------:R-:W-:Y:S01]  /*108c0*/  STL [R1+0xc8], RZ ;  /* 0x0000c8ff01007387 */ /* 0x000fe20000100800 */
[----:B--2---:R-:W-:-:S03]  /*108d0*/  SHF.R.S32.HI R6, RZ, 0x1f, R20 ;  /* 0x0000001fff067819 */ /* 0x004fc60000011414 */
[----:B------:R-:W-:Y:S01]  /*108e0*/  STL [R1+0xcc], RZ ;  /* 0x0000ccff01007387 */ /* 0x000fe20000100800 */
[----:B------:R-:W-:-:S03]  /*108f0*/  SHF.L.U64.HI R2, R16, 0x2, R4 ;  /* 0x0000000210027819 */ /* 0x000fc60000010204 */
[----:B------:R-:W-:Y:S01]  /*10900*/  STL [R1+0xb0], RZ ;  /* 0x0000b0ff01007387 */ /* 0x000fe20000100800 */
[----:B------:R-:W-:-:S03]  /*10910*/  SHF.L.U64.HI R4, R21, 0x2, R5 ;  /* 0x0000000215047819 */ /* 0x000fc60000010205 */
[----:B------:R-:W-:Y:S04]  /*10920*/  STL [R1+0xb4], RZ ;  /* 0x0000b4ff01007387 */ /* 0x000fe80000100800 */
[----:B------:R-:W-:Y:S04]  /*10930*/  STL [R1+0x9fc], R8 ;  /* 0x0009fc0801007387 */ /* 0x000fe80000100800 */
[----:B------:R-:W-:Y:S04]  /*10940*/  STL [R1+0xa00], R7 ;  /* 0x000a000701007387 */ /* 0x000fe80000100800 */
[----:B------:R1:W-:Y:S04]  /*10950*/  STL [R1+0xa04], R3 ;  /* 0x000a040301007387 */ /* 0x0003e80000100800 */
[----:B------:R2:W-:Y:S01]  /*10960*/  STL [R1+0xa08], R2 ;  /* 0x000a080201007387 */ /* 0x0005e20000100800 */
[----:B-1----:R-:W-:-:S03]  /*10970*/  SHF.L.U64.HI R3, R20, 0x2, R6 ;  /* 0x0000000214037819 */ /* 0x002fc60000010206 */
[----:B------:R1:W-:Y:S01]  /*10980*/  STL [R1+0xa0c], R4 ;  /* 0x000a0c0401007387 */ /* 0x0003e20000100800 */
[----:B--2---:R-:W-:-:S03]  /*10990*/  SHF.R.S32.HI R2, RZ, 0x6, R29 ;  /* 0x00000006ff027819 */ /* 0x004fc6000001141d */
[----:B------:R2:W5:Y:S04]  /*109a0*/  LDL.LU R29, [R1+0xb44] ;  /* 0x000b4400011d7983 */ /* 0x0005680000300800 */
[----:B------:R-:W-:Y:S04]  /*109b0*/  STL [R1+0xa10], R3 ;  /* 0x000a100301007387 */ /* 0x000fe80000100800 */
[----:B------:R-:W-:Y:S04]  /*109c0*/  STL [R1+0xb8], RZ ;  /* 0x0000b8ff01007387 */ /* 0x000fe80000100800 */
[----:B------:R-:W-:Y:S04]  /*109d0*/  STL [R1+0xbc], RZ ;  /* 0x0000bcff01007387 */ /* 0x000fe80000100800 */
[----:B------:R-:W-:Y:S04]  /*109e0*/  STL [R1+0xa0], RZ ;  /* 0x0000a0ff01007387 */ /* 0x000fe80000100800 */
[----:B------:R3:W-:Y:S04]  /*109f0*/  STL [R1+0x9f4], R2 ;  /* 0x0009f40201007387 */ /* 0x0007e80000100800 */
[----:B------:R2:W-:Y:S04]  /*10a00*/  STL [R1+0xa4], RZ ;  /* 0x0000a4ff01007387 */ /* 0x0005e80000100800 */
[----:B------:R2:W-:Y:S04]  /*10a10*/  STL [R1+0xa8], RZ ;  /* 0x0000a8ff01007387 */ /* 0x0005e80000100800 */
[----:B------:R2:W-:Y:S04]  /*10a20*/  STL [R1+0xac], RZ ;  /* 0x0000acff01007387 */ /* 0x0005e80000100800 */
[----:B------:R2:W-:Y:S04]  /*10a30*/  STL [R1+0x90], RZ ;  /* 0x000090ff01007387 */ /* 0x0005e80000100800 */
[----:B------:R2:W-:Y:S04]  /*10a40*/  STL [R1+0x94], RZ ;  /* 0x000094ff01007387 */ /* 0x0005e80000100800 */
[----:B------:R2:W-:Y:S04]  /*10a50*/  STL [R1+0x98], RZ ;  /* 0x000098ff01007387 */ /* 0x0005e80000100800 */
[----:B------:R2:W-:Y:S01]  /*10a60*/  STL [R1+0x9c], RZ ;  /* 0x00009cff01007387 */ /* 0x0005e20000100800 */
[----:B-1----:R-:W-:-:S03]  /*10a70*/  VIADD R4, R2, 0xfffffffe ;  /* 0xfffffffe02047836 */ /* 0x002fc60000000000 */
[----:B------:R2:W-:Y:S04]  /*10a80*/  STL [R1+0x70], RZ ;  /* 0x000070ff01007387 */ /* 0x0005e80000100800 */
[----:B------:R2:W-:Y:S01]  /*10a90*/  STL [R1+0x74], RZ ;  /* 0x000074ff01007387 */ /* 0x0005e20000100800 */
[----:B---3--:R-:W-:-:S03]  /*10aa0*/  LOP3.LUT R2, R28, 0x40, RZ, 0x3c, !PT ;  /* 0x000000401c027812 */ /* 0x008fc600078e3cff */
[----:B------:R2:W-:Y:S04]  /*10ab0*/  STL [R1+0x78], RZ ;  /* 0x000078ff01007387 */ /* 0x0005e80000100800 */
[----:B------:R2:W-:Y:S04]  /*10ac0*/  STL [R1+0x7c], RZ ;  /* 0x00007cff01007387 */ /* 0x0005e80000100800 */
[----:B------:R2:W-:Y:S04]  /*10ad0*/  STL [R1+0x60], RZ ;  /* 0x000060ff01007387 */ /* 0x0005e80000100800 */
[----:B------:R2:W-:Y:S04]  /*10ae0*/  STL [R1+0x64], RZ ;  /* 0x000064ff01007387 */ /* 0x0005e80000100800 */
[----:B------:R2:W-:Y:S04]  /*10af0*/  STL [R1+0x68], RZ ;  /* 0x000068ff01007387 */ /* 0x0005e80000100800 */
[----:B------:R2:W-:Y:S04]  /*10b00*/  STL [R1+0x6c], RZ ;  /* 0x00006cff01007387 */ /* 0x0005e80000100800 */
[----:B------:R2:W-:Y:S04]  /*10b10*/  STL [R1+0xb3c], R4 ;  /* 0x000b3c0401007387 */ /* 0x0005e80000100800 */
[----:B------:R2:W5:Y:S04]  /*10b20*/  LDL.LU R28, [R1+0xb40] ;  /* 0x000b4000011c7983 */ /* 0x0005680000300800 */
[----:B------:R2:W-:Y:S01]  /*10b30*/  STL [R1+0xab4], R2 ;  /* 0x000ab40201007387 */ /* 0x0005e20000100800 */
[----:B------:R-:W-:-:S02]  /*10b40*/  CS2R R24, SRZ ;  /* 0x0000000000187805 */ /* 0x000fc4000001ff00 */
[----:B------:R-:W-:Y:S02]  /*10b50*/  CS2R R26, SRZ ;  /* 0x00000000001a7805 */ /* 0x000fe4000001ff00 */
[----:B------:R-:W-:Y:S02]  /*10b60*/  CS2R R20, SRZ ;  /* 0x0000000000147805 */ /* 0x000fe4000001ff00 */
[----:B------:R-:W-:Y:S02]  /*10b70*/  CS2R R22, SRZ ;  /* 0x0000000000167805 */ /* 0x000fe4000001ff00 */
[----:B------:R-:W-:Y:S01]  /*10b80*/  LOP3.LUT R3, R0, 0x20, RZ, 0x3c, !PT ;  /* 0x0000002000037812 */ /* 0x000fe200078e3cff */
[----:B------:R-:W-:Y:S01]  /*10b90*/  UIADD3 UR6, UPT, UPT, UR6, -0x80, URZ ;  /* 0xffffff8006067890 */ /* 0x000fe2000fffe0ff */
[----:B------:R-:W-:Y:S01]  /*10ba0*/  UMOV UR4, URZ ;  /* 0x000000ff00047c82 */ /* 0x000fe20008000000 */
[----:B------:R-:W-:Y:S01]  /*10bb0*/  UMOV UR7, 0x1 ;  /* 0x0000000100077882 */ /* 0x000fe20000000000 */
[----:B--2---:R-:W-:-:S09]  /*10bc0*/  UMOV UR8, 0xffffffff ;  /* 0xffffffff00087882 */ /* 0x004fd20000000000 */
.L_x_1:
[----:B------:R-:W2:Y:S01]  /*10bd0*/  LDL R3, [R1+0x408] ;  /* 0x0004080001037983 */ /* 0x000ea20000100800 */
[----:B------:R-:W-:-:S04]  /*10be0*/  DEPBAR.LE SB0, 0x2 ;  /* 0x000080800000791a */ /* 0x000fc80000000000 */
[----:B------:R-:W-:Y:S01]  /*10bf0*/  UIADD3 UR8, UPT, UPT, UR8, 0x1, URZ ;  /* 0x0000000108087890 */ /* 0x000fe2000fffe0ff */
[----:B-----5:R-:W-:Y:S01]  /*10c00*/  LOP3.LUT R2, R0, 0x20, RZ, 0x3c, !PT ;  /* 0x0000002000027812 */ /* 0x020fe200078e3cff */
[----:B------:R-:W-:Y:S02]  /*10c10*/  STL.64 [R1+0x2b80], R26 ;  /* 0x002b801a01007387 */ /* 0x000fe40000100a00 */
[----:B------:R-:W-:Y:S02]  /*10c20*/  UISETP.GT.AND UP0, UPT, UR8, 0x1, UPT ;  /* 0x000000010800788c */ /* 0x000fe4000bf04270 */
[----:B------:R-:W-:Y:S02]  /*10c30*/  STL.64 [R1+0x2b78], R24 ;  /* 0x002b781801007387 */ /* 0x000fe40000100a00 */
[----:B------:R-:W-:Y:S02]  /*10c40*/  USEL UR8, UR8, URZ, !UP0 ;  /* 0x000000ff08087287 */ /* 0x000fe4000c000000 */
[----:B------:R-:W-:Y:S02]  /*10c50*/  STL.64 [R1+0x2b70], R22 ;  /* 0x002b701601007387 */ /* 0x000fe40000100a00 */
[----:B------:R-:W-:Y:S01]  /*10c60*/  ULEA UR9, UR8, UR5, 0x10 ;  /* 0x0000000508097291 */ /* 0x000fe2000f8e80ff */
[----:B------:R-:W-:Y:S01]  /*10c70*/  BAR.SYNC.DEFER_BLOCKING 0x0 ;  /* 0x0000000000007b1d */ /* 0x000fe20000010000 */
[----:B------:R-:W-:-:S05]  /*10c80*/  ULEA UR12, UR8, UR5, 0x11 ;  /* 0x00000005080c7291 */ /* 0x000fca000f8e88ff */
[----:B------:R-:W-:Y:S04]  /*10c90*/  STL.64 [R1+0x2b68], R20 ;  /* 0x002b681401007387 */ /* 0x000fe80000100a00 */
[----:B-----5:R-:W-:Y:S04]  /*10ca0*/  STL [R1+0xcf4], R28 ;  /* 0x000cf41c01007387 */ /* 0x020fe80000100800 */
[----:B------:R-:W-:Y:S04]  /*10cb0*/  STL [R1+0xcf0], R29 ;  /* 0x000cf01d01007387 */ /* 0x000fe80000100800 */
[----:B-1----:R-:W-:Y:S04]  /*10cc0*/  LDS R18, [R0+UR9+0x41080] ;  /* 0x0410800900127984 */ /* 0x002fe80008000800 */
[----:B------:R-:W1:Y:S04]  /*10cd0*/  LDS R19, [R2+UR9+0x41080] ;  /* 0x0410800902137984 */ /* 0x000e680008000800 */
[----:B------:R-:W-:Y:S04]  /*10ce0*/  LDS R16, [R0+UR9+0x40080] ;  /* 0x0400800900107984 */ /* 0x000fe80008000800 */
[----:B------:R-:W3:Y:S04]  /*10cf0*/  LDS R17, [R2+UR9+0x40080] ;  /* 0x0400800902117984 */ /* 0x000ee80008000800 */
[----:B------:R-:W-:Y:S04]  /*10d00*/  LDS R12, [R0+UR9+0x40000] ;  /* 0x04000009000c7984 */ /* 0x000fe80008000800 */
[----:B------:R-:W-:Y:S04]  /*10d10*/  LDS R14, [R0+UR9+0x41000] ;  /* 0x04100009000e7984 */ /* 0x000fe80008000800 */
[----:B------:R-:W-:Y:S04]  /*10d20*/  LDS R13, [R2+UR9+0x40000] ;  /* 0x04000009020d7984 */ /* 0x000fe80008000800 */
[----:B------:R-:W-:Y:S04]  /*10d30*/  LDS R15, [R2+UR9+0x41000] ;  /* 0x04100009020f7984 */ /* 0x000fe80008000800 */
[----:B-1----:R-:W-:Y:S04]  /*10d40*/  STL.64 [R1+0x2e60], R18 ;  /* 0x002e601201007387 */ /* 0x002fe80000100a00 */
[----:B---3--:R-:W-:Y:S04]  /*10d50*/  STL.64 [R1+0x2e58], R16 ;  /* 0x002e581001007387 */ /* 0x008fe80000100a00 */
[----:B--2---:R-:W1:Y:S04]  /*10d60*/  LDSM.16.M88.4 R20, [R3+UR12+0x4000] ;  /* 0x0040000c0314783b */ /* 0x004e680008000200 */
[----:B------:R-:W2:Y:S04]  /*10d70*/  LDSM.16.M88.4 R16, [R3+UR12] ;  /* 0x0000000c0310783b */ /* 0x000ea80008000200 */
[----:B------:R-:W3:Y:S04]  /*10d80*/  LDSM.16.M88.4 R8, [R3+UR12+0x8000] ;  /* 0x0080000c0308783b */ /* 0x000ee80008000200 */
[----:B------:R-:W4:Y:S04]  /*10d90*/  LDSM.16.M88.4 R4, [R3+UR12+0xc000] ;  /* 0x00c0000c0304783b */ /* 0x000f280008000200 */
[----:B------:R-:W-:Y:S04]  /*10da0*/  LDSM.16.M88.4 R24, [R3+UR12+0x10000] ;  /* 0x0100000c0318783b */ /* 0x000fe80008000200 */
[----:B-1----:R-:W-:Y:S04]  /*10db0*/  STL.64 [R1+0x40], R20 ;  /* 0x0000401401007387 */ /* 0x002fe80000100a00 */
[----:B------:R-:W-:Y:S04]  /*10dc0*/  STL.64 [R1+0x48], R22 ;  /* 0x0000481601007387 */ /* 0x000fe80000100a00 */
[----:B--2---:R-:W-:Y:S04]  /*10dd0*/  STL.64 [R1+0x50], R16 ;  /* 0x0000501001007387 */ /* 0x004fe80000100a00 */
[----:B---3--:R-:W-:Y:S04]  /*10de0*/  STL.64 [R1+0x30], R8 ;  /* 0x0000300801007387 */ /* 0x008fe80000100a00 */
[----:B------:R-:W-:Y:S04]  /*10df0*/  STL.64 [R1+0x38], R10 ;  /* 0x0000380a01007387 */ /* 0x000fe80000100a00 */
[----:B------:R-:W1:Y:S04]  /*10e00*/  LDSM.16.M88.4 R8, [R3+UR12+0x18000] ;  /* 0x0180000c0308783b */ /* 0x000e680008000200 */
[----:B------:R-:W-:Y:S04]  /*10e10*/  STL.64 [R1+0x58], R18 ;  /* 0x0000581201007387 */ /* 0x000fe80000100a00 */
[----:B----4-:R-:W-:Y:S04]  /*10e20*/  STL.64 [R1+0x20], R4 ;  /* 0x0000200401007387 */ /* 0x010fe80000100a00 */
[----:B------:R-:W-:Y:S04]  /*10e30*/  STL.64 [R1+0x28], R6 ;  /* 0x0000280601007387 */ /* 0x000fe80000100a00 */
[----:B------:R-:W2:Y:S04]  /*10e40*/  LDSM.16.M88.4 R4, [R3+UR12+0x1c000] ;  /* 0x01c0000c0304783b */ /* 0x000ea80008000200 */
[----:B------:R-:W3:Y:S04]  /*10e50*/  LDSM.16.M88.4 R20, [R3+UR12+0x14000] ;  /* 0x0140000c0314783b */ /* 0x000ee80008000200 */
[----:B-1----:R-:W-:Y:S04]  /*10e60*/  STL.64 [R1+0x2e80], R10 ;  /* 0x002e800a01007387 */ /* 0x002fe80000100a00 */
[----:B------:R1:W-:Y:S04]  /*10e70*/  STL.64 [R1+0x2e78], R8 ;  /* 0x002e780801007387 */ /* 0x0003e80000100a00 */
[----:B-1----:R-:W4:Y:S04]  /*10e80*/  LDL.LU.64 R8, [R1+0x320] ;  /* 0x0003200001087983 */ /* 0x002f280000300a00 */
[----:B------:R-:W2:Y:S04]  /*10e90*/  LDL.LU.64 R10, [R1+0x328] ;  /* 0x00032800010a7983 */ /* 0x000ea80000300a00 */
[----:B--2---:R-:W-:Y:S04]  /*10ea0*/  STL.64 [R1+0x2e90], R10 ;  /* 0x002e900a01007387 */ /* 0x004fe80000100a00 */
[----:B----4-:R1:W-:Y:S04]  /*10eb0*/  STL.64 [R1+0x2e88], R8 ;  /* 0x002e880801007387 */ /* 0x0103e80000100a00 */
[----:B-1----:R-:W2:Y:S04]  /*10ec0*/  LDL.64 R8, [R1+0x20] ;  /* 0x0000200001087983 */ /* 0x002ea80000100a00 */
[----:B--2---:R1:W-:Y:S04]  /*10ed0*/  STL.64 [R1+0x2ea0], R8 ;  /* 0x002ea00801007387 */ /* 0x0043e80000100a00 */
[----:B-1----:R-:W2:Y:S04]  /*10ee0*/  LDL.64 R8, [R1+0x30] ;  /* 0x0000300001087983 */ /* 0x002ea80000100a00 */
[----:B--2---:R1:W-:Y:S04]  /*10ef0*/  STL.64 [R1+0x2eb8], R8 ;  /* 0x002eb80801007387 */ /* 0x0043e80000100a00 */
[----:B-1----:R-:W2:Y:S04]  /*10f00*/  LDL.64 R8, [R1+0x40] ;  /* 0x0000400001087983 */ /* 0x002ea80000100a00 */
[----:B--2---:R1:W-:Y:S04]  /*10f10*/  STL.64 [R1+0x2ec0], R8 ;  /* 0x002ec00801007387 */ /* 0x0043e80000100a00 */
[----:B-1----:R-:W2:Y:S04]  /*10f20*/  LDL.LU.64 R8, [R1+0x360] ;  /* 0x0003600001087983 */ /* 0x002ea80000300a00 */
[----:B------:R-:W2:Y:S04]  /*10f30*/  LDL.LU.64 R10, [R1+0x368] ;  /* 0x00036800010a7983 */ /* 0x000ea80000300a00 */
[----:B------:R-:W-:Y:S04]  /*10f40*/  STL [R1+0x2c18], R7 ;  /* 0x002c180701007387 */ /* 0x000fe80000100800 */
[----:B------:R-:W-:Y:S04]  /*10f50*/  STL.64 [R1+0x18], R26 ;  /* 0x0000181a01007387 */ /* 0x000fe80000100a00 */
[----:B------:R1:W-:Y:S04]  /*10f60*/  STL.64 [R1+0x2e98], R24 ;  /* 0x002e981801007387 */ /* 0x0003e80000100a00 */
[----:B-1----:R-:W4:Y:S04]  /*10f70*/  LDL.LU.64 R24, [R1+0x330] ;  /* 0x0003300001187983 */ /* 0x002f280000300a00 */
[----:B------:R-:W3:Y:S01]  /*10f80*/  LDL.LU.64 R26, [R1+0x338] ;  /* 0x00033800011a7983 */ /* 0x000ee20000300a00 */
[----:B------:R-:W-:-:S02]  /*10f90*/  IMAD.MOV.U32 R7, RZ, RZ, R16 ;  /* 0x000000ffff077224 */ /* 0x000fc400078e0010 */
[----:B------:R-:W-:Y:S01]  /*10fa0*/  IMAD.MOV.U32 R3, RZ, RZ, R17 ;  /* 0x000000ffff037224 */ /* 0x000fe200078e0011 */
[C---:B--2---:R-:W-:Y:S01]  /*10fb0*/  HMMA.1688.F32.TF32 R8, R12.reuse, R16, R8 ;  /* 0x000000100c08723c */ /* 0x044fe20000081008 */
[----:B---3--:R-:W-:Y:S04]  /*10fc0*/  STL.64 [R1+0x2eb0], R26 ;  /* 0x002eb01a01007387 */ /* 0x008fe80000100a00 */
[----:B----4-:R1:W-:Y:S04]  /*10fd0*/  STL.64 [R1+0x2ea8], R24 ;  /* 0x002ea81801007387 */ /* 0x0103e80000100a00 */
[----:B-1----:R-:W2:Y:S04]  /*10fe0*/  LDL.LU.64 R24, [R1+0x340] ;  /* 0x0003400001187983 */ /* 0x002ea80000300a00 */
[----:B------:R-:W2:Y:S04]  /*10ff0*/  LDL.LU.64 R26, [R1+0x348] ;  /* 0x00034800011a7983 */ /* 0x000ea80000300a00 */
[----:B------:R-:W-:Y:S04]  /*11000*/  STL.64 [R1+0x8], R22 ;  /* 0x0000081601007387 */ /* 0x000fe80000100a00 */
[----:B------:R1:W-:Y:S04]  /*11010*/  STL.64 [R1+0x460], R8 ;  /* 0x0004600801007387 */ /* 0x0003e80000100a00 */
[----:B------:R-:W-:Y:S04]  /*11020*/  STL.64 [R1+0x468], R10 ;  /* 0x0004680a01007387 */ /* 0x000fe80000100a00 */
[----:B-1----:R-:W3:Y:S04]  /*11030*/  LDL.LU.64 R8, [R1+0x2ec0] ;  /* 0x002ec00001087983 */ /* 0x002ee80000300a00 */
[----:B------:R-:W4:Y:S04]  /*11040*/  LDL.LU.64 R16, [R1+0x310] ;  /* 0x0003100001107983 */ /* 0x000f280000300a00 */
[----:B------:R-:W4:Y:S04]  /*11050*/  LDL.LU.64 R18, [R1+0x318] ;  /* 0x0003180001127983 */ /* 0x000f280000300a00 */
[----:B------:R-:W-:Y:S04]  /*11060*/  STL.64 [R1+0x2e70], R6 ;  /* 0x002e700601007387 */ /* 0x000fe80000100a00 */
[----:B------:R1:W-:Y:S04]  /*11070*/  STL.64 [R1+0x2e68], R4 ;  /* 0x002e680401007387 */ /* 0x0003e80000100a00 */
[----:B-1----:R-:W3:Y:S04]  /*11080*/  LDL.LU.64 R4, [R1+0x350] ;  /* 0x0003500001047983 */ /* 0x002ee80000300a00 */
[----:B------:R-:W3:Y:S02]  /*11090*/  LDL.LU.64 R6, [R1+0x358] ;  /* 0x0003580001067983 */ /* 0x000ee40000300a00 */
[----:B---3--:R-:W-:-:S15]  /*110a0*/  HMMA.1688.F32.TF32 R4, R12, R8, R4 ;  /* 0x000000080c04723c */ /* 0x008fde0000081004 */
[----:B------:R-:W-:-:S04]  /*110b0*/  NOP ;  /* 0x0000000000007918 */ /* 0x000fc80000000000 */
[----:B------:R1:W-:Y:S04]  /*110c0*/  STL.64 [R1+0x450], R4 ;  /* 0x0004500401007387 */ /* 0x0003e80000100a00 */
[----:B------:R3:W-:Y:S01]  /*110d0*/  STL.64 [R1+0x458], R6 ;  /* 0x0004580601007387 */ /* 0x0007e20000100a00 */
[----:B-1----:R-:W-:Y:S02]  /*110e0*/  IMAD.MOV.U32 R5, RZ, RZ, R8 ;  /* 0x000000ffff057224 */ /* 0x002fe400078e0008 */
[----:B------:R-:W-:Y:S02]  /*110f0*/  IMAD.MOV.U32 R4, RZ, RZ, R9 ;  /* 0x000000ffff047224 */ /* 0x000fe400078e0009 */
[----:B------:R-:W2:Y:S02]  /*11100*/  LDL.LU.64 R8, [R1+0x2eb8] ;  /* 0x002eb80001087983 */ /* 0x000ea40000300a00 */
[----:B--2---:R-:W-:Y:S01]  /*11110*/  HMMA.1688.F32.TF32 R24, R12, R8, R24 ;  /* 0x000000080c18723c */ /* 0x004fe20000081018 */
[----:B---3--:R-:W-:-:S02]  /*11120*/  IMAD.MOV.U32 R7, RZ, RZ, R8 ;  /* 0x000000ffff077224 */ /* 0x008fc400078e0008 */
[----:B------:R-:W-:-:S15]  /*11130*/  IMAD.MOV.U32 R6, RZ, RZ, R9 ;  /* 0x000000ffff067224 */ /* 0x000fde00078e0009 */
[----:B------:R-:W-:Y:S01]  /*11140*/  NOP ;  /* 0x0000000000007918 */ /* 0x000fe20000000000 */
[----:B------:R-:W-:Y:S04]  /*11150*/  STL.64 [R1+0x440], R24 ;  /* 0x0004401801007387 */ /* 0x000fe80000100a00 */
[----:B------:R1:W-:Y:S04]  /*11160*/  STL.64 [R1+0x448], R26 ;  /* 0x0004481a01007387 */ /* 0x0003e80000100a00 */
[----:B-1----:R-:W2:Y:S04]  /*11170*/  LDL.LU.64 R26, [R1+0x2eb0] ;  /* 0x002eb000011a7983 */ /* 0x002ea80000300a00 */
[----:B------:R-:W2:Y:S04]  /*11180*/  LDL.LU.64 R24, [R1+0x2ea8] ;  /* 0x002ea80001187983 */ /* 0x000ea80000300a00 */
[----:B------:R-:W2:Y:S02]  /*11190*/  LDL.LU.64 R8, [R1+0x2ea0] ;  /* 0x002ea00001087983 */ /* 0x000ea40000300a00 */
[----:B--2---:R-:W-:Y:S01]  /*111a0*/  HMMA.1688.F32.TF32 R24, R12, R8, R24 ;  /* 0x000000080c18723c */ /* 0x004fe20000081018 */
[----:B------:R-:W-:-:S02]  /*111b0*/  IMAD.MOV.U32 R23, RZ, RZ, R8 ;  /* 0x000000ffff177224 */ /* 0x000fc400078e0008 */
[----:B------:R-:W-:-:S15]  /*111c0*/  IMAD.MOV.U32 R22, RZ, RZ, R9 ;  /* 0x000000ffff167224 */ /* 0x000fde00078e0009 */
[----:B------:R-:W-:Y:S01]  /*111d0*/  NOP ;  /* 0x0000000000007918 */ /* 0x000fe20000000000 */
[----:B------:R1:W-:Y:S04]  /*111e0*/  STL.64 [R1+0x430], R24 ;  /* 0x0004301801007387 */ /* 0x0003e80000100a00 */
[----:B------:R-:W-:Y:S04]  /*111f0*/  STL.64 [R1+0x438], R26 ;  /* 0x0004381a01007387 */ /* 0x000fe80000100a00 */
[----:B-1----:R-:W2:Y:S04]  /*11200*/  LDL.LU.64 R24, [R1+0x2e98] ;  /* 0x002e980001187983 */ /* 0x002ea80000300a00 */
[----:B------:R-:W2:Y:S04]  /*11210*/  LDL.LU.64 R10, [R1+0x2e90] ;  /* 0x002e9000010a7983 */ /* 0x000ea80000300a00 */
[----:B------:R-:W2:Y:S01]  /*11220*/  LDL.LU.64 R8, [R1+0x2e88] ;  /* 0x002e880001087983 */ /* 0x000ea20000300a00 */
[C---:B----4-:R-:W-:Y:S08]  /*11230*/  HMMA.1688.F32.TF32 R16, R12.reuse, R20, R16 ;  /* 0x000000140c10723c */ /* 0x050ff00000081010 */
[----:B--2---:R-:W-:-:S15]  /*11240*/  HMMA.1688.F32.TF32 R8, R12, R24, R8 ;  /* 0x000000180c08723c */ /* 0x004fde0000081008 */
[----:B------:R-:W-:-:S04]  /*11250*/  NOP ;  /* 0x0000000000007918 */ /* 0x000fc80000000000 */
[----:B------:R-:W-:Y:S04]  /*11260*/  STL.64 [R1+0x420], R8 ;  /* 0x0004200801007387 */ /* 0x000fe80000100a00 */
[----:B------:R1:W-:Y:S04]  /*11270*/  STL.64 [R1+0x428], R10 ;  /* 0x0004280a01007387 */ /* 0x0003e80000100a00 */
[----:B-1----:R-:W2:Y:S04]  /*11280*/  LDL.LU.64 R10, [R1+0x2e80] ;  /* 0x002e8000010a7983 */ /* 0x002ea80000300a00 */
[----:B------:R-:W3:Y:S04]  /*11290*/  LDL.LU.64 R8, [R1+0x2e78] ;  /* 0x002e780001087983 */ /* 0x000ee80000300a00 */
[----:B------:R1:W-:Y:S02]  /*112a0*/  STL.64 [R1+0x2e08], R24 ;  /* 0x002e081801007387 */ /* 0x0003e40000100a00 */
[----:B-1----:R-:W-:-:S02]  /*112b0*/  IMAD.MOV.U32 R24, RZ, RZ, R23 ;  /* 0x000000ffff187224 */ /* 0x002fc400078e0017 */
[----:B------:R-:W-:-:S05]  /*112c0*/  IMAD.MOV.U32 R25, RZ, RZ, R22 ;  /* 0x000000ffff197224 */ /* 0x000fca00078e0016 */
[----:B------:R1:W-:Y:S02]  /*112d0*/  STL.64 [R1+0x2e20], R24 ;  /* 0x002e201801007387 */ /* 0x0003e40000100a00 */
[----:B-1----:R-:W-:Y:S02]  /*112e0*/  IMAD.MOV.U32 R24, RZ, RZ, R7 ;  /* 0x000000ffff187224 */ /* 0x002fe400078e0007 */
[----:B------:R-:W-:-:S05]  /*112f0*/  IMAD.MOV.U32 R25, RZ, RZ, R6 ;  /* 0x000000ffff197224 */ /* 0x000fca00078e0006 */
[----:B------:R1:W-:Y:S02]  /*11300*/  STL.64 [R1+0x2e38], R24 ;  /* 0x002e381801007387 */ /* 0x0003e40000100a00 */
[----:B-1----:R-:W-:Y:S02]  /*11310*/  IMAD.MOV.U32 R24, RZ, RZ, R5 ;  /* 0x000000ffff187224 */ /* 0x002fe400078e0005 */
[----:B------:R-:W-:-:S05]  /*11320*/  IMAD.MOV.U32 R25, RZ, RZ, R4 ;  /* 0x000000ffff197224 */ /* 0x000fca00078e0004 */
[----:B------:R-:W-:Y:S04]  /*11330*/  STL.64 [R1+0x2e50], R24 ;  /* 0x002e501801007387 */ /* 0x000fe80000100a00 */
[----:B------:R-:W3:Y:S04]  /*11340*/  LDL.LU.64 R4, [R1+0x300] ;  /* 0x0003000001047983 */ /* 0x000ee80000300a00 */
[----:B------:R-:W3:Y:S04]  /*11350*/  LDL.LU.64 R6, [R1+0x308] ;  /* 0x0003080001067983 */ /* 0x000ee80000300a00 */
[----:B------:R1:W-:Y:S04]  /*11360*/  STL.64 [R1+0x410], R16 ;  /* 0x0004101001007387 */ /* 0x0003e80000100a00 */
[----:B------:R4:W-:Y:S04]  /*11370*/  STL.64 [R1+0x418], R18 ;  /* 0x0004181201007387 */ /* 0x0009e80000100a00 */
[----:B-1----:R-:W2:Y:S04]  /*11380*/  LDL.LU.64 R16, [R1+0x270] ;  /* 0x0002700001107983 */ /* 0x002ea80000300a00 */
[----:B----4-:R-:W2:Y:S04]  /*11390*/  LDL.LU.64 R18, [R1+0x278] ;  /* 0x0002780001127983 */ /* 0x010ea80000300a00 */
[----:B------:R-:W4:Y:S04]  /*113a0*/  LDL.LU.64 R24, [R1+0x260] ;  /* 0x0002600001187983 */ /* 0x000f280000300a00 */
[----:B------:R-:W4:Y:S04]  /*113b0*/  LDL.LU.64 R26, [R1+0x268] ;  /* 0x00026800011a7983 */ /* 0x000f280000300a00 */
[----:B------:R1:W-:Y:S04]  /*113c0*/  STL.64 [R1+0x2e00], R20 ;  /* 0x002e001401007387 */ /* 0x0003e80000100a00 */
[----:B-1----:R-:W2:Y:S04]  /*113d0*/  LDL.LU.64 R20, [R1+0x220] ;  /* 0x0002200001147983 */ /* 0x002ea80000300a00 */
[----:B------:R-:W2:Y:S04]  /*113e0*/  LDL.LU.64 R22, [R1+0x228] ;  /* 0x0002280001167983 */ /* 0x000ea80000300a00 */
[----:B--2---:R-:W-:Y:S04]  /*113f0*/  STL.64 [R1+0x2e18], R22 ;  /* 0x002e181601007387 */ /* 0x004fe80000100a00 */
[----:B------:R1:W-:Y:S04]  /*11400*/  STL.64 [R1+0x2e10], R20 ;  /* 0x002e101401007387 */ /* 0x0003e80000100a00 */
[----:B-1----:R-:W2:Y:S04]  /*11410*/  LDL.LU.64 R20, [R1+0x230] ;  /* 0x0002300001147983 */ /* 0x002ea80000300a00 */
[----:B------:R-:W2:Y:S01]  /*11420*/  LDL.LU.64 R22, [R1+0x238] ;  /* 0x0002380001167983 */ /* 0x000ea20000300a00 */
[C---:B---3--:R-:W-:Y:S03]  /*11430*/  HMMA.1688.F32.TF32 R4, R12.reuse, R8, R4 ;  /* 0x000000080c04723c */ /* 0x048fe60000081004 */
[----:B--2---:R-:W-:Y:S04]  /*11440*/  STL.64 [R1+0x2e30], R22 ;  /* 0x002e301601007387 */ /* 0x004fe80000100a00 */
[----:B------:R1:W-:Y:S04]  /*11450*/  STL.64 [R1+0x2e28], R20 ;  /* 0x002e281401007387 */ /* 0x0003e80000100a00 */
[----:B-1----:R-:W2:Y:S04]  /*11460*/  LDL.LU.64 R20, [R1+0x240] ;  /* 0x0002400001147983 */ /* 0x002ea80000300a00 */
[----:B------:R-:W3:Y:S04]  /*11470*/  LDL.LU.64 R22, [R1+0x248] ;  /* 0x0002480001167983 */ /* 0x000ee80000300a00 */
[----:B---3--:R-:W-:Y:S04]  /*11480*/  STL.64 [R1+0x2e48], R22 ;  /* 0x002e481601007387 */ /* 0x008fe80000100a00 */
[----:B--2---:R1:W-:Y:S04]  /*11490*/  STL.64 [R1+0x2e40], R20 ;  /* 0x002e401401007387 */ /* 0x0043e80000100a00 */
[----:B-1----:R-:W2:Y:S04]  /*114a0*/  LDL.LU.64 R20, [R1+0x250] ;  /* 0x0002500001147983 */ /* 0x002ea80000300a00 */
[----:B------:R-:W2:Y:S04]  /*114b0*/  LDL.LU.64 R22, [R1+0x258] ;  /* 0x0002580001167983 */ /* 0x000ea80000300a00 */
[----:B------:R-:W-:Y:S04]  /*114c0*/  STL.64 [R1+0x3f0], R4 ;  /* 0x0003f00401007387 */ /* 0x000fe80000100a00 */
[----:B------:R1:W-:Y:S04]  /*114d0*/  STL.64 [R1+0x3f8], R6 ;  /* 0x0003f80601007387 */ /* 0x0003e80000100a00 */
[----:B-1----:R-:W3:Y:S04]  /*114e0*/  LDL.LU.64 R6, [R1+0x2e70] ;  /* 0x002e700001067983 */ /* 0x002ee80000300a00 */
[----:B------:R-:W2:Y:S02]  /*114f0*/  LDL.LU.64 R4, [R1+0x2e68] ;  /* 0x002e680001047983 */ /* 0x000ea40000300a00 */
[----:B--2---:R-:W-:Y:S02]  /*11500*/  HMMA.1688.F32.TF32 R12, R12, R4, R16 ;  /* 0x000000040c0c723c */ /* 0x004fe40000081010 */
[----:B------:R-:W4:Y:S04]  /*11510*/  LDL.LU.64 R18, [R1+0x2e60] ;  /* 0x002e600001127983 */ /* 0x000f280000300a00 */
[----:B------:R-:W4:-:S13]  /*11520*/  LDL.LU.64 R16, [R1+0x2e58] ;  /* 0x002e580001107983 */ /* 0x000f1a0000300a00 */
[----:B------:R3:W-:Y:S04]  /*11530*/  STL.64 [R1+0x370], R12 ;  /* 0x0003700c01007387 */ /* 0x0007e80000100a00 */
[----:B------:R4:W-:Y:S01]  /*11540*/  STL.64 [R1+0x378], R14 ;  /* 0x0003780e01007387 */ /* 0x0009e20000100a00 */
[----:B---3--:R-:W-:Y:S02]  /*11550*/  IMAD.MOV.U32 R12, RZ, RZ, R7 ;  /* 0x000000ffff0c7224 */ /* 0x008fe400078e0007 */
[----:B------:R-:W-:-:S07]  /*11560*/  IMAD.MOV.U32 R13, RZ, RZ, R3 ;  /* 0x000000ffff0d7224 */ /* 0x000fce00078e0003 */
[----:B----4-:R-:W-:Y:S01]  /*11570*/  HMMA.1688.F32.TF32 R12, R16, R12, R24 ;  /* 0x0000000c100c723c */ /* 0x010fe20000081018 */
[----:B------:R-:W2:-:S15]  /*11580*/  LDL.LU.64 R24, [R1+0x2e50] ;  /* 0x002e500001187983 */ /* 0x000e9e0000300a00 */
[----:B------:R-:W-:-:S03]  /*11590*/  NOP ;  /* 0x0000000000007918 */ /* 0x000fc60000000000 */
[----:B------:R1:W-:Y:S04]  /*115a0*/  STL.64 [R1+0x360], R12 ;  /* 0x0003600c01007387 */ /* 0x0003e80000100a00 */
[----:B------:R3:W-:Y:S04]  /*115b0*/  STL.64 [R1+0x368], R14 ;  /* 0x0003680e01007387 */ /* 0x0007e80000100a00 */
[----:B-1----:R-:W4:Y:S04]  /*115c0*/  LDL.LU.64 R12, [R1+0x170] ;  /* 0x00017000010c7983 */ /* 0x002f280000300a00 */
[----:B---3--:R-:W4:Y:S01]  /*115d0*/  LDL.LU.64 R14, [R1+0x178] ;  /* 0x00017800010e7983 */ /* 0x008f220000300a00 */
[----:B--2---:R-:W-:Y:S03]  /*115e0*/  HMMA.1688.F32.TF32 R24, R16, R24, R20 ;  /* 0x000000181018723c */ /* 0x004fe60000081014 */
[----:B------:R-:W2:Y:S04]  /*115f0*/  LDL.LU.64 R22, [R1+0x2e48] ;  /* 0x002e480001167983 */ /* 0x000ea80000300a00 */
[----:B------:R-:W2:-:S12]  /*11600*/  LDL.LU.64 R20, [R1+0x2e40] ;  /* 0x002e400001147983 */ /* 0x000e980000300a00 */
[----:B------:R1:W-:Y:S04]  /*11610*/  STL.64 [R1+0x350], R24 ;  /* 0x0003501801007387 */ /* 0x0003e80000100a00 */
[----:B------:R2:W-:Y:S04]  /*11620*/  STL.64 [R1+0x358], R26 ;  /* 0x0003581a01007387 */ /* 0x0005e80000100a00 */
[----:B-1----:R-:W2:Y:S02]  /*11630*/  LDL.LU.64 R24, [R1+0x2e38] ;  /* 0x002e380001187983 */ /* 0x002ea40000300a00 */
[----:B--2---:R-:W-:Y:S02]  /*11640*/  HMMA.1688.F32.TF32 R24, R16, R24, R20 ;  /* 0x000000181018723c */ /* 0x004fe40000081014 */
[----:B------:R-:W2:Y:S04]  /*11650*/  LDL.LU.64 R22, [R1+0x2e30] ;  /* 0x002e300001167983 */ /* 0x000ea80000300a00 */
[----:B------:R-:W2:-:S13]  /*11660*/  LDL.LU.64 R20, [R1+0x2e28] ;  /* 0x002e280001147983 */ /* 0x000e9a0000300a00 */
[----:B------:R1:W-:Y:S04]  /*11670*/  STL.64 [R1+0x340], R24 ;  /* 0x0003401801007387 */ /* 0x0003e80000100a00 */
[----:B------:R2:W-:Y:S04]  /*11680*/  STL.64 [R1+0x348], R26 ;  /* 0x0003481a01007387 */ /* 0x0005e80000100a00 */
[----:B-1----:R-:W2:Y:S02]  /*11690*/  LDL.LU.64 R24, [R1+0x2e20] ;  /* 0x002e200001187983 */ /* 0x002ea40000300a00 */
[----:B--2---:R-:W-:Y:S02]  /*116a0*/  HMMA.1688.F32.TF32 R24, R16, R24, R20 ;  /* 0x000000181018723c */ /* 0x004fe40000081014 */
[----:B------:R-:W2:Y:S04]  /*116b0*/  LDL.LU.64 R22, [R1+0x2e18] ;  /* 0x002e180001167983 */ /* 0x000ea80000300a00 */
[----:B------:R-:W2:-:S13]  /*116c0*/  LDL.LU.64 R20, [R1+0x2e10] ;  /* 0x002e100001147983 */ /* 0x000e9a0000300a00 */
[----:B------:R1:W-:Y:S04]  /*116d0*/  STL.64 [R1+0x330], R24 ;  /* 0x0003301801007387 */ /* 0x0003e80000100a00 */
[----:B------:R-:W-:Y:S04]  /*116e0*/  STL.64 [R1+0x338], R26 ;  /* 0x0003381a01007387 */ /* 0x000fe80000100a00 */
[----:B-1----:R-:W2:Y:S02]  /*116f0*/  LDL.LU.64 R24, [R1+0x2e08] ;  /* 0x002e080001187983 */ /* 0x002ea40000300a00 */
[----:B--2---:R-:W-:-:S15]  /*11700*/  HMMA.1688.F32.TF32 R20, R16, R24, R20 ;  /* 0x000000181014723c */ /* 0x004fde0000081014 */
[----:B------:R-:W-:-:S04]  /*11710*/  NOP ;  /* 0x0000000000007918 */ /* 0x000fc80000000000 */
[----:B------:R1:W-:Y:S04]  /*11720*/  STL.64 [R1+0x320], R20 ;  /* 0x0003201401007387 */ /* 0x0003e80000100a00 */
[----:B------:R-:W-:Y:S04]  /*11730*/  STL.64 [R1+0x328], R22 ;  /* 0x0003281601007387 */ /* 0x000fe80000100a00 */
[----:B-1----:R-:W2:Y:S04]  /*11740*/  LDL.LU.64 R20, [R1+0x2e00] ;  /* 0x002e000001147983 */ /* 0x002ea80000300a00 */
[----:B------:R1:W-:Y:S04]  /*11750*/  STL.64 [R1+0x2dc8], R24 ;  /* 0x002dc81801007387 */ /* 0x0003e80000100a00 */
[----:B-1----:R-:W3:Y:S04]  /*11760*/  LDL.64 R24, [R1+0x20] ;  /* 0x0000200001187983 */ /* 0x002ee80000100a00 */
[----:B---3--:R1:W-:Y:S04]  /*11770*/  STL.64 [R1+0x2dd8], R24 ;  /* 0x002dd81801007387 */ /* 0x0083e80000100a00 */
[----:B-1----:R-:W3:Y:S04]  /*11780*/  LDL.64 R24, [R1+0x30] ;  /* 0x0000300001187983 */ /* 0x002ee80000100a00 */
[----:B---3--:R1:W-:Y:S04]  /*11790*/  STL.64 [R1+0x2df0], R24 ;  /* 0x002df01801007387 */ /* 0x0083e80000100a00 */
[----:B-1----:R-:W2:Y:S04]  /*117a0*/  LDL.LU.64 R24, [R1+0x210] ;  /* 0x0002100001187983 */ /* 0x002ea80000300a00 */
[----:B------:R-:W2:Y:S02]  /*117b0*/  LDL.LU.64 R26, [R1+0x218] ;  /* 0x00021800011a7983 */ /* 0x000ea40000300a00 */
[----:B--2---:R-:W-:-:S15]  /*117c0*/  HMMA.1688.F32.TF32 R24, R16, R20, R24 ;  /* 0x000000141018723c */ /* 0x004fde0000081018 */
[----:B------:R-:W-:-:S04]  /*117d0*/  NOP ;  /* 0x0000000000007918 */ /* 0x000fc80000000000 */
[----:B------:R1:W-:Y:S04]  /*117e0*/  STL.64 [R1+0x310], R24 ;  /* 0x0003101801007387 */ /* 0x0003e80000100a00 */
[----:B------:R-:W-:Y:S04]  /*117f0*/  STL.64 [R1+0x318], R26 ;  /* 0x0003181a01007387 */ /* 0x000fe80000100a00 */
[----:B-1----:R-:W2:Y:S04]  /*11800*/  LDL.64 R24, [R1+0x40] ;  /* 0x0000400001187983 */ /* 0x002ea80000100a00 */
[----:B--2---:R1:W-:Y:S04]  /*11810*/  STL.64 [R1+0x2df8], R24 ;  /* 0x002df81801007387 */ /* 0x0043e80000100a00 */
[----:B-1----:R-:W2:Y:S04]  /*11820*/  LDL.LU.64 R24, [R1+0x200] ;  /* 0x0002000001187983 */ /* 0x002ea80000300a00 */
[----:B------:R-:W2:Y:S04]  /*11830*/  LDL.LU.64 R26, [R1+0x208] ;  /* 0x00020800011a7983 */ /* 0x000ea80000300a00 */
[----:B------:R2:W-:Y:S04]  /*11840*/  STL.64 [R1+0x2dd0], R20 ;  /* 0x002dd01401007387 */ /* 0x0005e80000100a00 */
[----:B------:R-:W-:Y:S04]  /*11850*/  STL.64 [R1+0x2dc0], R10 ;  /* 0x002dc00a01007387 */ /* 0x000fe80000100a00 */
[----:B------:R4:W-:Y:S01]  /*11860*/  STL.64 [R1+0x2db8], R8 ;  /* 0x002db80801007387 */ /* 0x0009e20000100a00 */
[C---:B--2---:R-:W-:Y:S08]  /*11870*/  HMMA.1688.F32.TF32 R20, R16.reuse, R8, R24 ;  /* 0x000000081014723c */ /* 0x044ff00000081018 */
[----:B----4-:R-:W-:Y:S01]  /*11880*/  HMMA.1688.F32.TF32 R8, R16, R4, R12 ;  /* 0x000000041008723c */ /* 0x010fe2000008100c */
[----:B------:R-:W-:Y:S04]  /*11890*/  LDS R18, [R0+UR9+0x41180] ;  /* 0x0411800900127984 */ /* 0x000fe80008000800 */
[----:B------:R-:W1:Y:S04]  /*118a0*/  LDS R19, [R2+UR9+0x41180] ;  /* 0x0411800902137984 */ /* 0x000e680008000800 */
[----:B------:R-:W-:Y:S04]  /*118b0*/  LDS R16, [R0+UR9+0x40180] ;  /* 0x0401800900107984 */ /* 0x000fe80008000800 */
[----:B------:R2:W-:Y:S04]  /*118c0*/  STL.64 [R1+0x300], R20 ;  /* 0x0003001401007387 */ /* 0x0005e80000100a00 */
[----:B------:R3:W-:Y:S04]  /*118d0*/  STL.64 [R1+0x308], R22 ;  /* 0x0003081601007387 */ /* 0x0007e80000100a00 */
[----:B------:R-:W4:Y:S04]  /*118e0*/  LDL.LU.64 R24, [R1+0x540] ;  /* 0x0005400001187983 */ /* 0x000f280000300a00 */
[----:B------:R-:W4:Y:S04]  /*118f0*/  LDL.LU.64 R26, [R1+0x548] ;  /* 0x00054800011a7983 */ /* 0x000f280000300a00 */
[----:B------:R-:W-:Y:S04]  /*11900*/  STL.64 [R1+0x270], R8 ;  /* 0x0002700801007387 */ /* 0x000fe80000100a00 */
[----:B------:R-:W-:Y:S04]  /*11910*/  STL.64 [R1+0x278], R10 ;  /* 0x0002780a01007387 */ /* 0x000fe80000100a00 */
[----:B--2---:R-:W2:Y:S04]  /*11920*/  LDL.LU.64 R20, [R1+0x510] ;  /* 0x0005100001147983 */ /* 0x004ea80000300a00 */
[----:B---3--:R-:W3:Y:S04]  /*11930*/  LDL.LU.64 R22, [R1+0x518] ;  /* 0x0005180001167983 */ /* 0x008ee80000300a00 */
[----:B------:R-:W1:Y:S04]  /*11940*/  LDS R17, [R2+UR9+0x40180] ;  /* 0x0401800902117984 */ /* 0x000e680008000800 */
[----:B------:R-:W-:Y:S04]  /*11950*/  LDS R12, [R0+UR9+0x40100] ;  /* 0x04010009000c7984 */ /* 0x000fe80008000800 */
[----:B------:R-:W-:Y:S04]  /*11960*/  LDS R14, [R0+UR9+0x41100] ;  /* 0x04110009000e7984 */ /* 0x000fe80008000800 */
[----:B------:R-:W-:Y:S04]  /*11970*/  LDS R13, [R2+UR9+0x40100] ;  /* 0x04010009020d7984 */ /* 0x000fe80008000800 */
[----:B------:R-:W4:Y:S04]  /*11980*/  LDS R15, [R2+UR9+0x41100] ;  /* 0x04110009020f7984 */ /* 0x000f280008000800 */
[----:B---3--:R-:W-:Y:S04]  /*11990*/  STL.64 [R1+0x2de8], R22 ;  /* 0x002de81601007387 */ /* 0x008fe80000100a00 */
[----:B--2---:R2:W-:Y:S04]  /*119a0*/  STL.64 [R1+0x2de0], R20 ;  /* 0x002de01401007387 */ /* 0x0045e80000100a00 */
[----:B--2---:R-:W2:Y:S04]  /*119b0*/  LDL.LU.64 R20, [R1+0x520] ;  /* 0x0005200001147983 */ /* 0x004ea80000300a00 */
[----:B------:R-:W2:Y:S04]  /*119c0*/  LDL.LU.64 R22, [R1+0x528] ;  /* 0x0005280001167983 */ /* 0x000ea80000300a00 */
[----:B------:R-:W3:Y:S04]  /*119d0*/  LDL.LU.64 R8, [R1+0x500] ;  /* 0x0005000001087983 */ /* 0x000ee80000300a00 */
[----:B------:R-:W3:Y:S04]  /*119e0*/  LDL.LU.64 R10, [R1+0x508] ;  /* 0x00050800010a7983 */ /* 0x000ee80000300a00 */
[----:B-1----:R-:W-:Y:S04]  /*119f0*/  STL.64 [R1+0x2da0], R18 ;  /* 0x002da01201007387 */ /* 0x002fe80000100a00 */
[----:B------:R1:W-:Y:S04]  /*11a00*/  STL.64 [R1+0x2d98], R16 ;  /* 0x002d981001007387 */ /* 0x0003e80000100a00 */
[----:B-1----:R-:W4:Y:S02]  /*11a10*/  LDL.64 R16, [R1+0x50] ;  /* 0x0000500001107983 */ /* 0x002f240000100a00 */
[----:B----4-:R-:W-:Y:S01]  /*11a20*/  HMMA.1688.F32.TF32 R24, R12, R16, R24 ;  /* 0x000000100c18723c */ /* 0x010fe20000081018 */
[----:B------:R-:W-:-:S02]  /*11a30*/  IMAD.MOV.U32 R7, RZ, RZ, R16 ;  /* 0x000000ffff077224 */ /* 0x000fc400078e0010 */
[----:B------:R-:W-:-:S15]  /*11a40*/  IMAD.MOV.U32 R3, RZ, RZ, R17 ;  /* 0x000000ffff037224 */ /* 0x000fde00078e0011 */
[----:B------:R-:W-:Y:S01]  /*11a50*/  NOP ;  /* 0x0000000000007918 */ /* 0x000fe20000000000 */
[----:B------:R1:W-:Y:S04]  /*11a60*/  STL.64 [R1+0x260], R24 ;  /* 0x0002601801007387 */ /* 0x0003e80000100a00 */
[----:B------:R-:W-:Y:S04]  /*11a70*/  STL.64 [R1+0x268], R26 ;  /* 0x0002681a01007387 */ /* 0x000fe80000100a00 */
[----:B-1----:R-:W4:Y:S04]  /*11a80*/  LDL.LU.64 R24, [R1+0x2df8] ;  /* 0x002df80001187983 */ /* 0x002f280000300a00 */
[----:B------:R-:W2:Y:S04]  /*11a90*/  LDL.LU.64 R16, [R1+0x4f0] ;  /* 0x0004f00001107983 */ /* 0x000ea80000300a00 */
[----:B------:R-:W2:Y:S04]  /*11aa0*/  LDL.LU.64 R18, [R1+0x4f8] ;  /* 0x0004f80001127983 */ /* 0x000ea80000300a00 */
[----:B------:R-:W-:Y:S04]  /*11ab0*/  STL.64 [R1+0x2db0], R6 ;  /* 0x002db00601007387 */ /* 0x000fe80000100a00 */
[----:B------:R1:W-:Y:S04]  /*11ac0*/  STL.64 [R1+0x2da8], R4 ;  /* 0x002da80401007387 */ /* 0x0003e80000100a00 */
[----:B-1----:R-:W4:Y:S04]  /*11ad0*/  LDL.LU.64 R4, [R1+0x530] ;  /* 0x0005300001047983 */ /* 0x002f280000300a00 */
[----:B------:R-:W4:Y:S02]  /*11ae0*/  LDL.LU.64 R6, [R1+0x538] ;  /* 0x0005380001067983 */ /* 0x000f240000300a00 */
[----:B----4-:R-:W-:-:S15]  /*11af0*/  HMMA.1688.F32.TF32 R4, R12, R24, R4 ;  /* 0x000000180c04723c */ /* 0x010fde0000081004 */
[----:B------:R-:W-:-:S04]  /*11b00*/  NOP ;  /* 0x0000000000007918 */ /* 0x000fc80000000000 */
[----:B------:R1:W-:Y:S04]  /*11b10*/  STL.64 [R1+0x250], R4 ;  /* 0x0002500401007387 */ /* 0x0003e80000100a00 */
[----:B------:R4:W-:Y:S01]  /*11b20*/  STL.64 [R1+0x258], R6 ;  /* 0x0002580601007387 */ /* 0x0009e20000100a00 */
[----:B-1----:R-:W-:Y:S02]  /*11b30*/  IMAD.MOV.U32 R5, RZ, RZ, R24 ;  /* 0x000000ffff057224 */ /* 0x002fe400078e0018 */
[----:B------:R-:W-:Y:S02]  /*11b40*/  IMAD.MOV.U32 R4, RZ, RZ, R25 ;  /* 0x000000ffff047224 */ /* 0x000fe400078e0019 */
[----:B------:R-:W2:Y:S02]  /*11b50*/  LDL.LU.64 R24, [R1+0x2df0] ;  /* 0x002df00001187983 */ /* 0x000ea40000300a00 */
[----:B--2---:R-:W-:Y:S01]  /*11b60*/  HMMA.1688.F32.TF32 R20, R12, R24, R20 ;  /* 0x000000180c14723c */ /* 0x004fe20000081014 */
[----:B----4-:R-:W-:-:S02]  /*11b70*/  IMAD.MOV.U32 R7, RZ, RZ, R24 ;  /* 0x000000ffff077224 */ /* 0x010fc400078e0018 */
[----:B------:R-:W-:-:S15]  /*11b80*/  IMAD.MOV.U32 R6, RZ, RZ, R25 ;  /* 0x000000ffff067224 */ /* 0x000fde00078e0019 */
[----:B------:R-:W-:Y:S01]  /*11b90*/  NOP ;  /* 0x0000000000007918 */ /* 0x000fe20000000000 */
[----:B------:R-:W-:Y:S04]  /*11ba0*/  STL.64 [R1+0x240], R20 ;  /* 0x0002401401007387 */ /* 0x000fe80000100a00 */
[----:B------:R1:W-:Y:S04]  /*11bb0*/  STL.64 [R1+0x248], R22 ;  /* 0x0002481601007387 */ /* 0x0003e80000100a00 */
[----:B-1----:R-:W2:Y:S04]  /*11bc0*/  LDL.LU.64 R22, [R1+0x2de8] ;  /* 0x002de80001167983 */ /* 0x002ea80000300a00 */
[----:B------:R-:W2:Y:S04]  /*11bd0*/  LDL.LU.64 R20, [R1+0x2de0] ;  /* 0x002de00001147983 */ /* 0x000ea80000300a00 */
[----:B------:R-:W2:Y:S02]  /*11be0*/  LDL.LU.64 R24, [R1+0x2dd8] ;  /* 0x002dd80001187983 */ /* 0x000ea40000300a00 */
[----:B--2---:R-:W-:-:S15]  /*11bf0*/  HMMA.1688.F32.TF32 R20, R12, R24, R20 ;  /* 0x000000180c14723c */ /* 0x004fde0000081014 */
[----:B------:R-:W-:-:S04]  /*11c00*/  NOP ;  /* 0x0000000000007918 */ /* 0x000fc80000000000 */
[----:B------:R1:W-:Y:S04]  /*11c10*/  STL.64 [R1+0x230], R20 ;  /* 0x0002301401007387 */ /* 0x0003e80000100a00 */
[----:B------:R2:W-:Y:S04]  /*11c20*/  STL.64 [R1+0x238], R22 ;  /* 0x0002381601007387 */ /* 0x0005e80000100a00 */
[----:B-1----:R-:W4:Y:S01]  /*11c30*/  LDL.LU.64 R20, [R1+0x2dd0] ;  /* 0x002dd00001147983 */ /* 0x002f220000300a00 */
[----:B--2---:R-:W-:Y:S02]  /*11c40*/  IMAD.MOV.U32 R23, RZ, RZ, R24 ;  /* 0x000000ffff177224 */ /* 0x004fe400078e0018 */
[----:B------:R-:W-:-:S02]  /*11c50*/  IMAD.MOV.U32 R22, RZ, RZ, R25 ;  /* 0x000000ffff167224 */ /* 0x000fc400078e0019 */
[----:B------:R-:W3:Y:S02]  /*11c60*/  LDL.LU.64 R24, [R1+0x2dc8] ;  /* 0x002dc80001187983 */ /* 0x000ee40000300a00 */
[C---:B---3--:R-:W-:Y:S08]  /*11c70*/  HMMA.1688.F32.TF32 R8, R12.reuse, R24, R8 ;  /* 0x000000180c08723c */ /* 0x048ff00000081008 */
[----:B----4-:R-:W-:Y:S11]  /*11c80*/  HMMA.1688.F32.TF32 R16, R12, R20, R16 ;  /* 0x000000140c10723c */ /* 0x010ff60000081010 */
        /* <DEDUP_REMOVED lines=100> */
[----:B------:R-:W-:Y:S04]  /*122d0*/  LDS R14, [R0+UR9+0x41200] ;  /* 0x04120009000e7984 */ /* 0x000fe80008000800 */
[----:B------:R-:W-:Y:S04]  /*122e0*/  LDS R13, [R2+UR9+0x40200] ;  /* 0x04020009020d7984 */ /* 0x000fe80008000800 */
[----:B------:R1:W-:Y:S04]  /*122f0*/  STL.64 [R1+0x100], R20 ;  /* 0x0001001401007387 */ /* 0x0003e80000100a00 */
[----:B------:R2:W-:Y:S04]  /*12300*/  STL.64 [R1+0x108], R22 ;  /* 0x0001081601007387 */ /* 0x0005e80000100a00 */
[----:B------:R-:W3:Y:S04]  /*12310*/  LDL.LU.64 R24, [R1+0x2e0] ;  /* 0x0002e00001187983 */ /* 0x000ee80000300a00 */
[----:B------:R-:W3:Y:S04]  /*12320*/  LDL.LU.64 R26, [R1+0x2e8] ;  /* 0x0002e800011a7983 */ /* 0x000ee80000300a00 */
[----:B------:R-:W-:Y:S04]  /*12330*/  STL.64 [R1+0x80], R8 ;  /* 0x0000800801007387 */ /* 0x000fe80000100a00 */
[----:B------:R-:W-:Y:S04]  /*12340*/  STL.64 [R1+0x88], R10 ;  /* 0x0000880a01007387 */ /* 0x000fe80000100a00 */
[----:B-1----:R-:W4:Y:S04]  /*12350*/  LDL.LU.64 R20, [R1+0x2b0] ;  /* 0x0002b00001147983 */ /* 0x002f280000300a00 */
[----:B--2---:R-:W2:Y:S04]  /*12360*/  LDL.LU.64 R22, [R1+0x2b8] ;  /* 0x0002b80001167983 */ /* 0x004ea80000300a00 */
[----:B------:R-:W-:Y:S04]  /*12370*/  LDS R15, [R2+UR9+0x41200] ;  /* 0x04120009020f7984 */ /* 0x000fe80008000800 */
[----:B------:R-:W-:Y:S04]  /*12380*/  LDS R18, [R0+UR9+0x41280] ;  /* 0x0412800900127984 */ /* 0x000fe80008000800 */
[----:B------:R-:W1:Y:S04]  /*12390*/  LDS R19, [R2+UR9+0x41280] ;  /* 0x0412800902137984 */ /* 0x000e680008000800 */
[----:B------:R-:W-:Y:S04]  /*123a0*/  LDS R16, [R0+UR9+0x40280] ;  /* 0x0402800900107984 */ /* 0x000fe80008000800 */
[----:B------:R-:W1:Y:S04]  /*123b0*/  LDS R17, [R2+UR9+0x40280] ;  /* 0x0402800902117984 */ /* 0x000e680008000800 */
[----:B--2---:R-:W-:Y:S04]  /*123c0*/  STL.64 [R1+0x2d28], R22 ;  /* 0x002d281601007387 */ /* 0x004fe80000100a00 */
[----:B----4-:R2:W-:Y:S04]  /*123d0*/  STL.64 [R1+0x2d20], R20 ;  /* 0x002d201401007387 */ /* 0x0105e80000100a00 */
[----:B--2---:R-:W2:Y:S04]  /*123e0*/  LDL.LU.64 R20, [R1+0x2c0] ;  /* 0x0002c00001147983 */ /* 0x004ea80000300a00 */
[----:B------:R-:W2:Y:S04]  /*123f0*/  LDL.LU.64 R22, [R1+0x2c8] ;  /* 0x0002c80001167983 */ /* 0x000ea80000300a00 */
[----:B------:R-:W-:Y:S04]  /*12400*/  STL [R1+0x2cf0], R6 ;  /* 0x002cf00601007387 */ /* 0x000fe80000100800 */
[----:B------:R4:W-:Y:S04]  /*12410*/  STL.64 [R1+0x2ce8], R4 ;  /* 0x002ce80401007387 */ /* 0x0009e80000100a00 */
[----:B----4-:R-:W3:Y:S04]  /*12420*/  LDL.64 R4, [R1+0x50] ;  /* 0x0000500001047983 */ /* 0x010ee80000100a00 */
[----:B------:R-:W4:Y:S04]  /*12430*/  LDL.LU.64 R8, [R1+0x2a0] ;  /* 0x0002a00001087983 */ /* 0x000f280000300a00 */
[----:B------:R-:W4:Y:S04]  /*12440*/  LDL.LU.64 R10, [R1+0x2a8] ;  /* 0x0002a800010a7983 */ /* 0x000f280000300a00 */
[----:B-1----:R-:W-:Y:S04]  /*12450*/  STL.64 [R1+0x2ce0], R18 ;  /* 0x002ce01201007387 */ /* 0x002fe80000100a00 */
[----:B------:R1:W-:Y:S04]  /*12460*/  STL.64 [R1+0x2cd8], R16 ;  /* 0x002cd81001007387 */ /* 0x0003e80000100a00 */
[----:B-1----:R-:W2:Y:S04]  /*12470*/  LDL.LU.64 R16, [R1+0x2d0] ;  /* 0x0002d00001107983 */ /* 0x002ea80000300a00 */
[----:B------:R-:W2:Y:S01]  /*12480*/  LDL.LU.64 R18, [R1+0x2d8] ;  /* 0x0002d80001127983 */ /* 0x000ea20000300a00 */
[----:B---3--:R-:W-:-:S15]  /*12490*/  HMMA.1688.F32.TF32 R24, R12, R4, R24 ;  /* 0x000000040c18723c */ /* 0x008fde0000081018 */
[----:B------:R-:W-:-:S04]  /*124a0*/  NOP ;  /* 0x0000000000007918 */ /* 0x000fc80000000000 */
[----:B------:R1:W-:Y:S04]  /*124b0*/  STL.64 [R1+0x3e0], R24 ;  /* 0x0003e01801007387 */ /* 0x0003e80000100a00 */
[----:B------:R-:W-:Y:S04]  /*124c0*/  STL.64 [R1+0x3e8], R26 ;  /* 0x0003e81a01007387 */ /* 0x000fe80000100a00 */
[----:B-1----:R-:W2:Y:S01]  /*124d0*/  LDL.LU.64 R24, [R1+0x2d38] ;  /* 0x002d380001187983 */ /* 0x002ea20000300a00 */
[----:B------:R-:W-:Y:S02]  /*124e0*/  IMAD.MOV.U32 R3, RZ, RZ, R4 ;  /* 0x000000ffff037224 */ /* 0x000fe400078e0004 */
[----:B------:R-:W-:-:S02]  /*124f0*/  IMAD.MOV.U32 R2, RZ, RZ, R5 ;  /* 0x000000ffff027224 */ /* 0x000fc400078e0005 */
[----:B------:R-:W3:Y:S04]  /*12500*/  LDL.LU.64 R4, [R1+0x290] ;  /* 0x0002900001047983 */ /* 0x000ee80000300a00 */
[----:B------:R-:W3:Y:S01]  /*12510*/  LDL.LU.64 R6, [R1+0x298] ;  /* 0x0002980001067983 */ /* 0x000ee20000300a00 */
[----:B--2---:R-:W-:-:S15]  /*12520*/  HMMA.1688.F32.TF32 R16, R12, R24, R16 ;  /* 0x000000180c10723c */ /* 0x004fde0000081010 */
[----:B------:R-:W-:-:S04]  /*12530*/  NOP ;  /* 0x0000000000007918 */ /* 0x000fc80000000000 */
[----:B------:R1:W-:Y:S04]  /*12540*/  STL.64 [R1+0x3d0], R16 ;  /* 0x0003d01001007387 */ /* 0x0003e80000100a00 */
[----:B------:R2:W-:Y:S01]  /*12550*/  STL.64 [R1+0x3d8], R18 ;  /* 0x0003d81201007387 */ /* 0x0005e20000100a00 */
[----:B-1----:R-:W-:Y:S02]  /*12560*/  IMAD.MOV.U32 R17, RZ, RZ, R24 ;  /* 0x000000ffff117224 */ /* 0x002fe400078e0018 */
[----:B------:R-:W-:Y:S02]  /*12570*/  IMAD.MOV.U32 R16, RZ, RZ, R25 ;  /* 0x000000ffff107224 */ /* 0x000fe400078e0019 */
[----:B------:R-:W2:Y:S02]  /*12580*/  LDL.LU.64 R24, [R1+0x2d30] ;  /* 0x002d300001187983 */ /* 0x000ea40000300a00 */
[----:B--2---:R-:W-:Y:S01]  /*12590*/  HMMA.1688.F32.TF32 R20, R12, R24, R20 ;  /* 0x000000180c14723c */ /* 0x004fe20000081014 */
[----:B------:R-:W-:-:S02]  /*125a0*/  IMAD.MOV.U32 R19, RZ, RZ, R24 ;  /* 0x000000ffff137224 */ /* 0x000fc400078e0018 */
        /* <DEDUP_REMOVED lines=11> */
[----:B-1----:R-:W3:Y:S01]  /*12660*/  LDL.LU.64 R20, [R1+0x2d10] ;  /* 0x002d100001147983 */ /* 0x002ee20000300a00 */
[----:B--2---:R-:W-:Y:S02]  /*12670*/  IMAD.MOV.U32 R23, RZ, RZ, R24 ;  /* 0x000000ffff177224 */ /* 0x004fe400078e0018 */
[----:B------:R-:W-:-:S02]  /*12680*/  IMAD.MOV.U32 R22, RZ, RZ, R25 ;  /* 0x000000ffff167224 */ /* 0x000fc400078e0019 */
[----:B------:R-:W4:Y:S02]  /*12690*/  LDL.LU.64 R24, [R1+0x2d08] ;  /* 0x002d080001187983 */ /* 0x000f240000300a00 */
[----:B----4-:R-:W-:-:S15]  /*126a0*/  HMMA.1688.F32.TF32 R8, R12, R24, R8 ;  /* 0x000000180c08723c */ /* 0x010fde0000081008 */
[----:B------:R-:W-:-:S04]  /*126b0*/  NOP ;  /* 0x0000000000007918 */ /* 0x000fc80000000000 */
[----:B------:R-:W-:Y:S04]  /*126c0*/  STL.64 [R1+0x3a0], R8 ;  /* 0x0003a00801007387 */ /* 0x000fe80000100a00 */
[----:B------:R1:W-:Y:S04]  /*126d0*/  STL.64 [R1+0x3a8], R10 ;  /* 0x0003a80a01007387 */ /* 0x0003e80000100a00 */
[----:B-1----:R-:W2:Y:S04]  /*126e0*/  LDL.LU.64 R10, [R1+0x2d00] ;  /* 0x002d0000010a7983 */ /* 0x002ea80000300a00 */
[----:B------:R-:W4:Y:S04]  /*126f0*/  LDL.LU.64 R8, [R1+0x2cf8] ;  /* 0x002cf80001087983 */ /* 0x000f280000300a00 */
        /* <DEDUP_REMOVED lines=8> */
[----:B------:R-:W-:Y:S02]  /*12780*/  IMAD.MOV.U32 R25, RZ, RZ, R16 ;  /* 0x000000ffff197224 */ /* 0x000fe400078e0010 */
[----:B---3--:R-:W-:Y:S03]  /*12790*/  HMMA.1688.F32.TF32 R16, R12, R20, R4 ;  /* 0x000000140c10723c */ /* 0x008fe60000081004 */
[----:B------:R1:W-:Y:S04]  /*127a0*/  STL.64 [R1+0x2cc0], R24 ;  /* 0x002cc01801007387 */ /* 0x0003e80000100a00 */
[----:B------:R-:W4:Y:S04]  /*127b0*/  LDL.LU.64 R4, [R1+0x280] ;  /* 0x0002800001047983 */ /* 0x000f280000300a00 */
[----:B------:R-:W4:Y:S01]  /*127c0*/  LDL.LU.64 R6, [R1+0x288] ;  /* 0x0002880001067983 */ /* 0x000f220000300a00 */
[----:B-1----:R-:W-:-:S02]  /*127d0*/  IMAD.MOV.U32 R24, RZ, RZ, R3 ;  /* 0x000000ffff187224 */ /* 0x002fc400078e0003 */
[----:B------:R-:W-:-:S05]  /*127e0*/  IMAD.MOV.U32 R25, RZ, RZ, R2 ;  /* 0x000000ffff197224 */ /* 0x000fca00078e0002 */
[----:B------:R1:W-:Y:S04]  /*127f0*/  STL.64 [R1+0x390], R16 ;  /* 0x0003901001007387 */ /* 0x0003e80000100a00 */
[----:B------:R3:W-:Y:S04]  /*12800*/  STL.64 [R1+0x398], R18 ;  /* 0x0003981201007387 */ /* 0x0007e80000100a00 */
[----:B-1----:R-:W2:Y:S04]  /*12810*/  LDL.LU.64 R16, [R1+0x1f0] ;  /* 0x0001f00001107983 */ /* 0x002ea80000300a00 */
[----:B---3--:R-:W3:Y:S04]  /*12820*/  LDL.LU.64 R18, [R1+0x1f8] ;  /* 0x0001f80001127983 */ /* 0x008ee80000300a00 */
[----:B------:R1:W-:Y:S04]  /*12830*/  STL.64 [R1+0x2c88], R20 ;  /* 0x002c881401007387 */ /* 0x0003e80000100a00 */
[----:B-1----:R-:W2:Y:S04]  /*12840*/  LDL.LU.64 R20, [R1+0x1b0] ;  /* 0x0001b00001147983 */ /* 0x002ea80000300a00 */
[----:B------:R-:W2:Y:S04]  /*12850*/  LDL.LU.64 R22, [R1+0x1b8] ;  /* 0x0001b80001167983 */ /* 0x000ea80000300a00 */
[----:B--2---:R-:W-:Y:S04]  /*12860*/  STL.64 [R1+0x2ca0], R22 ;  /* 0x002ca01601007387 */ /* 0x004fe80000100a00 */
[----:B------:R1:W-:Y:S04]  /*12870*/  STL.64 [R1+0x2c98], R20 ;  /* 0x002c981401007387 */ /* 0x0003e80000100a00 */
[----:B-1----:R-:W2:Y:S04]  /*12880*/  LDL.LU.64 R20, [R1+0x1c0] ;  /* 0x0001c00001147983 */ /* 0x002ea80000300a00 */
[----:B------:R-:W2:Y:S01]  /*12890*/  LDL.LU.64 R22, [R1+0x1c8] ;  /* 0x0001c80001167983 */ /* 0x000ea20000300a00 */
[C---:B----4-:R-:W-:Y:S03]  /*128a0*/  HMMA.1688.F32.TF32 R4, R12.reuse, R8, R4 ;  /* 0x000000080c04723c */ /* 0x050fe60000081004 */
[----:B--2---:R-:W-:Y:S04]  /*128b0*/  STL.64 [R1+0x2cb8], R22 ;  /* 0x002cb81601007387 */ /* 0x004fe80000100a00 */
[----:B------:R1:W-:Y:S04]  /*128c0*/  STL.64 [R1+0x2cb0], R20 ;  /* 0x002cb01401007387 */ /* 0x0003e80000100a00 */
[----:B-1----:R-:W2:Y:S04]  /*128d0*/  LDL.LU.64 R20, [R1+0x1d0] ;  /* 0x0001d00001147983 */ /* 0x002ea80000300a00 */
[----:B------:R-:W4:Y:S04]  /*128e0*/  LDL.LU.64 R22, [R1+0x1d8] ;  /* 0x0001d80001167983 */ /* 0x000f280000300a00 */
[----:B----4-:R-:W-:Y:S04]  /*128f0*/  STL.64 [R1+0x2cd0], R22 ;  /* 0x002cd01601007387 */ /* 0x010fe80000100a00 */
[----:B--2---:R1:W-:Y:S04]  /*12900*/  STL.64 [R1+0x2cc8], R20 ;  /* 0x002cc81401007387 */ /* 0x0043e80000100a00 */
[----:B-1----:R-:W2:Y:S04]  /*12910*/  LDL.LU.64 R20, [R1+0x1e0] ;  /* 0x0001e00001147983 */ /* 0x002ea80000300a00 */
[----:B------:R-:W2:Y:S04]  /*12920*/  LDL.LU.64 R22, [R1+0x1e8] ;  /* 0x0001e80001167983 */ /* 0x000ea80000300a00 */
[----:B------:R-:W-:Y:S04]  /*12930*/  STL.64 [R1+0x380], R4 ;  /* 0x0003800401007387 */ /* 0x000fe80000100a00 */
[----:B------:R1:W-:Y:S04]  /*12940*/  STL.64 [R1+0x388], R6 ;  /* 0x0003880601007387 */ /* 0x0003e80000100a00 */
[----:B-1----:R-:W4:Y:S04]  /*12950*/  LDL.LU R6, [R1+0x2cf0] ;  /* 0x002cf00001067983 */ /* 0x002f280000300800 */
[----:B------:R-:W3:Y:S04]  /*12960*/  LDL.LU.64 R4, [R1+0x2ce8] ;  /* 0x002ce80001047983 */ /* 0x000ee80000300a00 */
[----:B------:R-:W-:Y:S04]  /*12970*/  STL.64 [R1+0x2c78], R10 ;  /* 0x002c780a01007387 */ /* 0x000fe80000100a00 */
[----:B------:R1:W-:Y:S04]  /*12980*/  STL.64 [R1+0x2c70], R8 ;  /* 0x002c700801007387 */ /* 0x0003e80000100a00 */
[----:B-1----:R-:W2:Y:S04]  /*12990*/  LDL.LU.64 R8, [R1+0x190] ;  /* 0x0001900001087983 */ /* 0x002ea80000300a00 */
[----:B------:R-:W2:Y:S01]  /*129a0*/  LDL.LU.64 R10, [R1+0x198] ;  /* 0x00019800010a7983 */ /* 0x000ea20000300a00 */
[----:B---3--:R-:W-:Y:S03]  /*129b0*/  HMMA.1688.F32.TF32 R12, R12, R4, R16 ;  /* 0x000000040c0c723c */ /* 0x008fe60000081010 */
[----:B------:R-:W2:Y:S04]  /*129c0*/  LDL.LU.64 R18, [R1+0x2ce0] ;  /* 0x002ce00001127983 */ /* 0x000ea80000300a00 */
[----:B------:R-:W2:-:S12]  /*129d0*/  LDL.LU.64 R16, [R1+0x2cd8] ;  /* 0x002cd80001107983 */ /* 0x000e980000300a00 */
        /* <DEDUP_REMOVED lines=23> */
[----:B------:R-:W2:-:S15]  /*12b50*/  LDL.LU.64 R20, [R1+0x2c88] ;  /* 0x002c880001147983 */ /* 0x000e9e0000300a00 */
[----:B------:R-:W-:Y:S02]  /*12b60*/  NOP ;  /* 0x0000000000007918 */ /* 0x000fe40000000000 */
[----:B------:R1:W-:Y:S04]  /*12b70*/  STL.64 [R1+0x2b0], R24 ;  /* 0x0002b01801007387 */ /* 0x0003e80000100a00 */
[----:B------:R-:W-:Y:S04]  /*12b80*/  STL.64 [R1+0x2b8], R26 ;  /* 0x0002b81a01007387 */ /* 0x000fe80000100a00 */
[----:B-1----:R-:W4:Y:S01]  /*12b90*/  LDL.LU.64 R24, [R1+0x2c80] ;  /* 0x002c800001187983 */ /* 0x002f220000300a00 */
[C---:B--2---:R-:W-:Y:S08]  /*12ba0*/  HMMA.1688.F32.TF32 R8, R16.reuse, R20, R8 ;  /* 0x000000141008723c */ /* 0x044ff00000081008 */
[----:B----4-:R-:W-:-:S15]  /*12bb0*/  HMMA.1688.F32.TF32 R12, R16, R24, R12 ;  /* 0x00000018100c723c */ /* 0x010fde000008100c */
[----:B------:R-:W-:-:S04]  /*12bc0*/  NOP ;  /* 0x0000000000007918 */ /* 0x000fc80000000000 */
[----:B------:R1:W-:Y:S01]  /*12bd0*/  STL.64 [R1+0x2a0], R12 ;  /* 0x0002a00c01007387 */ /* 0x0003e20000100a00 */
[----:B------:R-:W-:Y:S02]  /*12be0*/  IMAD.MOV.U32 R3, RZ, RZ, R14 ;  /* 0x000000ffff037224 */ /* 0x000fe400078e000e */
[----:B------:R-:W-:Y:S01]  /*12bf0*/  IMAD.MOV.U32 R2, RZ, RZ, R15 ;  /* 0x000000ffff027224 */ /* 0x000fe200078e000f */
[----:B-1----:R-:W2:Y:S04]  /*12c00*/  LDL.LU.64 R12, [R1+0xf0] ;  /* 0x0000f000010c7983 */ /* 0x002ea80000300a00 */
[----:B------:R-:W2:Y:S04]  /*12c10*/  LDL.LU.64 R14, [R1+0xf8] ;  /* 0x0000f800010e7983 */ /* 0x000ea80000300a00 */
[----:B------:R1:W-:Y:S04]  /*12c20*/  STL.64 [R1+0x2c58], R24 ;  /* 0x002c581801007387 */ /* 0x0003e80000100a00 */
[----:B-1----:R-:W3:Y:S04]  /*12c30*/  LDL.LU.64 R24, [R1+0x180] ;  /* 0x0001800001187983 */ /* 0x002ee80000300a00 */
[----:B------:R-:W3:Y:S04]  /*12c40*/  LDL.LU.64 R26, [R1+0x188] ;  /* 0x00018800011a7983 */ /* 0x000ee80000300a00 */
[----:B------:R1:W-:Y:S04]  /*12c50*/  STL [R1+0x28cc], R2 ;  /* 0x0028cc0201007387 */ /* 0x0003e80000100800 */
[----:B------:R4:W-:Y:S04]  /*12c60*/  STL [R1+0x28c8], R3 ;  /* 0x0028c80301007387 */ /* 0x0009e80000100800 */
[----:B------:R4:W-:Y:S01]  /*12c70*/  STL.64 [R1+0x290], R8 ;  /* 0x0002900801007387 */ /* 0x0009e20000100a00 */
[----:B-1----:R-:W-:-:S02]  /*12c80*/  IMAD.MOV.U32 R2, RZ, RZ, R11 ;  /* 0x000000ffff027224 */ /* 0x002fc400078e000b */
[----:B----4-:R-:W-:Y:S02]  /*12c90*/  IMAD.MOV.U32 R3, RZ, RZ, R10 ;  /* 0x000000ffff037224 */ /* 0x010fe400078e000a */
[----:B------:R-:W4:Y:S04]  /*12ca0*/  LDL.LU.64 R10, [R1+0x2c78] ;  /* 0x002c7800010a7983 */ /* 0x000f280000300a00 */
[----:B------:R-:W3:Y:S04]  /*12cb0*/  LDL.LU.64 R8, [R1+0x2c70] ;  /* 0x002c700001087983 */ /* 0x000ee80000300a00 */
[----:B------:R3:W-:Y:S04]  /*12cc0*/  STL.64 [R1+0x2c68], R20 ;  /* 0x002c681401007387 */ /* 0x0007e80000100a00 */
[----:B------:R-:W-:Y:S04]  /*12cd0*/  STL [R1+0x292c], R2 ;  /* 0x00292c0201007387 */ /* 0x000fe80000100800 */
[----:B------:R-:W-:Y:S01]  /*12ce0*/  STL [R1+0x2928], R3 ;  /* 0x0029280301007387 */ /* 0x000fe20000100800 */
[----:B---3--:R-:W-:Y:S03]  /*12cf0*/  HMMA.1688.F32.TF32 R20, R16, R8, R24 ;  /* 0x000000081014723c */ /* 0x008fe60000081018 */
[----:B----4-:R-:W-:Y:S04]  /*12d00*/  STL.64 [R1+0x2c10], R10 ;  /* 0x002c100a01007387 */ /* 0x010fe80000100a00 */
[----:B------:R1:W-:-:S12]  /*12d10*/  STL.64 [R1+0x2c08], R8 ;  /* 0x002c080801007387 */ /* 0x0003d80000100a00 */
[----:B------:R-:W-:Y:S04]  /*12d20*/  STL.64 [R1+0x280], R20 ;  /* 0x0002801401007387 */ /* 0x000fe80000100a00 */
[----:B------:R-:W-:Y:S04]  /*12d30*/  STL.64 [R1+0x288], R22 ;  /* 0x0002881601007387 */ /* 0x000fe80000100a00 */
[----:B-1----:R-:W3:Y:S01]  /*12d40*/  LDL.LU.64 R8, [R1+0x30] ;  /* 0x0000300001087983 */ /* 0x002ee20000300a00 */
[----:B--2---:R-:W-:Y:S03]  /*12d50*/  HMMA.1688.F32.TF32 R12, R16, R4, R12 ;  /* 0x00000004100c723c */ /* 0x004fe6000008100c */
[----:B------:R-:W-:Y:S04]  /*12d60*/  LDS R18, [R0+UR9+0x41380] ;  /* 0x0413800900127984 */ /* 0x000fe80008000800 */
[----:B------:R-:W-:Y:S04]  /*12d70*/  LDS R16, [R0+UR9+0x40380] ;  /* 0x0403800900107984 */ /* 0x000fe80008000800 */
[----:B---3--:R1:W-:Y:S04]  /*12d80*/  STL.64 [R1+0x2c50], R8 ;  /* 0x002c500801007387 */ /* 0x0083e80000100a00 */
[----:B-1----:R-:W2:Y:S04]  /*12d90*/  LDL.LU.64 R8, [R1+0x40] ;  /* 0x0000400001087983 */ /* 0x002ea80000300a00 */
[----:B--2---:R1:W-:Y:S04]  /*12da0*/  STL.64 [R1+0x2c60], R8 ;  /* 0x002c600801007387 */ /* 0x0043e80000100a00 */
[----:B-1----:R-:W2:Y:S04]  /*12db0*/  LDL.LU.64 R8, [R1+0x50] ;  /* 0x0000500001087983 */ /* 0x002ea80000300a00 */
[----:B------:R-:W-:Y:S04]  /*12dc0*/  STL.64 [R1+0x1f8], R14 ;  /* 0x0001f80e01007387 */ /* 0x000fe80000100a00 */
[----:B------:R-:W2:Y:S04]  /*12dd0*/  LDL.LU.64 R20, [R1+0x4d0] ;  /* 0x0004d00001147983 */ /* 0x000ea80000300a00 */
[----:B------:R-:W2:Y:S04]  /*12de0*/  LDL.LU.64 R22, [R1+0x4d8] ;  /* 0x0004d80001167983 */ /* 0x000ea80000300a00 */
[----:B------:R-:W3:Y:S04]  /*12df0*/  LDL.LU.64 R24, [R1+0x4c0] ;  /* 0x0004c00001187983 */ /* 0x000ee80000300a00 */
[----:B------:R-:W3:Y:S04]  /*12e00*/  LDL.LU.64 R26, [R1+0x4c8] ;  /* 0x0004c800011a7983 */ /* 0x000ee80000300a00 */
[----:B------:R-:W-:Y:S04]  /*12e10*/  STL [R1+0x2c38], R6 ;  /* 0x002c380601007387 */ /* 0x000fe80000100800 */
[----:B------:R1:W-:Y:S01]  /*12e20*/  STL.64 [R1+0x2c30], R4 ;  /* 0x002c300401007387 */ /* 0x0003e20000100a00 */
[----:B------:R-:W-:-:S02]  /*12e30*/  IMAD.MOV.U32 R3, RZ, RZ, R13 ;  /* 0x000000ffff037224 */ /* 0x000fc400078e000d */
[----:B------:R-:W-:Y:S01]  /*12e40*/  IMAD.MOV.U32 R2, RZ, RZ, R12 ;  /* 0x000000ffff027224 */ /* 0x000fe200078e000c */
[----:B------:R-:W-:Y:S04]  /*12e50*/  LDS R14, [R0+UR9+0x41300] ;  /* 0x04130009000e7984 */ /* 0x000fe80008000800 */
[----:B------:R-:W-:Y:S04]  /*12e60*/  LDS R12, [R0+UR9+0x40300] ;  /* 0x04030009000c7984 */ /* 0x000fe80008000800 */
[----:B-1----:R-:W4:Y:S04]  /*12e70*/  LDL.LU.64 R4, [R1+0x4a0] ;  /* 0x0004a00001047983 */ /* 0x002f280000300a00 */
[----:B------:R-:W2:Y:S04]  /*12e80*/  LDL.LU.64 R6, [R1+0x4a8] ;  /* 0x0004a80001067983 */ /* 0x000ea80000300a00 */
[----:B--2---:R-:W-:Y:S04]  /*12e90*/  STL.64 [R1+0x2c48], R6 ;  /* 0x002c480601007387 */ /* 0x004fe80000100a00 */
[----:B----4-:R1:W-:Y:S04]  /*12ea0*/  STL.64 [R1+0x2c40], R4 ;  /* 0x002c400401007387 */ /* 0x0103e80000100a00 */
[----:B-1----:R-:W2:Y:S04]  /*12eb0*/  LDL.LU.64 R4, [R1+0x4b0] ;  /* 0x0004b00001047983 */ /* 0x002ea80000300a00 */
[----:B------:R-:W2:Y:S04]  /*12ec0*/  LDL.LU.64 R6, [R1+0x4b8] ;  /* 0x0004b80001067983 */ /* 0x000ea80000300a00 */
[----:B------:R1:W-:Y:S02]  /*12ed0*/  STL [R1+0x2934], R3 ;  /* 0x0029340301007387 */ /* 0x0003e40000100800 */
[----:B-1----:R-:W-:-:S05]  /*12ee0*/  LOP3.LUT R3, R0, 0x20, RZ, 0x3c, !PT ;  /* 0x0000002000037812 */ /* 0x002fca00078e3cff */
[----:B------:R-:W-:Y:S04]  /*12ef0*/  LDS R13, [R3+UR9+0x40300] ;  /* 0x04030009030d7984 */ /* 0x000fe80008000800 */
[----:B------:R-:W1:Y:S04]  /*12f00*/  LDS R15, [R3+UR9+0x41300] ;  /* 0x04130009030f7984 */ /* 0x000e680008000800 */
[----:B------:R-:W4:Y:S04]  /*12f10*/  LDS R19, [R3+UR9+0x41380] ;  /* 0x0413800903137984 */ /* 0x000f280008000800 */
[----:B------:R-:W3:Y:S04]  /*12f20*/  LDS R17, [R3+UR9+0x40380] ;  /* 0x0403800903117984 */ /* 0x000ee80008000800 */
[----:B------:R1:W-:Y:S02]  /*12f30*/  STL [R1+0x2930], R2 ;  /* 0x0029300201007387 */ /* 0x0003e40000100800 */
[----:B-1----:R-:W-:Y:S02]  /*12f40*/  HMMA.1688.F32.TF32 R20, R12, R8, R20 ;  /* 0x000000080c14723c */ /* 0x002fe40000081014 */
[----:B----4-:R-:W-:Y:S04]  /*12f50*/  STL.64 [R1+0x2c00], R18 ;  /* 0x002c001201007387 */ /* 0x010fe80000100a00 */
[----:B---3--:R1:W-:Y:S01]  /*12f60*/  STL.64 [R1+0x2bf8], R16 ;  /* 0x002bf81001007387 */ /* 0x0083e20000100a00 */
[----:B------:R-:W-:-:S03]  /*12f70*/  IMAD.MOV.U32 R2, RZ, RZ, R9 ;  /* 0x000000ffff027224 */ /* 0x000fc600078e0009 */
[----:B-1----:R-:W3:Y:S09]  /*12f80*/  LDL.LU.64 R16, [R1+0x20] ;  /* 0x0000200001107983 */ /* 0x002ef20000300a00 */
[----:B------:R1:W-:Y:S04]  /*12f90*/  STL.64 [R1+0x1e0], R20 ;  /* 0x0001e01401007387 */ /* 0x0003e80000100a00 */
[----:B------:R4:W-:Y:S04]  /*12fa0*/  STL.64 [R1+0x1e8], R22 ;  /* 0x0001e81601007387 */ /* 0x0009e80000100a00 */
[----:B-1----:R-:W2:Y:S01]  /*12fb0*/  LDL.LU.64 R20, [R1+0x2c68] ;  /* 0x002c680001147983 */ /* 0x002ea20000300a00 */
[----:B----4-:R-:W-:-:S03]  /*12fc0*/  IMAD.MOV.U32 R22, RZ, RZ, R8 ;  /* 0x000000ffff167224 */ /* 0x010fc600078e0008 */
[----:B------:R-:W4:Y:S02]  /*12fd0*/  LDL.LU.64 R8, [R1+0x2c60] ;  /* 0x002c600001087983 */ /* 0x000f240000300a00 */
[----:B----4-:R-:W-:Y:S01]  /*12fe0*/  HMMA.1688.F32.TF32 R24, R12, R8, R24 ;  /* 0x000000080c18723c */ /* 0x010fe20000081018 */
[----:B------:R-:W-:-:S15]  /*12ff0*/  IMAD.MOV.U32 R23, RZ, RZ, R9 ;  /* 0x000000ffff177224 */ /* 0x000fde00078e0009 */
[----:B------:R-:W-:-:S03]  /*13000*/  NOP ;  /* 0x0000000000007918 */ /* 0x000fc60000000000 */
[----:B------:R1:W-:Y:S04]  /*13010*/  STL.64 [R1+0x1d0], R24 ;  /* 0x0001d01801007387 */ /* 0x0003e80000100a00 */
[----:B------:R4:W-:Y:S04]  /*13020*/  STL.64 [R1+0x1d8], R26 ;  /* 0x0001d81a01007387 */ /* 0x0009e80000100a00 */
[----:B-1----:R-:W3:Y:S01]  /*13030*/  LDL.LU.64 R24, [R1+0x2c58] ;  /* 0x002c580001187983 */ /* 0x002ee20000300a00 */
[----:B----4-:R-:W-:-:S03]  /*13040*/  IMAD.MOV.U32 R26, RZ, RZ, R8 ;  /* 0x000000ffff1a7224 */ /* 0x010fc600078e0008 */
[----:B------:R-:W4:Y:S04]  /*13050*/  LDL.LU.64 R8, [R1+0x2c50] ;  /* 0x002c500001087983 */ /* 0x000f280000300a00 */
[----:B------:R-:W-:Y:S04]  /*13060*/  STL.64 [R1+0x2c28], R22 ;  /* 0x002c281601007387 */ /* 0x000fe80000100a00 */
[----:B--2---:R1:W-:Y:S04]  /*13070*/  STL.64 [R1+0x2c20], R20 ;  /* 0x002c201401007387 */ /* 0x0043e80000100a00 */
[----:B-1----:R-:W3:Y:S04]  /*13080*/  LDL.LU.64 R20, [R1+0x490] ;  /* 0x0004900001147983 */ /* 0x002ee80000300a00 */
[----:B------:R-:W3:Y:S01]  /*13090*/  LDL.LU.64 R22, [R1+0x498] ;  /* 0x0004980001167983 */ /* 0x000ee20000300a00 */
[----:B----4-:R-:W-:-:S15]  /*130a0*/  HMMA.1688.F32.TF32 R4, R12, R8, R4 ;  /* 0x000000080c04723c */ /* 0x010fde0000081004 */
[----:B------:R-:W-:-:S04]  /*130b0*/  NOP ;  /* 0x0000000000007918 */ /* 0x000fc80000000000 */
[----:B------:R-:W-:Y:S04]  /*130c0*/  STL.64 [R1+0x1c0], R4 ;  /* 0x0001c00401007387 */ /* 0x000fe80000100a00 */
[----:B------:R1:W-:Y:S04]  /*130d0*/  STL.64 [R1+0x1c8], R6 ;  /* 0x0001c80601007387 */ /* 0x0003e80000100a00 */
[----:B-1----:R-:W2:Y:S04]  /*130e0*/  LDL.LU.64 R6, [R1+0x2c48] ;  /* 0x002c480001067983 */ /* 0x002ea80000300a00 */
[----:B------:R-:W2:Y:S01]  /*130f0*/  LDL.LU.64 R4, [R1+0x2c40] ;  /* 0x002c400001047983 */ /* 0x000ea20000300a00 */
[----:B---3--:R-:W-:Y:S01]  /*13100*/  HMMA.1688.F32.TF32 R20, R12, R24, R20 ;  /* 0x000000180c14723c */ /* 0x008fe20000081014 */
[----:B------:R-:W-:-:S02]  /*13110*/  IMAD.MOV.U32 R28, RZ, RZ, R8 ;  /* 0x000000ffff1c7224 */ /* 0x000fc400078e0008 */
[----:B------:R-:W-:Y:S02]  /*13120*/  IMAD.MOV.U32 R27, RZ, RZ, R9 ;  /* 0x000000ffff1b7224 */ /* 0x000fe400078e0009 */
[----:B------:R-:W3:Y:S04]  /*13130*/  LDL.LU.64 R8, [R1+0x480] ;  /* 0x0004800001087983 */ /* 0x000ee80000300a00 */
[----:B------:R-:W3:Y:S01]  /*13140*/  LDL.LU.64 R10, [R1+0x488] ;  /* 0x00048800010a7983 */ /* 0x000ee20000300a00 */
[----:B------:R-:W-:Y:S01]  /*13150*/  IMAD.MOV.U32 R29, RZ, RZ, R17 ;  /* 0x000000ffff1d7224 */ /* 0x000fe200078e0011 */
[----:B--2---:R-:W-:-:S15]  /*13160*/  HMMA.1688.F32.TF32 R4, R12, R16, R4 ;  /* 0x000000100c04723c */ /* 0x004fde0000081004 */
[----:B------:R-:W-:-:S04]  /*13170*/  NOP ;  /* 0x0000000000007918 */ /* 0x000fc80000000000 */
[----:B------:R-:W-:Y:S04]  /*13180*/  STL.64 [R1+0x1b0], R4 ;  /* 0x0001b00401007387 */ /* 0x000fe80000100a00 */
[----:B------:R1:W-:Y:S04]  /*13190*/  STL.64 [R1+0x1b8], R6 ;  /* 0x0001b80601007387 */ /* 0x0003e80000100a00 */
[----:B-1----:R-:W2:Y:S01]  /*131a0*/  LDL.LU R6, [R1+0x2c38] ;  /* 0x002c380001067983 */ /* 0x002ea20000300800 */
[----:B------:R-:W-:-:S03]  /*131b0*/  IMAD.MOV.U32 R7, RZ, RZ, R16 ;  /* 0x000000ffff077224 */ /* 0x000fc600078e0010 */
[----:B------:R-:W4:Y:S04]  /*131c0*/  LDL.LU.64 R4, [R1+0x2c30] ;  /* 0x002c300001047983 */ /* 0x000f280000300a00 */
[----:B------:R-:W2:Y:S04]  /*131d0*/  LDL.LU.64 R16, [R1+0xe0] ;  /* 0x0000e00001107983 */ /* 0x000ea80000300a00 */
[----:B------:R-:W2:Y:S04]  /*131e0*/  LDL.LU.64 R18, [R1+0xe8] ;  /* 0x0000e80001127983 */ /* 0x000ea80000300a00 */
[----:B------:R-:W-:Y:S04]  /*131f0*/  STL.64 [R1+0x1a0], R20 ;  /* 0x0001a01401007387 */ /* 0x000fe80000100a00 */
[----:B------:R1:W-:Y:S04]  /*13200*/  STL.64 [R1+0x1a8], R22 ;  /* 0x0001a81601007387 */ /* 0x0003e80000100a00 */
[----:B-1----:R-:W2:Y:S04]  /*13210*/  LDL.LU.64 R22, [R1+0x2c28] ;  /* 0x002c280001167983 */ /* 0x002ea80000300a00 */
[----:B------:R-:W3:Y:S04]  /*13220*/  LDL.LU.64 R20, [R1+0x2c20] ;  /* 0x002c200001147983 */ /* 0x000ee80000300a00 */
[----:B------:R1:W-:Y:S02]  /*13230*/  STL.64 [R1+0x2b98], R24 ;  /* 0x002b981801007387 */ /* 0x0003e40000100a00 */
[----:B-1----:R-:W-:-:S02]  /*13240*/  IMAD.MOV.U32 R24, RZ, RZ, R7 ;  /* 0x000000ffff187224 */ /* 0x002fc400078e0007 */
[----:B------:R-:W-:Y:S01]  /*13250*/  IMAD.MOV.U32 R25, RZ, RZ, R29 ;  /* 0x000000ffff197224 */ /* 0x000fe200078e001d */
[----:B------:R-:W4:Y:S04]  /*13260*/  LDL.LU R7, [R1+0x2c18] ;  /* 0x002c180001077983 */ /* 0x000f280000300800 */
[----:B------:R1:W-:Y:S02]  /*13270*/  STL.64 [R1+0x2bb0], R24 ;  /* 0x002bb01801007387 */ /* 0x0003e40000100a00 */
[----:B-1----:R-:W-:Y:S02]  /*13280*/  IMAD.MOV.U32 R24, RZ, RZ, R28 ;  /* 0x000000ffff187224 */ /* 0x002fe400078e001c */
[----:B------:R-:W-:-:S05]  /*13290*/  IMAD.MOV.U32 R25, RZ, RZ, R27 ;  /* 0x000000ffff197224 */ /* 0x000fca00078e001b */
[----:B------:R1:W-:Y:S02]  /*132a0*/  STL.64 [R1+0x2bc8], R24 ;  /* 0x002bc81801007387 */ /* 0x0003e40000100a00 */
[----:B-1----:R-:W-:Y:S01]  /*132b0*/  IMAD.MOV.U32 R24, RZ, RZ, R26 ;  /* 0x000000ffff187224 */ /* 0x002fe200078e001a */
[----:B---3--:R-:W-:Y:S01]  /*132c0*/  HMMA.1688.F32.TF32 R8, R12, R20, R8 ;  /* 0x000000140c08723c */ /* 0x008fe20000081008 */
[----:B--2---:R-:W-:-:S05]  /*132d0*/  IMAD.MOV.U32 R25, RZ, RZ, R23 ;  /* 0x000000ffff197224 */ /* 0x004fca00078e0017 */
[----:B------:R-:W-:-:S13]  /*132e0*/  STL.64 [R1+0x2be0], R24 ;  /* 0x002be01801007387 */ /* 0x000fda0000100a00 */
[----:B------:R-:W-:Y:S04]  /*132f0*/  STL.64 [R1+0x190], R8 ;  /* 0x0001900801007387 */ /* 0x000fe80000100a00 */
[----:B------:R1:W-:Y:S04]  /*13300*/  STL.64 [R1+0x198], R10 ;  /* 0x0001980a01007387 */ /* 0x0003e80000100a00 */
[----:B-1----:R-:W2:Y:S04]  /*13310*/  LDL.LU.64 R10, [R1+0x2c10] ;  /* 0x002c1000010a7983 */ /* 0x002ea80000300a00 */
[----:B------:R-:W3:Y:S01]  /*13320*/  LDL.LU.64 R8, [R1+0x2c08] ;  /* 0x002c080001087983 */ /* 0x000ee20000300a00 */
[----:B------:R-:W-:-:S02]  /*13330*/  IMAD.MOV.U32 R25, RZ, RZ, R2 ;  /* 0x000000ffff197224 */ /* 0x000fc400078e0002 */
[----:B------:R-:W-:Y:S02]  /*13340*/  IMAD.MOV.U32 R24, RZ, RZ, R22 ;  /* 0x000000ffff187224 */ /* 0x000fe400078e0016 */
[----:B------:R-:W-:Y:S02]  /*13350*/  IMAD.MOV.U32 R26, RZ, RZ, R20 ;  /* 0x000000ffff1a7224 */ /* 0x000fe400078e0014 */
[----:B------:R-:W-:Y:S02]  /*13360*/  IMAD.MOV.U32 R2, RZ, RZ, R21 ;  /* 0x000000ffff027224 */ /* 0x000fe400078e0015 */
[----:B---3--:R-:W-:Y:S01]  /*13370*/  HMMA.1688.F32.TF32 R20, R12, R8, R16 ;  /* 0x000000080c14723c */ /* 0x008fe20000081010 */
[----:B------:R-:W4:Y:S04]  /*13380*/  LDL.LU.64 R16, [R1+0xd0] ;  /* 0x0000d00001107983 */ /* 0x000f280000300a00 */
[----:B------:R-:W4:-:S14]  /*13390*/  LDL.LU.64 R18, [R1+0xd8] ;  /* 0x0000d80001127983 */ /* 0x000f1c0000300a00 */
[----:B------:R-:W-:Y:S04]  /*133a0*/  STL.64 [R1+0x180], R20 ;  /* 0x0001801401007387 */ /* 0x000fe80000100a00 */
[----:B------:R-:W-:Y:S04]  /*133b0*/  STL.64 [R1+0x188], R22 ;  /* 0x0001881601007387 */ /* 0x000fe80000100a00 */
[----:B--2---:R-:W-:Y:S04]  /*133c0*/  STL.64 [R1+0x2b90], R10 ;  /* 0x002b900a01007387 */ /* 0x004fe80000100a00 */
[----:B------:R1:W-:Y:S04]  /*133d0*/  STL.64 [R1+0x2b88], R8 ;  /* 0x002b880801007387 */ /* 0x0003e80000100a00 */
[----:B-1----:R-:W2:Y:S04]  /*133e0*/  LDL.LU.64 R8, [R1+0x70] ;  /* 0x0000700001087983 */ /* 0x002ea80000300a00 */
[----:B------:R-:W3:Y:S04]  /*133f0*/  LDL.LU.64 R10, [R1+0x78] ;  /* 0x00007800010a7983 */ /* 0x000ee80000300a00 */
[----:B---3--:R-:W-:Y:S04]  /*13400*/  STL.64 [R1+0x2ba8], R10 ;  /* 0x002ba80a01007387 */ /* 0x008fe80000100a00 */
[----:B--2---:R1:W-:Y:S04]  /*13410*/  STL.64 [R1+0x2ba0], R8 ;  /* 0x002ba00801007387 */ /* 0x0043e80000100a00 */
        /* <DEDUP_REMOVED lines=9> */
[----:B------:R-:W3:Y:S01]  /*134b0*/  LDL.LU.64 R10, [R1+0xb8] ;  /* 0x0000b800010a7983 */ /* 0x000ee20000300a00 */
[----:B----4-:R-:W-:Y:S03]  /*134c0*/  HMMA.1688.F32.TF32 R12, R12, R4, R16 ;  /* 0x000000040c0c723c */ /* 0x010fe60000081010 */
[----:B---3--:R-:W-:Y:S04]  /*134d0*/  STL.64 [R1+0x2bf0], R10 ;  /* 0x002bf00a01007387 */ /* 0x008fe80000100a00 */
[----:B--2---:R1:W-:Y:S04]  /*134e0*/  STL.64 [R1+0x2be8], R8 ;  /* 0x002be80801007387 */ /* 0x0043e80000100a00 */
[----:B-1----:R-:W2:Y:S04]  /*134f0*/  LDL.LU.64 R8, [R1+0xc0] ;  /* 0x0000c00001087983 */ /* 0x002ea80000300a00 */
[----:B------:R-:W2:Y:S04]  /*13500*/  LDL.LU.64 R10, [R1+0xc8] ;  /* 0x0000c800010a7983 */ /* 0x000ea80000300a00 */
[----:B------:R-:W3:Y:S04]  /*13510*/  LDL.LU.64 R20, [R1+0x60] ;  /* 0x0000600001147983 */ /* 0x000ee80000300a00 */
[----:B------:R-:W3:Y:S04]  /*13520*/  LDL.LU.64 R22, [R1+0x68] ;  /* 0x0000680001167983 */ /* 0x000ee80000300a00 */
[----:B------:R-:W2:Y:S04]  /*13530*/  LDL.LU.64 R18, [R1+0x2c00] ;  /* 0x002c000001127983 */ /* 0x000ea80000300a00 */
[----:B------:R-:W2:Y:S04]  /*13540*/  LDL.LU.64 R16, [R1+0x2bf8] ;  /* 0x002bf80001107983 */ /* 0x000ea80000300a00 */
[----:B------:R1:W-:Y:S02]  /*13550*/  STL.64 [R1+0xf0], R12 ;  /* 0x0000f00c01007387 */ /* 0x0003e40000100a00 */
[----:B-1----:R-:W-:-:S02]  /*13560*/  IMAD.MOV.U32 R12, RZ, RZ, R26 ;  /* 0x000000ffff0c7224 */ /* 0x002fc400078e001a */
[----:B------:R-:W-:Y:S01]  /*13570*/  STL.64 [R1+0xf8], R14 ;  /* 0x0000f80e01007387 */ /* 0x000fe20000100a00 */
[----:B--2---:R-:W-:Y:S03]  /*13580*/  HMMA.1688.F32.TF32 R24, R16, R24, R8 ;  /* 0x000000181018723c */ /* 0x004fe60000081008 */
[----:B------:R-:W2:Y:S04]  /*13590*/  LDL.LU.64 R10, [R1+0x2bf0] ;  /* 0x002bf000010a7983 */ /* 0x000ea80000300a00 */
[----:B------:R-:W2:-:S12]  /*135a0*/  LDL.LU.64 R8, [R1+0x2be8] ;  /* 0x002be80001087983 */ /* 0x000e980000300a00 */
[----:B------:R1:W-:Y:S04]  /*135b0*/  STL.64 [R1+0xe0], R24 ;  /* 0x0000e01801007387 */ /* 0x0003e80000100a00 */
[----:B-1----:R-:W2:Y:S01]  /*135c0*/  LDL.LU.64 R24, [R1+0x2be0] ;  /* 0x002be00001187983 */ /* 0x002ea20000300a00 */
[----:B------:R-:W-:Y:S02]  /*135d0*/  IMAD.MOV.U32 R29, RZ, RZ, R26 ;  /* 0x000000ffff1d7224 */ /* 0x000fe400078e001a */
[----:B------:R-:W-:-:S05]  /*135e0*/  IMAD.MOV.U32 R28, RZ, RZ, R27 ;  /* 0x000000ffff1c7224 */ /* 0x000fca00078e001b */
[----:B------:R-:W-:Y:S04]  /*135f0*/  STL [R1+0x27ac], R28 ;  /* 0x0027ac1c01007387 */ /* 0x000fe80000100800 */
[----:B------:R-:W-:Y:S01]  /*13600*/  STL [R1+0x27a8], R29 ;  /* 0x0027a81d01007387 */ /* 0x000fe20000100800 */
        /* <DEDUP_REMOVED lines=20> */
[----:B-1----:R-:W2:Y:S01]  /*13750*/  LDL.LU.64 R24, [R1+0x2b98] ;  /* 0x002b980001187983 */ /* 0x002ea20000300a00 */
[----:B------:R-:W-:-:S07]  /*13760*/  IMAD.MOV.U32 R13, RZ, RZ, R2 ;  /* 0x000000ffff0d7224 */ /* 0x000fce00078e0002 */
[C---:B---3--:R-:W-:Y:S08]  /*13770*/  HMMA.1688.F32.TF32 R12, R16.reuse, R12, R20 ;  /* 0x0000000c100c723c */ /* 0x048ff00000081014 */
[----:B--2---:R-:W-:Y:S01]  /*13780*/  HMMA.1688.F32.TF32 R24, R16, R24, R8 ;  /* 0x000000181018723c */ /* 0x004fe20000081008 */
[----:B------:R-:W2:Y:S04]  /*13790*/  LDL.LU.64 R10, [R1+0x2b90] ;  /* 0x002b9000010a7983 */ /* 0x000ea80000300a00 */
[----:B------:R-:W3:-:S14]  /*137a0*/  LDL.LU.64 R8, [R1+0x2b88] ;  /* 0x002b880001087983 */ /* 0x000edc0000300a00 */
[----:B------:R-:W-:Y:S04]  /*137b0*/  STL.64 [R1+0xa0], R24 ;  /* 0x0000a01801007387 */ /* 0x000fe80000100a00 */
[----:B------:R1:W-:Y:S04]  /*137c0*/  STL.64 [R1+0xa8], R26 ;  /* 0x0000a81a01007387 */ /* 0x0003e80000100a00 */
[----:B-1----:R-:W3:Y:S04]  /*137d0*/  LDL.LU.64 R26, [R1+0x2b80] ;  /* 0x002b8000011a7983 */ /* 0x002ee80000300a00 */
[----:B------:R-:W3:Y:S04]  /*137e0*/  LDL.LU.64 R24, [R1+0x2b78] ;  /* 0x002b780001187983 */ /* 0x000ee80000300a00 */
[----:B------:R-:W4:Y:S04]  /*137f0*/  LDL.LU.64 R22, [R1+0x2b70] ;  /* 0x002b700001167983 */ /* 0x000f280000300a00 */
[----:B------:R-:W4:Y:S04]  /*13800*/  LDL.LU.64 R20, [R1+0x2b68] ;  /* 0x002b680001147983 */ /* 0x000f280000300a00 */
[----:B------:R-:W-:Y:S04]  /*13810*/  STL.64 [R1+0x90], R12 ;  /* 0x0000900c01007387 */ /* 0x000fe80000100a00 */
[----:B------:R3:W-:Y:S04]  /*13820*/  STL.64 [R1+0x98], R14 ;  /* 0x0000980e01007387 */ /* 0x0007e80000100a00 */
[----:B--2---:R4:W-:Y:S01]  /*13830*/  STL.64 [R1+0x2b60], R10 ;  /* 0x002b600a01007387 */ /* 0x0049e20000100a00 */
[C---:B---3--:R-:W-:Y:S03]  /*13840*/  HMMA.1688.F32.TF32 R12, R16.reuse, R8, R24 ;  /* 0x00000008100c723c */ /* 0x048fe60000081018 */
[----:B------:R-:W-:Y:S04]  /*13850*/  LDS R26, [R0+UR9+0x43180] ;  /* 0x04318009001a7984 */ /* 0x000fe80008000800 */
[----:B------:R-:W-:Y:S01]  /*13860*/  LDS R27, [R3+UR9+0x43180] ;  /* 0x04318009031b7984 */ /* 0x000fe20008000800 */
[----:B----4-:R-:W-:Y:S03]  /*13870*/  HMMA.1688.F32.TF32 R8, R16, R4, R20 ;  /* 0x000000041008723c */ /* 0x010fe60000081014 */
[----:B------:R-:W-:Y:S04]  /*13880*/  LDS R18, [R0+UR9+0x43080] ;  /* 0x0430800900127984 */ /* 0x000fe80008000800 */
[----:B------:R-:W1:Y:S04]  /*13890*/  LDS R19, [R3+UR9+0x43080] ;  /* 0x0430800903137984 */ /* 0x000e680008000800 */
[----:B------:R-:W-:Y:S04]  /*138a0*/  LDS R16, [R0+UR9+0x42080] ;  /* 0x0420800900107984 */ /* 0x000fe80008000800 */
[----:B------:R-:W2:Y:S04]  /*138b0*/  LDS R17, [R3+UR9+0x42080] ;  /* 0x0420800903117984 */ /* 0x000ea80008000800 */
[----:B------:R-:W-:Y:S04]  /*138c0*/  LDS R22, [R0+UR9+0x43100] ;  /* 0x0431000900167984 */ /* 0x000fe80008000800 */
[----:B------:R-:W3:Y:S04]  /*138d0*/  LDS R23, [R3+UR9+0x43100] ;  /* 0x0431000903177984 */ /* 0x000ee80008000800 */
[----:B------:R-:W-:Y:S04]  /*138e0*/  LDS R20, [R0+UR9+0x42100] ;  /* 0x0421000900147984 */ /* 0x000fe80008000800 */
[----:B------:R-:W4:Y:S04]  /*138f0*/  LDS R21, [R3+UR9+0x42100] ;  /* 0x0421000903157984 */ /* 0x000f280008000800 */
[----:B------:R-:W-:Y:S04]  /*13900*/  STL.64 [R1+0x70], R12 ;  /* 0x0000700c01007387 */ /* 0x000fe80000100a00 */
[----:B------:R-:W-:Y:S04]  /*13910*/  STL.64 [R1+0x78], R14 ;  /* 0x0000780e01007387 */ /* 0x000fe80000100a00 */
[----:B------:R-:W-:Y:S04]  /*13920*/  STL.64 [R1+0x2b40], R6 ;  /* 0x002b400601007387 */ /* 0x000fe80000100a00 */
[----:B------:R-:W-:Y:S04]  /*13930*/  STL.64 [R1+0x60], R8 ;  /* 0x0000600801007387 */ /* 0x000fe80000100a00 */
[----:B------:R-:W-:Y:S04]  /*13940*/  STL.64 [R1+0x68], R10 ;  /* 0x0000680a01007387 */ /* 0x000fe80000100a00 */
[----:B-1----:R-:W-:Y:S04]  /*13950*/  STL.64 [R1+0x2ae0], R18 ;  /* 0x002ae01201007387 */ /* 0x002fe80000100a00 */
[----:B--2---:R-:W-:Y:S04]  /*13960*/  STL.64 [R1+0x2ad8], R16 ;  /* 0x002ad81001007387 */ /* 0x004fe80000100a00 */
[----:B---3--:R1:W-:Y:S04]  /*13970*/  STL.64 [R1+0x2a50], R22 ;  /* 0x002a501601007387 */ /* 0x0083e80000100a00 */
[----:B------:R-:W-:Y:S04]  /*13980*/  LDS R24, [R0+UR9+0x42180] ;  /* 0x0421800900187984 */ /* 0x000fe80008000800 */
[----:B----4-:R-:W-:Y:S04]  /*13990*/  STL.64 [R1+0x2a48], R20 ;  /* 0x002a481401007387 */ /* 0x010fe80000100a00 */
[----:B-1----:R-:W2:Y:S04]  /*139a0*/  LDL R22, [R1+0x48] ;  /* 0x0000480001167983 */ /* 0x002ea80000100800 */
[----:B------:R-:W2:Y:S04]  /*139b0*/  LDL R23, [R1+0x4c] ;  /* 0x00004c0001177983 */ /* 0x000ea80000100800 */
[----:B------:R-:W3:Y:S04]  /*139c0*/  LDL.LU R16, [R1+0x3f0] ;  /* 0x0003f00001107983 */ /* 0x000ee80000300800 */
[----:B------:R-:W3:Y:S04]  /*139d0*/  LDL.LU R17, [R1+0x3f4] ;  /* 0x0003f40001117983 */ /* 0x000ee80000300800 */
[----:B------:R-:W4:Y:S04]  /*139e0*/  LDL.LU R18, [R1+0x3f8] ;  /* 0x0003f80001127983 */ /* 0x000f280000300800 */
[----:B------:R-:W4:Y:S04]  /*139f0*/  LDL.LU R19, [R1+0x3fc] ;  /* 0x0003fc0001137983 */ /* 0x000f280000300800 */
[----:B------:R-:W1:Y:S04]  /*13a00*/  LDS R25, [R3+UR9+0x42180] ;  /* 0x0421800903197984 */ /* 0x000e680008000800 */
[----:B------:R-:W-:Y:S04]  /*13a10*/  LDS R12, [R0+UR9+0x42000] ;  /* 0x04200009000c7984 */ /* 0x000fe80008000800 */
[----:B------:R-:W-:Y:S04]  /*13a20*/  LDS R14, [R0+UR9+0x43000] ;  /* 0x04300009000e7984 */ /* 0x000fe80008000800 */
[----:B------:R-:W-:Y:S04]  /*13a30*/  LDS R13, [R3+UR9+0x42000] ;  /* 0x04200009030d7984 */ /* 0x000fe80008000800 */
[----:B------:R-:W1:Y:S04]  /*13a40*/  LDS R15, [R3+UR9+0x43000] ;  /* 0x04300009030f7984 */ /* 0x000e680008000800 */
[----:B----4-:R4:W-:Y:S04]  /*13a50*/  STL.64 [R1+0x2af0], R18 ;  /* 0x002af01201007387 */ /* 0x0109e80000100a00 */
[----:B---3--:R3:W-:Y:S04]  /*13a60*/  STL.64 [R1+0x2ae8], R16 ;  /* 0x002ae81001007387 */ /* 0x0087e80000100a00 */
[----:B----4-:R-:W4:Y:S04]  /*13a70*/  LDL R18, [R1+0x8] ;  /* 0x0000080001127983 */ /* 0x010f280000100800 */
[----:B------:R-:W4:Y:S04]  /*13a80*/  LDL R19, [R1+0xc] ;  /* 0x00000c0001137983 */ /* 0x000f280000100800 */
[----:B----4-:R4:W-:Y:S04]  /*13a90*/  STL.64 [R1+0x2b08], R18 ;  /* 0x002b081201007387 */ /* 0x0109e80000100a00 */
[----:B---3--:R-:W3:Y:S04]  /*13aa0*/  LDL.LU R16, [R1+0x420] ;  /* 0x0004200001107983 */ /* 0x008ee80000300800 */
[----:B------:R-:W3:Y:S04]  /*13ab0*/  LDL.LU R17, [R1+0x424] ;  /* 0x0004240001117983 */ /* 0x000ee80000300800 */
[----:B----4-:R-:W4:Y:S04]  /*13ac0*/  LDL.LU R18, [R1+0x428] ;  /* 0x0004280001127983 */ /* 0x010f280000300800 */
[----:B------:R-:W4:Y:S04]  /*13ad0*/  LDL.LU R19, [R1+0x42c] ;  /* 0x00042c0001137983 */ /* 0x000f280000300800 */
[----:B------:R-:W2:Y:S04]  /*13ae0*/  LDL.64 R6, [R1+0x38] ;  /* 0x0000380001067983 */ /* 0x000ea80000100a00 */
[----:B--2---:R2:W-:Y:S04]  /*13af0*/  STL.64 [R1+0x2b48], R6 ;  /* 0x002b480601007387 */ /* 0x0045e80000100a00 */
[----:B------:R-:W3:Y:S04]  /*13b00*/  LDL.LU R4, [R1+0x450] ;  /* 0x0004500001047983 */ /* 0x000ee80000300800 */
[----:B------:R-:W3:Y:S04]  /*13b10*/  LDL.LU R5, [R1+0x454] ;  /* 0x0004540001057983 */ /* 0x000ee80000300800 */
[----:B--2---:R-:W2:Y:S04]  /*13b20*/  LDL.LU R6, [R1+0x458] ;  /* 0x0004580001067983 */ /* 0x004ea80000300800 */
[----:B------:R-:W2:Y:S04]  /*13b30*/  LDL.LU R7, [R1+0x45c] ;  /* 0x00045c0001077983 */ /* 0x000ea80000300800 */
[----:B------:R-:W3:Y:S04]  /*13b40*/  LDL.64 R10, [R1+0x58] ;  /* 0x00005800010a7983 */ /* 0x000ee80000100a00 */
[----:B--2---:R-:W-:Y:S04]  /*13b50*/  STL.64 [R1+0x2b58], R6 ;  /* 0x002b580601007387 */ /* 0x004fe80000100a00 */
[----:B---3--:R2:W-:Y:S04]  /*13b60*/  STL.64 [R1+0x2b50], R4 ;  /* 0x002b500401007387 */ /* 0x0085e80000100a00 */
[----:B--2---:R-:W2:Y:S04]  /*13b70*/  LDL.LU R4, [R1+0x460] ;  /* 0x0004600001047983 */ /* 0x004ea80000300800 */
[----:B------:R-:W2:Y:S04]  /*13b80*/  LDL.LU R5, [R1+0x464] ;  /* 0x0004640001057983 */ /* 0x000ea80000300800 */
[----:B------:R-:W2:Y:S04]  /*13b90*/  LDL.LU R6, [R1+0x468] ;  /* 0x0004680001067983 */ /* 0x000ea80000300800 */
[----:B------:R-:W2:Y:S04]  /*13ba0*/  LDL.LU R7, [R1+0x46c] ;  /* 0x00046c0001077983 */ /* 0x000ea80000300800 */
[----:B----4-:R3:W-:Y:S04]  /*13bb0*/  STL.64 [R1+0x2b28], R18 ;  /* 0x002b281201007387 */ /* 0x0107e80000100a00 */
[----:B------:R4:W-:Y:S04]  /*13bc0*/  STL.64 [R1+0x2b20], R16 ;  /* 0x002b201001007387 */ /* 0x0009e80000100a00 */
[----:B---3--:R-:W3:Y:S04]  /*13bd0*/  LDL.64 R18, [R1+0x28] ;  /* 0x0000280001127983 */ /* 0x008ee80000100a00 */
[----:B---3--:R3:W-:Y:S04]  /*13be0*/  STL.64 [R1+0x2b38], R18 ;  /* 0x002b381201007387 */ /* 0x0087e80000100a00 */
[----:B----4-:R-:W4:Y:S04]  /*13bf0*/  LDL.LU R16, [R1+0x440] ;  /* 0x0004400001107983 */ /* 0x010f280000300800 */
[----:B------:R-:W4:Y:S04]  /*13c00*/  LDL.LU R17, [R1+0x444] ;  /* 0x0004440001117983 */ /* 0x000f280000300800 */
[----:B---3--:R-:W4:Y:S04]  /*13c10*/  LDL.LU R18, [R1+0x448] ;  /* 0x0004480001127983 */ /* 0x008f280000300800 */
[----:B------:R-:W4:Y:S04]  /*13c20*/  LDL.LU R19, [R1+0x44c] ;  /* 0x00044c0001137983 */ /* 0x000f280000300800 */
[----:B------:R-:W-:Y:S04]  /*13c30*/  STL.64 [R1+0x29d0], R26 ;  /* 0x0029d01a01007387 */ /* 0x000fe80000100a00 */
[----:B-1----:R1:W-:Y:S04]  /*13c40*/  STL.64 [R1+0x29c8], R24 ;  /* 0x0029c81801007387 */ /* 0x0023e80000100a00 */
[----:B-1----:R-:W3:Y:S04]  /*13c50*/  LDL.LU R24, [R1+0x370] ;  /* 0x0003700001187983 */ /* 0x002ee80000300800 */
[----:B------:R-:W3:Y:S04]  /*13c60*/  LDL.LU R25, [R1+0x374] ;  /* 0x0003740001197983 */ /* 0x000ee80000300800 */
[----:B------:R-:W2:Y:S04]  /*13c70*/  LDL.LU R26, [R1+0x378] ;  /* 0x00037800011a7983 */ /* 0x000ea80000300800 */
[----:B------:R-:W2:Y:S04]  /*13c80*/  LDL.LU R27, [R1+0x37c] ;  /* 0x00037c00011b7983 */ /* 0x000ea80000300800 */
[----:B--2---:R-:W-:Y:S04]  /*13c90*/  STL.64 [R1+0x2b00], R26 ;  /* 0x002b001a01007387 */ /* 0x004fe80000100a00 */
[----:B---3--:R1:W-:Y:S04]  /*13ca0*/  STL.64 [R1+0x2af8], R24 ;  /* 0x002af81801007387 */ /* 0x0083e80000100a00 */
[----:B-1----:R-:W2:Y:S04]  /*13cb0*/  LDL.LU R24, [R1+0x410] ;  /* 0x0004100001187983 */ /* 0x002ea80000300800 */
[----:B------:R-:W2:Y:S04]  /*13cc0*/  LDL.LU R25, [R1+0x414] ;  /* 0x0004140001197983 */ /* 0x000ea80000300800 */
[----:B------:R-:W3:Y:S04]  /*13cd0*/  LDL.LU R26, [R1+0x418] ;  /* 0x00041800011a7983 */ /* 0x000ee80000300800 */
[----:B------:R-:W3:Y:S01]  /*13ce0*/  LDL.LU R27, [R1+0x41c] ;  /* 0x00041c00011b7983 */ /* 0x000ee20000300800 */
[----:B------:R-:W-:Y:S03]  /*13cf0*/  HMMA.1688.F32.TF32 R4, R12, R10, R4 ;  /* 0x0000000a0c04723c */ /* 0x000fe60000081004 */
[----:B---3--:R1:W-:Y:S04]  /*13d00*/  STL.64 [R1+0x2b18], R26 ;  /* 0x002b181a01007387 */ /* 0x0083e80000100a00 */
[----:B--2---:R2:W-:Y:S04]  /*13d10*/  STL.64 [R1+0x2b10], R24 ;  /* 0x002b101801007387 */ /* 0x0045e80000100a00 */
[----:B-1----:R-:W3:Y:S01]  /*13d20*/  LDL.64 R26, [R1+0x18] ;  /* 0x00001800011a7983 */ /* 0x002ee20000100a00 */
[----:B------:R-:W-:-:S02]  /*13d30*/  IMAD.MOV.U32 R21, RZ, RZ, R10 ;  /* 0x000000ffff157224 */ /* 0x000fc400078e000a */
[----:B------:R-:W-:-:S05]  /*13d40*/  IMAD.MOV.U32 R20, RZ, RZ, R11 ;  /* 0x000000ffff147224 */ /* 0x000fca00078e000b */
[----:B------:R-:W-:Y:S02]  /*13d50*/  IMAD.MOV.U32 R9, RZ, RZ, R6 ;  /* 0x000000ffff097224 */ /* 0x000fe400078e0006 */
[----:B------:R-:W-:Y:S01]  /*13d60*/  IMAD.MOV.U32 R8, RZ, RZ, R7 ;  /* 0x000000ffff087224 */ /* 0x000fe200078e0007 */
[----:B---3--:R1:W-:Y:S04]  /*13d70*/  STL.64 [R1+0x2b30], R26 ;  /* 0x002b301a01007387 */ /* 0x0083e80000100a00 */
[----:B--2---:R-:W2:Y:S04]  /*13d80*/  LDL.LU R24, [R1+0x430] ;  /* 0x0004300001187983 */ /* 0x004ea80000300800 */
[----:B------:R-:W2:Y:S04]  /*13d90*/  LDL.LU R25, [R1+0x434] ;  /* 0x0004340001197983 */ /* 0x000ea80000300800 */
[----:B-1----:R-:W2:Y:S04]  /*13da0*/  LDL.LU R26, [R1+0x438] ;  /* 0x00043800011a7983 */ /* 0x002ea80000300800 */
[----:B------:R-:W2:Y:S04]  /*13db0*/  LDL.LU R27, [R1+0x43c] ;  /* 0x00043c00011b7983 */ /* 0x000ea80000300800 */
[----:B------:R-:W3:Y:S04]  /*13dc0*/  LDL.LU.64 R10, [R1+0x2b60] ;  /* 0x002b6000010a7983 */ /* 0x000ee80000300a00 */
[----:B------:R1:W-:Y:S04]  /*13dd0*/  STL.64 [R1+0x460], R4 ;  /* 0x0004600401007387 */ /* 0x0003e80000100a00 */
[----:B------:R-:W2:Y:S04]  /*13de0*/  LDL.LU.64 R6, [R1+0x2b58] ;  /* 0x002b580001067983 */ /* 0x000ea80000300a00 */
[----:B-1----:R-:W2:Y:S02]  /*13df0*/  LDL.LU.64 R4, [R1+0x2b50] ;  /* 0x002b500001047983 */ /* 0x002ea40000300a00 */
[----:B--2---:R-:W-:-:S15]  /*13e00*/  HMMA.1688.F32.TF32 R4, R12, R22, R4 ;  /* 0x000000160c04723c */ /* 0x004fde0000081004 */
[----:B------:R-:W-:-:S04]  /*13e10*/  NOP ;  /* 0x0000000000007918 */ /* 0x000fc80000000000 */
[----:B------:R-:W-:Y:S04]  /*13e20*/  STL.64 [R1+0x450], R4 ;  /* 0x0004500401007387 */ /* 0x000fe80000100a00 */
[----:B------:R1:W-:Y:S04]  /*13e30*/  STL.64 [R1+0x458], R6 ;  /* 0x0004580601007387 */ /* 0x0003e80000100a00 */
[----:B-1----:R-:W4:Y:S04]  /*13e40*/  LDL.LU.64 R6, [R1+0x2b48] ;  /* 0x002b480001067983 */ /* 0x002f280000300a00 */
[----:B------:R1:W-:Y:S01]  /*13e50*/  STL.64 [R1+0x2ac0], R22 ;  /* 0x002ac01601007387 */ /* 0x0003e20000100a00 */
[----:B----4-:R-:W-:Y:S01]  /*13e60*/  HMMA.1688.F32.TF32 R16, R12, R6, R16 ;  /* 0x000000060c10723c */ /* 0x010fe20000081010 */
[----:B-1----:R-:W-:-:S02]  /*13e70*/  IMAD.MOV.U32 R23, RZ, RZ, R6 ;  /* 0x000000ffff177224 */ /* 0x002fc400078e0006 */
[----:B------:R-:W-:Y:S02]  /*13e80*/  IMAD.MOV.U32 R22, RZ, RZ, R7 ;  /* 0x000000ffff167224 */ /* 0x000fe400078e0007 */
[----:B------:R-:W2:-:S14]  /*13e90*/  LDL.LU.64 R6, [R1+0x2b40] ;  /* 0x002b400001067983 */ /* 0x000e9c0000300a00 */
[----:B------:R-:W-:Y:S01]  /*13ea0*/  IMAD.MOV.U32 R5, RZ, RZ, R18 ;  /* 0x000000ffff057224 */ /* 0x000fe200078e0012 */
[----:B------:R-:W-:Y:S01]  /*13eb0*/  STL.64 [R1+0x440], R16 ;  /* 0x0004401001007387 */ /* 0x000fe20000100a00 */
[----:B------:R-:W-:-:S03]  /*13ec0*/  IMAD.MOV.U32 R4, RZ, RZ, R19 ;  /* 0x000000ffff047224 */ /* 0x000fc600078e0013 */
[----:B------:R-:W4:Y:S04]  /*13ed0*/  LDL.LU.64 R18, [R1+0x2b38] ;  /* 0x002b380001127983 */ /* 0x000f280000300a00 */
[----:B------:R-:W-:Y:S04]  /*13ee0*/  STL [R1+0x26cc], R4 ;  /* 0x0026cc0401007387 */ /* 0x000fe80000100800 */
[----:B------:R-:W-:Y:S01]  /*13ef0*/  STL [R1+0x26c8], R5 ;  /* 0x0026c80501007387 */ /* 0x000fe20000100800 */
[----:B----4-:R-:W-:Y:S01]  /*13f00*/  HMMA.1688.F32.TF32 R24, R12, R18, R24 ;  /* 0x000000120c18723c */ /* 0x010fe20000081018 */
[----:B------:R-:W-:-:S02]  /*13f10*/  IMAD.MOV.U32 R29, RZ, RZ, R18 ;  /* 0x000000ffff1d7224 */ /* 0x000fc400078e0012 */
[----:B------:R-:W-:-:S15]  /*13f20*/  IMAD.MOV.U32 R28, RZ, RZ, R19 ;  /* 0x000000ffff1c7224 */ /* 0x000fde00078e0013 */
[----:B------:R-:W-:Y:S01]  /*13f30*/  NOP ;  /* 0x0000000000007918 */ /* 0x000fe20000000000 */
[----:B------:R-:W-:Y:S04]  /*13f40*/  STL.64 [R1+0x430], R24 ;  /* 0x0004301801007387 */ /* 0x000fe80000100a00 */
[----:B------:R1:W-:Y:S04]  /*13f50*/  STL.64 [R1+0x438], R26 ;  /* 0x0004381a01007387 */ /* 0x0003e80000100a00 */
[----:B-1----:R-:W4:Y:S04]  /*13f60*/  LDL.LU.64 R26, [R1+0x2b30] ;  /* 0x002b3000011a7983 */ /* 0x002f280000300a00 */
[----:B------:R-:W4:Y:S04]  /*13f70*/  LDL.LU.64 R18, [R1+0x2b28] ;  /* 0x002b280001127983 */ /* 0x000f280000300a00 */
[----:B------:R-:W4:Y:S02]  /*13f80*/  LDL.LU.64 R16, [R1+0x2b20] ;  /* 0x002b200001107983 */ /* 0x000f240000300a00 */
[----:B----4-:R-:W-:Y:S01]  /*13f90*/  HMMA.1688.F32.TF32 R16, R12, R26, R16 ;  /* 0x0000001a0c10723c */ /* 0x010fe20000081010 */
[----:B------:R-:W-:-:S02]  /*13fa0*/  IMAD.MOV.U32 R3, RZ, RZ, R26 ;  /* 0x000000ffff037224 */ /* 0x000fc400078e001a */
[----:B------:R-:W-:Y:S02]  /*13fb0*/  IMAD.MOV.U32 R2, RZ, RZ, R27 ;  /* 0x000000ffff027224 */ /* 0x000fe400078e001b */
[----:B------:R-:W4:Y:S04]  /*13fc0*/  LDL.LU.64 R26, [R1+0x2b18] ;  /* 0x002b1800011a7983 */ /* 0x000f280000300a00 */
[----:B------:R-:W4:Y:S10]  /*13fd0*/  LDL.LU.64 R24, [R1+0x2b10] ;  /* 0x002b100001187983 */ /* 0x000f340000300a00 */
[----:B------:R-:W-:Y:S01]  /*13fe0*/  IMAD.MOV.U32 R4, RZ, RZ, R18 ;  /* 0x000000ffff047224 */ /* 0x000fe200078e0012 */
[----:B------:R4:W-:Y:S01]  /*13ff0*/  STL.64 [R1+0x420], R16 ;  /* 0x0004201001007387 */ /* 0x0009e20000100a00 */
[----:B------:R-:W-:-:S03]  /*14000*/  IMAD.MOV.U32 R5, RZ, RZ, R19 ;  /* 0x000000ffff057224 */ /* 0x000fc600078e0013 */
[----:B------:R-:W4:Y:S04]  /*14010*/  LDL.LU.64 R18, [R1+0x2b08] ;  /* 0x002b080001127983 */ /* 0x000f280000300a00 */
[----:B------:R-:W-:Y:S04]  /*14020*/  STL [R1+0x26d4], R4 ;  /* 0x0026d40401007387 */ /* 0x000fe80000100800 */
[----:B------:R-:W-:Y:S01]  /*14030*/  STL [R1+0x26d0], R5 ;  /* 0x0026d00501007387 */ /* 0x000fe20000100800 */
[----:B----4-:R-:W-:Y:S03]  /*14040*/  HMMA.1688.F32.TF32 R16, R12, R18, R24 ;  /* 0x000000120c10723c */ /* 0x010fe60000081018 */
[----:B------:R-:W2:Y:S04]  /*14050*/  LDL.LU.64 R26, [R1+0x2b00] ;  /* 0x002b0000011a7983 */ /* 0x000ea80000300a00 */
[----:B------:R-:W2:-:S12]  /*14060*/  LDL.LU.64 R24, [R1+0x2af8] ;  /* 0x002af80001187983 */ /* 0x000e980000300a00 */
[----:B------:R-:W-:Y:S04]  /*14070*/  STL.64 [R1+0x410], R16 ;  /* 0x0004101001007387 */ /* 0x000fe80000100a00 */
[----:B------:R1:W-:Y:S04]  /*14080*/  STL.64 [R1+0x418], R18 ;  /* 0x0004181201007387 */ /* 0x0003e80000100a00 */
[----:B-1----:R-:W3:Y:S04]  /*14090*/  LDL.LU.64 R18, [R1+0x2af0] ;  /* 0x002af00001127983 */ /* 0x002ee80000300a00 */
[----:B------:R-:W3:Y:S02]  /*140a0*/  LDL.LU.64 R16, [R1+0x2ae8] ;  /* 0x002ae80001107983 */ /* 0x000ee40000300a00 */
[----:B---3--:R-:W-:-:S15]  /*140b0*/  HMMA.1688.F32.TF32 R16, R12, R10, R16 ;  /* 0x0000000a0c10723c */ /* 0x008fde0000081010 */
[----:B------:R-:W-:-:S04]  /*140c0*/  NOP ;  /* 0x0000000000007918 */ /* 0x000fc80000000000 */
[----:B------:R-:W-:Y:S01]  /*140d0*/  STL [R1+0x3f0], R16 ;  /* 0x0003f01001007387 */ /* 0x000fe20000100800 */
[----:B------:R-:W-:Y:S02]  /*140e0*/  IMAD.MOV.U32 R5, RZ, RZ, R18 ;  /* 0x000000ffff057224 */ /* 0x000fe400078e0012 */
[----:B------:R-:W-:Y:S01]  /*140f0*/  IMAD.MOV.U32 R4, RZ, RZ, R17 ;  /* 0x000000ffff047224 */ /* 0x000fe200078e0011 */
[----:B------:R1:W-:Y:S04]  /*14100*/  STL [R1+0x3fc], R19 ;  /* 0x0003fc1301007387 */ /* 0x0003e80000100800 */
[----:B-1----:R-:W3:Y:S04]  /*14110*/  LDL.LU.64 R18, [R1+0x2ae0] ;  /* 0x002ae00001127983 */ /* 0x002ee80000300a00 */
[----:B------:R-:W3:Y:S04]  /*14120*/  LDL.LU.64 R16, [R1+0x2ad8] ;  /* 0x002ad80001107983 */ /* 0x000ee80000300a00 */
[----:B------:R-:W-:Y:S04]  /*14130*/  STL.64 [R1+0x2a70], R10 ;  /* 0x002a700a01007387 */ /* 0x000fe80000100a00 */
[----:B------:R2:W-:Y:S02]  /*14140*/  STL.64 [R1+0x2a68], R8 ;  /* 0x002a680801007387 */ /* 0x0005e40000100a00 */
[----:B--2---:R-:W-:Y:S02]  /*14150*/  HMMA.1688.F32.TF32 R8, R12, R6, R24 ;  /* 0x000000060c08723c */ /* 0x004fe40000081018 */
[----:B------:R-:W2:-:S15]  /*14160*/  LDL.LU R24, [R1+0x320] ;  /* 0x0003200001187983 */ /* 0x000e9e0000300800 */
[----:B------:R-:W-:Y:S02]  /*14170*/  NOP ;  /* 0x0000000000007918 */ /* 0x000fe40000000000 */
[----:B------:R-:W-:Y:S04]  /*14180*/  STL.64 [R1+0x370], R8 ;  /* 0x0003700801007387 */ /* 0x000fe80000100a00 */
[----:B------:R-:W-:Y:S04]  /*14190*/  STL.64 [R1+0x378], R10 ;  /* 0x0003780a01007387 */ /* 0x000fe80000100a00 */
[----:B------:R-:W2:Y:S04]  /*141a0*/  LDL.LU R25, [R1+0x324] ;  /* 0x0003240001197983 */ /* 0x000ea80000300800 */
[----:B------:R-:W4:Y:S04]  /*141b0*/  LDL.LU R26, [R1+0x328] ;  /* 0x00032800011a7983 */ /* 0x000f280000300800 */
[----:B------:R-:W4:Y:S04]  /*141c0*/  LDL.LU R27, [R1+0x32c] ;  /* 0x00032c00011b7983 */ /* 0x000f280000300800 */
[----:B----4-:R1:W-:Y:S04]  /*141d0*/  STL.64 [R1+0x2a90], R26 ;  /* 0x002a901a01007387 */ /* 0x0103e80000100a00 */
[----:B--2---:R-:W-:Y:S01]  /*141e0*/  STL.64 [R1+0x2a88], R24 ;  /* 0x002a881801007387 */ /* 0x004fe20000100a00 */
[----:B-1----:R-:W-:-:S02]  /*141f0*/  IMAD.MOV.U32 R26, RZ, RZ, R29 ;  /* 0x000000ffff1a7224 */ /* 0x002fc400078e001d */
[----:B------:R-:W-:-:S05]  /*14200*/  IMAD.MOV.U32 R27, RZ, RZ, R28 ;  /* 0x000000ffff1b7224 */ /* 0x000fca00078e001c */
[----:B------:R1:W-:Y:S04]  /*14210*/  STL.64 [R1+0x2aa0], R26 ;  /* 0x002aa01a01007387 */ /* 0x0003e80000100a00 */
[----:B------:R-:W-:Y:S04]  /*14220*/  STL.64 [R1+0x2a60], R6 ;  /* 0x002a600601007387 */ /* 0x000fe80000100a00 */
[----:B------:R-:W-:Y:S01]  /*14230*/  STL.64 [R1+0x2a58], R4 ;  /* 0x002a580401007387 */ /* 0x000fe20000100a00 */
[----:B-1----:R-:W-:-:S03]  /*14240*/  IMAD.MOV.U32 R26, RZ, RZ, R23 ;  /* 0x000000ffff1a7224 */ /* 0x002fc600078e0017 */
[----:B------:R-:W2:Y:S01]  /*14250*/  LDL.LU R12, [R1+0x80] ;  /* 0x00008000010c7983 */ /* 0x000ea20000300800 */
[----:B------:R-:W-:-:S03]  /*14260*/  IMAD.MOV.U32 R27, RZ, RZ, R22 ;  /* 0x000000ffff1b7224 */ /* 0x000fc600078e0016 */
[----:B------:R-:W2:Y:S04]  /*14270*/  LDL.LU R13, [R1+0x84] ;  /* 0x00008400010d7983 */ /* 0x000ea80000300800 */
[----:B------:R-:W4:Y:S04]  /*14280*/  LDL.LU R14, [R1+0x88] ;  /* 0x00008800010e7983 */ /* 0x000f280000300800 */
[----:B------:R-:W4:Y:S04]  /*14290*/  LDL.LU R15, [R1+0x8c] ;  /* 0x00008c00010f7983 */ /* 0x000f280000300800 */
[----:B------:R1:W-:Y:S04]  /*142a0*/  STL.64 [R1+0x2ab8], R26 ;  /* 0x002ab81a01007387 */ /* 0x0003e80000100a00 */
[----:B------:R-:W2:Y:S04]  /*142b0*/  LDL.LU R24, [R1+0x350] ;  /* 0x0003500001187983 */ /* 0x000ea80000300800 */
[----:B------:R-:W2:Y:S04]  /*142c0*/  LDL.LU R25, [R1+0x354] ;  /* 0x0003540001197983 */ /* 0x000ea80000300800 */
[----:B-1----:R-:W2:Y:S04]  /*142d0*/  LDL.LU R26, [R1+0x358] ;  /* 0x00035800011a7983 */ /* 0x002ea80000300800 */
[----:B------:R-:W2:Y:S04]  /*142e0*/  LDL.LU R27, [R1+0x35c] ;  /* 0x00035c00011b7983 */ /* 0x000ea80000300800 */
[----:B--2---:R-:W-:Y:S04]  /*142f0*/  STL.64 [R1+0x2ad0], R26 ;  /* 0x002ad01a01007387 */ /* 0x004fe80000100a00 */
[----:B------:R1:W-:Y:S04]  /*14300*/  STL.64 [R1+0x2ac8], R24 ;  /* 0x002ac81801007387 */ /* 0x0003e80000100a00 */
[----:B-1----:R-:W3:Y:S04]  /*14310*/  LDL.LU R24, [R1+0x360] ;  /* 0x0003600001187983 */ /* 0x002ee80000300800 */
[----:B------:R-:W3:Y:S04]  /*14320*/  LDL.LU R25, [R1+0x364] ;  /* 0x0003640001197983 */ /* 0x000ee80000300800 */
[----:B------:R-:W3:Y:S04]  /*14330*/  LDL.LU R26, [R1+0x368] ;  /* 0x00036800011a7983 */ /* 0x000ee80000300800 */
[----:B------:R-:W3:Y:S04]  /*14340*/  LDL.LU R27, [R1+0x36c] ;  /* 0x00036c00011b7983 */ /* 0x000ee80000300800 */
[----:B------:R-:W2:Y:S04]  /*14350*/  LDL.64 R10, [R1+0x8] ;  /* 0x00000800010a7983 */ /* 0x000ea80000100a00 */
[----:B--2---:R1:W-:Y:S04]  /*14360*/  STL.64 [R1+0x2a98], R10 ;  /* 0x002a980a01007387 */ /* 0x0043e80000100a00 */
[----:B------:R-:W2:Y:S04]  /*14370*/  LDL.LU R8, [R1+0x330] ;  /* 0x0003300001087983 */ /* 0x000ea80000300800 */
[----:B------:R-:W2:Y:S04]  /*14380*/  LDL.LU R9, [R1+0x334] ;  /* 0x0003340001097983 */ /* 0x000ea80000300800 */
[----:B-1----:R-:W2:Y:S04]  /*14390*/  LDL.LU R10, [R1+0x338] ;  /* 0x00033800010a7983 */ /* 0x002ea80000300800 */
[----:B------:R-:W2:Y:S01]  /*143a0*/  LDL.LU R11, [R1+0x33c] ;  /* 0x00033c00010b7983 */ /* 0x000ea20000300800 */
[----:B------:R-:W-:-:S03]  /*143b0*/  IMAD.MOV.U32 R22, RZ, RZ, R21 ;  /* 0x000000ffff167224 */ /* 0x000fc600078e0015 */
[----:B--2---:R-:W-:Y:S04]  /*143c0*/  STL.64 [R1+0x2ab0], R10 ;  /* 0x002ab00a01007387 */ /* 0x004fe80000100a00 */
[----:B------:R1:W-:Y:S04]  /*143d0*/  STL.64 [R1+0x2aa8], R8 ;  /* 0x002aa80801007387 */ /* 0x0003e80000100a00 */
[----:B-1----:R-:W2:Y:S04]  /*143e0*/  LDL.LU R8, [R1+0x340] ;  /* 0x0003400001087983 */ /* 0x002ea80000300800 */
[----:B------:R-:W2:Y:S04]  /*143f0*/  LDL.LU R9, [R1+0x344] ;  /* 0x0003440001097983 */ /* 0x000ea80000300800 */
[----:B------:R-:W2:Y:S04]  /*14400*/  LDL.LU R10, [R1+0x348] ;  /* 0x00034800010a7983 */ /* 0x000ea80000300800 */
[----:B------:R-:W2:Y:S04]  /*14410*/  LDL.LU R11, [R1+0x34c] ;  /* 0x00034c00010b7983 */ /* 0x000ea80000300800 */
[----:B----4-:R-:W-:Y:S04]  /*14420*/  STL.64 [R1+0x2940], R14 ;  /* 0x0029400e01007387 */ /* 0x010fe80000100a00 */
[----:B------:R1:W-:Y:S04]  /*14430*/  STL.64 [R1+0x2938], R12 ;  /* 0x0029380c01007387 */ /* 0x0003e80000100a00 */
[----:B-1----:R-:W4:Y:S04]  /*14440*/  LDL.LU R12, [R1+0x110] ;  /* 0x00011000010c7983 */ /* 0x002f280000300800 */
[----:B------:R-:W4:Y:S04]  /*14450*/  LDL.LU R13, [R1+0x114] ;  /* 0x00011400010d7983 */ /* 0x000f280000300800 */
[----:B------:R-:W2:Y:S04]  /*14460*/  LDL.LU R14, [R1+0x118] ;  /* 0x00011800010e7983 */ /* 0x000ea80000300800 */
[----:B------:R-:W2:Y:S04]  /*14470*/  LDL.LU R15, [R1+0x11c] ;  /* 0x00011c00010f7983 */ /* 0x000ea80000300800 */
[----:B------:R-:W2:Y:S04]  /*14480*/  LDL.LU R4, [R1+0x300] ;  /* 0x0003000001047983 */ /* 0x000ea80000300800 */
[----:B------:R-:W2:Y:S04]  /*14490*/  LDL.LU R5, [R1+0x304] ;  /* 0x0003040001057983 */ /* 0x000ea80000300800 */
[----:B------:R-:W2:Y:S04]  /*144a0*/  LDL.LU R6, [R1+0x308] ;  /* 0x0003080001067983 */ /* 0x000ea80000300800 */
[----:B------:R-:W2:Y:S01]  /*144b0*/  LDL.LU R7, [R1+0x30c] ;  /* 0x00030c0001077983 */ /* 0x000ea20000300800 */
[----:B------:R-:W-:-:S07]  /*144c0*/  IMAD.MOV.U32 R23, RZ, RZ, R20 ;  /* 0x000000ffff177224 */ /* 0x000fce00078e0014 */
[C---:B---3--:R-:W-:Y:S01]  /*144d0*/  HMMA.1688.F32.TF32 R20, R16.reuse, R22, R24 ;  /* 0x000000161014723c */ /* 0x048fe20000081018 */
[----:B--2---:R-:W-:Y:S04]  /*144e0*/  STL.64 [R1+0x2a80], R6 ;  /* 0x002a800601007387 */ /* 0x004fe80000100a00 */
[----:B------:R1:W-:Y:S04]  /*144f0*/  STL.64 [R1+0x2a78], R4 ;  /* 0x002a780401007387 */ /* 0x0003e80000100a00 */
[----:B-1----:R-:W2:Y:S04]  /*14500*/  LDL.LU R4, [R1+0x310] ;  /* 0x0003100001047983 */ /* 0x002ea80000300800 */
[----:B------:R-:W2:Y:S04]  /*14510*/  LDL.LU R5, [R1+0x314] ;  /* 0x0003140001057983 */ /* 0x000ea80000300800 */
[----:B------:R-:W2:Y:S04]  /*14520*/  LDL.LU R6, [R1+0x318] ;  /* 0x0003180001067983 */ /* 0x000ea80000300800 */
[----:B------:R-:W2:Y:S04]  /*14530*/  LDL.LU R7, [R1+0x31c] ;  /* 0x00031c0001077983 */ /* 0x000ea80000300800 */
[----:B------:R-:W-:Y:S04]  /*14540*/  STL.64 [R1+0x2950], R14 ;  /* 0x0029500e01007387 */ /* 0x000fe80000100a00 */
[----:B----4-:R-:W-:Y:S04]  /*14550*/  STL.64 [R1+0x2948], R12 ;  /* 0x0029480c01007387 */ /* 0x010fe80000100a00 */
[----:B------:R-:W3:Y:S04]  /*14560*/  LDL.LU.64 R26, [R1+0x2ad0] ;  /* 0x002ad000011a7983 */ /* 0x000ee80000300a00 */
[----:B------:R-:W3:Y:S04]  /*14570*/  LDL.LU.64 R24, [R1+0x2ac8] ;  /* 0x002ac80001187983 */ /* 0x000ee80000300a00 */
[----:B------:R-:W-:Y:S04]  /*14580*/  STL.64 [R1+0x360], R20 ;  /* 0x0003601401007387 */ /* 0x000fe80000100a00 */
[----:B------:R1:W-:Y:S04]  /*14590*/  STL.64 [R1+0x368], R22 ;  /* 0x0003681601007387 */ /* 0x0003e80000100a00 */
[----:B-1----:R-:W3:Y:S02]  /*145a0*/  LDL.LU.64 R22, [R1+0x2ac0] ;  /* 0x002ac00001167983 */ /* 0x002ee40000300a00 */
[----:B---3--:R-:W-:Y:S02]  /*145b0*/  HMMA.1688.F32.TF32 R20, R16, R22, R24 ;  /* 0x000000161014723c */ /* 0x008fe40000081018 */
[----:B------:R-:W3:-:S15]  /*145c0*/  LDL.LU.64 R26, [R1+0x2ab8] ;  /* 0x002ab800011a7983 */ /* 0x000ede0000300a00 */
[----:B------:R-:W-:Y:S02]  /*145d0*/  NOP ;  /* 0x0000000000007918 */ /* 0x000fe40000000000 */
[----:B------:R1:W-:Y:S04]  /*145e0*/  STL.64 [R1+0x350], R20 ;  /* 0x0003501401007387 */ /* 0x0003e80000100a00 */
[----:B------:R4:W-:Y:S04]  /*145f0*/  STL.64 [R1+0x358], R22 ;  /* 0x0003581601007387 */ /* 0x0009e80000100a00 */
[----:B-1----:R-:W2:Y:S04]  /*14600*/  LDL.LU R20, [R1+0x270] ;  /* 0x0002700001147983 */ /* 0x002ea80000300800 */
[----:B------:R-:W2:Y:S04]  /*14610*/  LDL.LU R21, [R1+0x274] ;  /* 0x0002740001157983 */ /* 0x000ea80000300800 */
[----:B----4-:R-:W4:Y:S04]  /*14620*/  LDL.LU R22, [R1+0x278] ;  /* 0x0002780001167983 */ /* 0x010f280000300800 */
[----:B------:R-:W4:Y:S01]  /*14630*/  LDL.LU R23, [R1+0x27c] ;  /* 0x00027c0001177983 */ /* 0x000f220000300800 */
[----:B---3--:R-:W-:Y:S03]  /*14640*/  HMMA.1688.F32.TF32 R24, R16, R26, R8 ;  /* 0x0000001a1018723c */ /* 0x008fe60000081008 */
[----:B------:R-:W3:Y:S04]  /*14650*/  LDL.LU.64 R10, [R1+0x2ab0] ;  /* 0x002ab000010a7983 */ /* 0x000ee80000300a00 */
[----:B------:R-:W3:-:S12]  /*14660*/  LDL.LU.64 R8, [R1+0x2aa8] ;  /* 0x002aa80001087983 */ /* 0x000ed80000300a00 */
[----:B------:R-:W-:Y:S04]  /*14670*/  STL.64 [R1+0x340], R24 ;  /* 0x0003401801007387 */ /* 0x000fe80000100a00 */
[----:B------:R1:W-:Y:S04]  /*14680*/  STL.64 [R1+0x348], R26 ;  /* 0x0003481a01007387 */ /* 0x0003e80000100a00 */
[----:B-1----:R-:W3:Y:S02]  /*14690*/  LDL.LU.64 R26, [R1+0x2aa0] ;  /* 0x002aa000011a7983 */ /* 0x002ee40000300a00 */
[----:B---3--:R-:W-:Y:S02]  /*146a0*/  HMMA.1688.F32.TF32 R24, R16, R26, R8 ;  /* 0x0000001a1018723c */ /* 0x008fe40000081008 */
[----:B------:R-:W2:-:S15]  /*146b0*/  LDL.LU.64 R10, [R1+0x2a98] ;  /* 0x002a9800010a7983 */ /* 0x000e9e0000300a00 */
[----:B------:R-:W-:Y:S02]  /*146c0*/  NOP ;  /* 0x0000000000007918 */ /* 0x000fe40000000000 */
[----:B------:R-:W-:Y:S04]  /*146d0*/  STL.64 [R1+0x330], R24 ;  /* 0x0003301801007387 */ /* 0x000fe80000100a00 */
[----:B------:R1:W-:Y:S04]  /*146e0*/  STL.64 [R1+0x338], R26 ;  /* 0x0003381a01007387 */ /* 0x0003e80000100a00 */
[----:B-1----:R-:W3:Y:S04]  /*146f0*/  LDL.LU.64 R26, [R1+0x2a90] ;  /* 0x002a9000011a7983 */ /* 0x002ee80000300a00 */
[----:B------:R-:W3:Y:S01]  /*14700*/  LDL.LU.64 R24, [R1+0x2a88] ;  /* 0x002a880001187983 */ /* 0x000ee20000300a00 */
[----:B------:R-:W-:-:S02]  /*14710*/  IMAD.MOV.U32 R14, RZ, RZ, R3 ;  /* 0x000000ffff0e7224 */ /* 0x000fc400078e0003 */
[----:B------:R-:W-:-:S07]  /*14720*/  IMAD.MOV.U32 R15, RZ, RZ, R2 ;  /* 0x000000ffff0f7224 */ /* 0x000fce00078e0002 */
[----:B---3--:R-:W-:-:S15]  /*14730*/  HMMA.1688.F32.TF32 R24, R16, R14, R24 ;  /* 0x0000000e1018723c */ /* 0x008fde0000081018 */
[----:B------:R-:W-:-:S04]  /*14740*/  NOP ;  /* 0x0000000000007918 */ /* 0x000fc80000000000 */
[----:B------:R1:W-:Y:S04]  /*14750*/  STL.64 [R1+0x320], R24 ;  /* 0x0003201801007387 */ /* 0x0003e80000100a00 */
[----:B------:R3:W-:Y:S04]  /*14760*/  STL.64 [R1+0x328], R26 ;  /* 0x0003281a01007387 */ /* 0x0007e80000100a00 */
[----:B-1----:R-:W2:Y:S04]  /*14770*/  LDL.LU R24, [R1+0x230] ;  /* 0x0002300001187983 */ /* 0x002ea80000300800 */
[----:B------:R-:W2:Y:S04]  /*14780*/  LDL.LU R25, [R1+0x234] ;  /* 0x0002340001197983 */ /* 0x000ea80000300800 */
[----:B---3--:R-:W3:Y:S04]  /*14790*/  LDL.LU R26, [R1+0x238] ;  /* 0x00023800011a7983 */ /* 0x008ee80000300800 */
[----:B------:R-:W3:Y:S04]  /*147a0*/  LDL.LU R27, [R1+0x23c] ;  /* 0x00023c00011b7983 */ /* 0x000ee80000300800 */
[----:B---3--:R1:W-:Y:S04]  /*147b0*/  STL.64 [R1+0x2a20], R26 ;  /* 0x002a201a01007387 */ /* 0x0083e80000100a00 */
[----:B--2---:R-:W-:Y:S04]  /*147c0*/  STL.64 [R1+0x2a18], R24 ;  /* 0x002a181801007387 */ /* 0x004fe80000100a00 */
[----:B-1----:R-:W2:Y:S01]  /*147d0*/  LDL.64 R26, [R1+0x38] ;  /* 0x00003800011a7983 */ /* 0x002ea20000100a00 */
[----:B------:R-:W-:Y:S03]  /*147e0*/  HMMA.1688.F32.TF32 R4, R16, R10, R4 ;  /* 0x0000000a1004723c */ /* 0x000fe60000081004 */
[----:B--2---:R1:W-:Y:S04]  /*147f0*/  STL.64 [R1+0x2a28], R26 ;  /* 0x002a281a01007387 */ /* 0x0043e80000100a00 */
[----:B-1----:R-:W2:Y:S01]  /*14800*/  LDL.64 R26, [R1+0x48] ;  /* 0x00004800011a7983 */ /* 0x002ea20000100a00 */
[----:B------:R-:W-:-:S02]  /*14810*/  IMAD.MOV.U32 R13, RZ, RZ, R10 ;  /* 0x000000ffff0d7224 */ /* 0x000fc400078e000a */
[----:B------:R-:W-:Y:S01]  /*14820*/  IMAD.MOV.U32 R12, RZ, RZ, R11 ;  /* 0x000000ffff0c7224 */ /* 0x000fe200078e000b */
[----:B--2---:R1:W-:Y:S04]  /*14830*/  STL.64 [R1+0x2a30], R26 ;  /* 0x002a301a01007387 */ /* 0x0043e80000100a00 */
[----:B-1----:R-:W2:Y:S04]  /*14840*/  LDL.64 R26, [R1+0x58] ;  /* 0x00005800011a7983 */ /* 0x002ea80000100a00 */
[----:B------:R-:W-:Y:S04]  /*14850*/  STL.64 [R1+0x310], R4 ;  /* 0x0003100401007387 */ /* 0x000fe80000100a00 */
[----:B------:R1:W-:Y:S04]  /*14860*/  STL.64 [R1+0x318], R6 ;  /* 0x0003180601007387 */ /* 0x0003e80000100a00 */
[----:B-1----:R-:W3:Y:S04]  /*14870*/  LDL.LU.64 R6, [R1+0x2a80] ;  /* 0x002a800001067983 */ /* 0x002ee80000300a00 */
[----:B------:R-:W3:Y:S04]  /*14880*/  LDL.LU.64 R4, [R1+0x2a78] ;  /* 0x002a780001047983 */ /* 0x000ee80000300a00 */
[----:B------:R-:W3:Y:S04]  /*14890*/  LDL.LU.64 R10, [R1+0x2a70] ;  /* 0x002a7000010a7983 */ /* 0x000ee80000300a00 */
[----:B------:R-:W2:Y:S04]  /*148a0*/  LDL.LU.64 R8, [R1+0x2a68] ;  /* 0x002a680001087983 */ /* 0x000ea80000300a00 */
[----:B------:R-:W-:Y:S04]  /*148b0*/  STL.64 [R1+0x2a40], R14 ;  /* 0x002a400e01007387 */ /* 0x000fe80000100a00 */
[----:B------:R1:W-:Y:S04]  /*148c0*/  STL.64 [R1+0x2a38], R12 ;  /* 0x002a380c01007387 */ /* 0x0003e80000100a00 */
[----:B-1----:R-:W2:Y:S04]  /*148d0*/  LDL.LU R12, [R1+0x260] ;  /* 0x00026000010c7983 */ /* 0x002ea80000300800 */
[----:B------:R-:W2:Y:S04]  /*148e0*/  LDL.LU R13, [R1+0x264] ;  /* 0x00026400010d7983 */ /* 0x000ea80000300800 */
[----:B------:R-:W2:Y:S04]  /*148f0*/  LDL.LU R14, [R1+0x268] ;  /* 0x00026800010e7983 */ /* 0x000ea80000300800 */
[----:B------:R-:W2:Y:S01]  /*14900*/  LDL.LU R15, [R1+0x26c] ;  /* 0x00026c00010f7983 */ /* 0x000ea20000300800 */
[----:B---3--:R-:W-:-:S15]  /*14910*/  HMMA.1688.F32.TF32 R4, R16, R10, R4 ;  /* 0x0000000a1004723c */ /* 0x008fde0000081004 */
[----:B------:R-:W-:-:S04]  /*14920*/  NOP ;  /* 0x0000000000007918 */ /* 0x000fc80000000000 */
[----:B------:R-:W-:Y:S04]  /*14930*/  STL.64 [R1+0x300], R4 ;  /* 0x0003000401007387 */ /* 0x000fe80000100a00 */
[----:B------:R1:W-:Y:S04]  /*14940*/  STL.64 [R1+0x308], R6 ;  /* 0x0003080601007387 */ /* 0x0003e80000100a00 */
[----:B-1----:R-:W4:Y:S04]  /*14950*/  LDL.LU.64 R6, [R1+0x2a60] ;  /* 0x002a600001067983 */ /* 0x002f280000300a00 */
[----:B------:R-:W3:Y:S04]  /*14960*/  LDL.LU.64 R4, [R1+0x2a58] ;  /* 0x002a580001047983 */ /* 0x000ee80000300a00 */
[----:B------:R-:W-:Y:S04]  /*14970*/  STL.64 [R1+0x29f0], R10 ;  /* 0x0029f00a01007387 */ /* 0x000fe80000100a00 */
[----:B--2---:R1:W-:Y:S04]  /*14980*/  STL.64 [R1+0x29e8], R8 ;  /* 0x0029e80801007387 */ /* 0x0043e80000100a00 */
[----:B-1----:R-:W2:Y:S04]  /*14990*/  LDL.LU R8, [R1+0x250] ;  /* 0x0002500001087983 */ /* 0x002ea80000300800 */
[----:B------:R-:W2:Y:S04]  /*149a0*/  LDL.LU R9, [R1+0x254] ;  /* 0x0002540001097983 */ /* 0x000ea80000300800 */
[----:B------:R-:W2:Y:S04]  /*149b0*/  LDL.LU R10, [R1+0x258] ;  /* 0x00025800010a7983 */ /* 0x000ea80000300800 */
[----:B------:R-:W2:Y:S01]  /*149c0*/  LDL.LU R11, [R1+0x25c] ;  /* 0x00025c00010b7983 */ /* 0x000ea20000300800 */
[----:B----4-:R-:W-:Y:S03]  /*149d0*/  HMMA.1688.F32.TF32 R16, R16, R6, R20 ;  /* 0x000000061010723c */ /* 0x010fe60000081014 */
[----:B------:R-:W4:Y:S04]  /*149e0*/  LDL.LU.64 R22, [R1+0x2a50] ;  /* 0x002a500001167983 */ /* 0x000f280000300a00 */
[----:B------:R-:W4:Y:S04]  /*149f0*/  LDL.LU.64 R20, [R1+0x2a48] ;  /* 0x002a480001147983 */ /* 0x000f280000300a00 */
[----:B------:R-:W-:Y:S04]  /*14a00*/  STL.64 [R1+0x29e0], R6 ;  /* 0x0029e00601007387 */ /* 0x000fe80000100a00 */
[----:B---3--:R1:W-:Y:S04]  /*14a10*/  STL.64 [R1+0x29d8], R4 ;  /* 0x0029d80401007387 */ /* 0x0083e80000100a00 */
[----:B------:R3:W-:Y:S04]  /*14a20*/  STL.64 [R1+0x270], R16 ;  /* 0x0002701001007387 */ /* 0x0007e80000100a00 */
[----:B------:R2:W-:Y:S04]  /*14a30*/  STL.64 [R1+0x278], R18 ;  /* 0x0002781201007387 */ /* 0x0005e80000100a00 */
[----:B-1----:R-:W4:Y:S04]  /*14a40*/  LDL.LU R4, [R1+0x240] ;  /* 0x0002400001047983 */ /* 0x002f280000300800 */
[----:B------:R-:W4:Y:S04]  /*14a50*/  LDL.LU R5, [R1+0x244] ;  /* 0x0002440001057983 */ /* 0x000f280000300800 */
[----:B------:R-:W4:Y:S04]  /*14a60*/  LDL.LU R6, [R1+0x248] ;  /* 0x0002480001067983 */ /* 0x000f280000300800 */
[----:B------:R-:W4:Y:S04]  /*14a70*/  LDL.LU R7, [R1+0x24c] ;  /* 0x00024c0001077983 */ /* 0x000f280000300800 */
[----:B---3--:R-:W3:Y:S04]  /*14a80*/  LDL.LU R16, [R1+0x100] ;  /* 0x0001000001107983 */ /* 0x008ee80000300800 */
[----:B------:R-:W3:Y:S04]  /*14a90*/  LDL.LU R17, [R1+0x104] ;  /* 0x0001040001117983 */ /* 0x000ee80000300800 */
[----:B--2---:R-:W2:Y:S04]  /*14aa0*/  LDL.LU R18, [R1+0x108] ;  /* 0x0001080001127983 */ /* 0x004ea80000300800 */
[----:B------:R-:W2:Y:S04]  /*14ab0*/  LDL.LU R19, [R1+0x10c] ;  /* 0x00010c0001137983 */ /* 0x000ea80000300800 */
[----:B--2---:R-:W-:Y:S04]  /*14ac0*/  STL.64 [R1+0x2960], R18 ;  /* 0x0029601201007387 */ /* 0x004fe80000100a00 */
[----:B---3--:R1:W-:Y:S04]  /*14ad0*/  STL.64 [R1+0x2958], R16 ;  /* 0x0029581001007387 */ /* 0x0083e80000100a00 */
[----:B-1----:R-:W2:Y:S04]  /*14ae0*/  LDL.LU R16, [R1+0x120] ;  /* 0x0001200001107983 */ /* 0x002ea80000300800 */
[----:B------:R-:W2:Y:S04]  /*14af0*/  LDL.LU R17, [R1+0x124] ;  /* 0x0001240001117983 */ /* 0x000ea80000300800 */
[----:B------:R-:W3:Y:S04]  /*14b00*/  LDL.LU R18, [R1+0x128] ;  /* 0x0001280001127983 */ /* 0x000ee80000300800 */
[----:B------:R-:W3:Y:S01]  /*14b10*/  LDL.LU R19, [R1+0x12c] ;  /* 0x00012c0001137983 */ /* 0x000ee20000300800 */
[----:B----4-:R-:W-:Y:S01]  /*14b20*/  HMMA.1688.F32.TF32 R12, R20, R26, R12 ;  /* 0x0000001a140c723c */ /* 0x010fe2000008100c */
[----:B------:R-:W-:-:S02]  /*14b30*/  IMAD.MOV.U32 R3, RZ, RZ, R26 ;  /* 0x000000ffff037224 */ /* 0x000fc400078e001a */
[----:B------:R-:W-:Y:S01]  /*14b40*/  IMAD.MOV.U32 R2, RZ, RZ, R27 ;  /* 0x000000ffff027224 */ /* 0x000fe200078e001b */
[----:B---3--:R1:W-:Y:S04]  /*14b50*/  STL.64 [R1+0x2970], R18 ;  /* 0x0029701201007387 */ /* 0x0083e80000100a00 */
[----:B--2---:R-:W-:Y:S04]  /*14b60*/  STL.64 [R1+0x2968], R16 ;  /* 0x0029681001007387 */ /* 0x004fe80000100a00 */
[----:B-1----:R-:W2:Y:S07]  /*14b70*/  LDL.64 R18, [R1+0x28] ;  /* 0x0000280001127983 */ /* 0x002eae0000100a00 */
[----:B------:R-:W-:Y:S04]  /*14b80*/  STL.64 [R1+0x260], R12 ;  /* 0x0002600c01007387 */ /* 0x000fe80000100a00 */
[----:B------:R1:W-:Y:S04]  /*14b90*/  STL.64 [R1+0x268], R14 ;  /* 0x0002680e01007387 */ /* 0x0003e80000100a00 */
[----:B-1----:R-:W3:Y:S04]  /*14ba0*/  LDL.LU.64 R14, [R1+0x2a40] ;  /* 0x002a4000010e7983 */ /* 0x002ee80000300a00 */
[----:B------:R-:W4:Y:S04]  /*14bb0*/  LDL.LU.64 R12, [R1+0x2a38] ;  /* 0x002a3800010c7983 */ /* 0x000f280000300a00 */
[----:B------:R-:W2:Y:S02]  /*14bc0*/  LDL.LU.64 R26, [R1+0x2a30] ;  /* 0x002a3000011a7983 */ /* 0x000ea40000300a00 */
[----:B--2---:R-:W-:-:S15]  /*14bd0*/  HMMA.1688.F32.TF32 R8, R20, R26, R8 ;  /* 0x0000001a1408723c */ /* 0x004fde0000081008 */
[----:B------:R-:W-:-:S04]  /*14be0*/  NOP ;  /* 0x0000000000007918 */ /* 0x000fc80000000000 */
[----:B------:R1:W-:Y:S04]  /*14bf0*/  STL.64 [R1+0x250], R8 ;  /* 0x0002500801007387 */ /* 0x0003e80000100a00 */
[----:B------:R-:W-:Y:S01]  /*14c00*/  STL.64 [R1+0x258], R10 ;  /* 0x0002580a01007387 */ /* 0x000fe20000100a00 */
[----:B-1----:R-:W-:Y:S02]  /*14c10*/  IMAD.MOV.U32 R9, RZ, RZ, R26 ;  /* 0x000000ffff097224 */ /* 0x002fe400078e001a */
[----:B------:R-:W-:Y:S02]  /*14c20*/  IMAD.MOV.U32 R8, RZ, RZ, R27 ;  /* 0x000000ffff087224 */ /* 0x000fe400078e001b */
[----:B------:R-:W2:Y:S02]  /*14c30*/  LDL.LU.64 R26, [R1+0x2a28] ;  /* 0x002a2800011a7983 */ /* 0x000ea40000300a00 */
[----:B--2---:R-:W-:-:S15]  /*14c40*/  HMMA.1688.F32.TF32 R4, R20, R26, R4 ;  /* 0x0000001a1404723c */ /* 0x004fde0000081004 */
[----:B------:R-:W-:-:S04]  /*14c50*/  NOP ;  /* 0x0000000000007918 */ /* 0x000fc80000000000 */
[----:B------:R1:W-:Y:S04]  /*14c60*/  STL.64 [R1+0x240], R4 ;  /* 0x0002400401007387 */ /* 0x0003e80000100a00 */
[----:B------:R-:W-:Y:S01]  /*14c70*/  STL.64 [R1+0x248], R6 ;  /* 0x0002480601007387 */ /* 0x000fe20000100a00 */
[----:B-1----:R-:W-:Y:S02]  /*14c80*/  IMAD.MOV.U32 R5, RZ, RZ, R26 ;  /* 0x000000ffff057224 */ /* 0x002fe400078e001a */
[----:B------:R-:W-:Y:S02]  /*14c90*/  IMAD.MOV.U32 R4, RZ, RZ, R27 ;  /* 0x000000ffff047224 */ /* 0x000fe400078e001b */
[----:B------:R-:W2:Y:S04]  /*14ca0*/  LDL.LU.64 R26, [R1+0x2a20] ;  /* 0x002a2000011a7983 */ /* 0x000ea80000300a00 */
[----:B------:R-:W2:Y:S04]  /*14cb0*/  LDL.LU.64 R24, [R1+0x2a18] ;  /* 0x002a180001187983 */ /* 0x000ea80000300a00 */
[----:B------:R-:W-:Y:S01]  /*14cc0*/  STL.64 [R1+0x2980], R18 ;  /* 0x0029801201007387 */ /* 0x000fe20000100a00 */
[----:B--2---:R-:W-:-:S15]  /*14cd0*/  HMMA.1688.F32.TF32 R24, R20, R18, R24 ;  /* 0x000000121418723c */ /* 0x004fde0000081018 */
[----:B------:R-:W-:-:S04]  /*14ce0*/  NOP ;  /* 0x0000000000007918 */ /* 0x000fc80000000000 */
[----:B------:R1:W-:Y:S04]  /*14cf0*/  STL.64 [R1+0x230], R24 ;  /* 0x0002301801007387 */ /* 0x0003e80000100a00 */
[----:B------:R2:W-:Y:S04]  /*14d00*/  STL.64 [R1+0x238], R26 ;  /* 0x0002381a01007387 */ /* 0x0005e80000100a00 */
[----:B-1----:R-:W3:Y:S04]  /*14d10*/  LDL.LU R24, [R1+0x170] ;  /* 0x0001700001187983 */ /* 0x002ee80000300800 */
[----:B------:R-:W3:Y:S04]  /*14d20*/  LDL.LU R25, [R1+0x174] ;  /* 0x0001740001197983 */ /* 0x000ee80000300800 */
[----:B--2---:R-:W2:Y:S04]  /*14d30*/  LDL.LU R26, [R1+0x178] ;  /* 0x00017800011a7983 */ /* 0x004ea80000300800 */
[----:B------:R-:W2:Y:S01]  /*14d40*/  LDL.LU R27, [R1+0x17c] ;  /* 0x00017c00011b7983 */ /* 0x000ea20000300800 */
[----:B------:R-:W-:-:S02]  /*14d50*/  IMAD.MOV.U32 R19, RZ, RZ, R4 ;  /* 0x000000ffff137224 */ /* 0x000fc400078e0004 */
[----:B------:R-:W-:Y:S01]  /*14d60*/  IMAD.MOV.U32 R18, RZ, RZ, R5 ;  /* 0x000000ffff127224 */ /* 0x000fe200078e0005 */
[----:B--2---:R-:W-:Y:S04]  /*14d70*/  STL.64 [R1+0x2a00], R26 ;  /* 0x002a001a01007387 */ /* 0x004fe80000100a00 */
[----:B---3--:R-:W-:Y:S04]  /*14d80*/  STL.64 [R1+0x29f8], R24 ;  /* 0x0029f81801007387 */ /* 0x008fe80000100a00 */
[----:B------:R-:W2:Y:S04]  /*14d90*/  LDL.LU R4, [R1+0x200] ;  /* 0x0002000001047983 */ /* 0x000ea80000300800 */
[----:B------:R-:W2:Y:S04]  /*14da0*/  LDL.LU R5, [R1+0x204] ;  /* 0x0002040001057983 */ /* 0x000ea80000300800 */
[----:B------:R-:W3:Y:S04]  /*14db0*/  LDL.LU R6, [R1+0x208] ;  /* 0x0002080001067983 */ /* 0x000ee80000300800 */
[----:B------:R-:W3:Y:S04]  /*14dc0*/  LDL.LU R7, [R1+0x20c] ;  /* 0x00020c0001077983 */ /* 0x000ee80000300800 */
[----:B---3--:R-:W-:Y:S04]  /*14dd0*/  STL.64 [R1+0x2a10], R6 ;  /* 0x002a100601007387 */ /* 0x008fe80000100a00 */
[----:B--2---:R1:W-:Y:S04]  /*14de0*/  STL.64 [R1+0x2a08], R4 ;  /* 0x002a080401007387 */ /* 0x0043e80000100a00 */
[----:B-1----:R-:W2:Y:S04]  /*14df0*/  LDL.LU R4, [R1+0x220] ;  /* 0x0002200001047983 */ /* 0x002ea80000300800 */
[----:B------:R-:W2:Y:S04]  /*14e00*/  LDL.LU R5, [R1+0x224] ;  /* 0x0002240001057983 */ /* 0x000ea80000300800 */
[----:B------:R-:W2:Y:S04]  /*14e10*/  LDL.LU R6, [R1+0x228] ;  /* 0x0002280001067983 */ /* 0x000ea80000300800 */
[----:B------:R-:W2:Y:S04]  /*14e20*/  LDL.LU R7, [R1+0x22c] ;  /* 0x00022c0001077983 */ /* 0x000ea80000300800 */
[----:B------:R-:W3:Y:S04]  /*14e30*/  LDL.LU R24, [R1+0x210] ;  /* 0x0002100001187983 */ /* 0x000ee80000300800 */
[----:B------:R-:W3:Y:S04]  /*14e40*/  LDL.LU R25, [R1+0x214] ;  /* 0x0002140001197983 */ /* 0x000ee80000300800 */
[----:B------:R-:W3:Y:S04]  /*14e50*/  LDL.LU R26, [R1+0x218] ;  /* 0x00021800011a7983 */ /* 0x000ee80000300800 */
[----:B------:R-:W3:Y:S04]  /*14e60*/  LDL.LU R27, [R1+0x21c] ;  /* 0x00021c00011b7983 */ /* 0x000ee80000300800 */
[----:B------:R1:W-:Y:S01]  /*14e70*/  STL.64 [R1+0x2998], R18 ;  /* 0x0029981201007387 */ /* 0x0003e20000100a00 */
[----:B----4-:R-:W-:-:S02]  /*14e80*/  IMAD.MOV.U32 R11, RZ, RZ, R12 ;  /* 0x000000ffff0b7224 */ /* 0x010fc400078e000c */
[----:B-1----:R-:W-:Y:S02]  /*14e90*/  IMAD.MOV.U32 R18, RZ, RZ, R9 ;  /* 0x000000ffff127224 */ /* 0x002fe400078e0009 */
[----:B------:R-:W-:-:S05]  /*14ea0*/  IMAD.MOV.U32 R19, RZ, RZ, R8 ;  /* 0x000000ffff137224 */ /* 0x000fca00078e0008 */
[----:B------:R-:W-:Y:S01]  /*14eb0*/  STL.64 [R1+0x29b0], R18 ;  /* 0x0029b01201007387 */ /* 0x000fe20000100a00 */
[----:B------:R-:W-:Y:S01]  /*14ec0*/  IMAD.MOV.U32 R10, RZ, RZ, R13 ;  /* 0x000000ffff0a7224 */ /* 0x000fe200078e000d */
[----:B--2---:R-:W-:-:S15]  /*14ed0*/  HMMA.1688.F32.TF32 R4, R20, R14, R4 ;  /* 0x0000000e1404723c */ /* 0x004fde0000081004 */
[----:B------:R-:W-:-:S04]  /*14ee0*/  NOP ;  /* 0x0000000000007918 */ /* 0x000fc80000000000 */
[----:B------:R-:W-:Y:S04]  /*14ef0*/  STL.64 [R1+0x220], R4 ;  /* 0x0002200401007387 */ /* 0x000fe80000100a00 */
[----:B------:R1:W-:Y:S04]  /*14f00*/  STL.64 [R1+0x228], R6 ;  /* 0x0002280601007387 */ /* 0x0003e80000100a00 */
[----:B-1----:R-:W2:Y:S04]  /*14f10*/  LDL.LU.64 R6, [R1+0x2a10] ;  /* 0x002a100001067983 */ /* 0x002ea80000300a00 */
[----:B------:R-:W2:Y:S04]  /*14f20*/  LDL.LU.64 R4, [R1+0x2a08] ;  /* 0x002a080001047983 */ /* 0x000ea80000300a00 */
[----:B------:R1:W-:Y:S04]  /*14f30*/  STL.64 [R1+0x2978], R14 ;  /* 0x0029780e01007387 */ /* 0x0003e80000100a00 */
[----:B------:R-:W4:Y:S04]  /*14f40*/  LDL.LU R12, [R1+0x130] ;  /* 0x00013000010c7983 */ /* 0x000f280000300800 */
[----:B------:R-:W4:Y:S04]  /*14f50*/  LDL.LU R13, [R1+0x134] ;  /* 0x00013400010d7983 */ /* 0x000f280000300800 */
[----:B-1----:R-:W2:Y:S04]  /*14f60*/  LDL.LU R14, [R1+0x138] ;  /* 0x00013800010e7983 */ /* 0x002ea80000300800 */
[----:B------:R-:W2:Y:S04]  /*14f70*/  LDL.LU R15, [R1+0x13c] ;  /* 0x00013c00010f7983 */ /* 0x000ea80000300800 */
[----:B--2---:R-:W-:Y:S04]  /*14f80*/  STL.64 [R1+0x2990], R14 ;  /* 0x0029900e01007387 */ /* 0x004fe80000100a00 */
[----:B----4-:R1:W-:Y:S04]  /*14f90*/  STL.64 [R1+0x2988], R12 ;  /* 0x0029880c01007387 */ /* 0x0103e80000100a00 */
[----:B-1----:R-:W2:Y:S04]  /*14fa0*/  LDL.LU R12, [R1+0x140] ;  /* 0x00014000010c7983 */ /* 0x002ea80000300800 */
[----:B------:R-:W2:Y:S04]  /*14fb0*/  LDL.LU R13, [R1+0x144] ;  /* 0x00014400010d7983 */ /* 0x000ea80000300800 */
[----:B------:R-:W4:Y:S04]  /*14fc0*/  LDL.LU R14, [R1+0x148] ;  /* 0x00014800010e7983 */ /* 0x000f280000300800 */
[----:B------:R-:W4:Y:S01]  /*14fd0*/  LDL.LU R15, [R1+0x14c] ;  /* 0x00014c00010f7983 */ /* 0x000f220000300800 */
[C---:B---3--:R-:W-:Y:S03]  /*14fe0*/  HMMA.1688.F32.TF32 R8, R20.reuse, R10, R24 ;  /* 0x0000000a1408723c */ /* 0x048fe60000081018 */
[----:B----4-:R-:W-:Y:S04]  /*14ff0*/  STL.64 [R1+0x29a8], R14 ;  /* 0x0029a80e01007387 */ /* 0x010fe80000100a00 */
[----:B--2---:R1:W-:Y:S04]  /*15000*/  STL.64 [R1+0x29a0], R12 ;  /* 0x0029a00c01007387 */ /* 0x0043e80000100a00 */
[----:B-1----:R-:W2:Y:S04]  /*15010*/  LDL.LU R12, [R1+0x150] ;  /* 0x00015000010c7983 */ /* 0x002ea80000300800 */
        /* <DEDUP_REMOVED lines=9> */
[----:B------:R-:W3:Y:S04]  /*150b0*/  LDL.LU.64 R26, [R1+0x2a00] ;  /* 0x002a0000011a7983 */ /* 0x000ee80000300a00 */
[----:B------:R-:W3:Y:S04]  /*150c0*/  LDL.LU.64 R24, [R1+0x29f8] ;  /* 0x0029f80001187983 */ /* 0x000ee80000300a00 */
[----:B------:R-:W-:Y:S04]  /*150d0*/  STL.64 [R1+0x210], R8 ;  /* 0x0002100801007387 */ /* 0x000fe80000100a00 */
[----:B------:R1:W-:Y:S04]  /*150e0*/  STL.64 [R1+0x218], R10 ;  /* 0x0002180a01007387 */ /* 0x0003e80000100a00 */
[----:B-1----:R-:W4:Y:S04]  /*150f0*/  LDL.LU.64 R10, [R1+0x29f0] ;  /* 0x0029f000010a7983 */ /* 0x002f280000300a00 */
[----:B------:R-:W2:Y:S01]  /*15100*/  LDL.LU.64 R8, [R1+0x29e8] ;  /* 0x0029e80001087983 */ /* 0x000ea20000300a00 */
[----:B----4-:R-:W-:-:S15]  /*15110*/  HMMA.1688.F32.TF32 R4, R20, R10, R4 ;  /* 0x0000000a1404723c */ /* 0x010fde0000081004 */
[----:B------:R-:W-:-:S04]  /*15120*/  NOP ;  /* 0x0000000000007918 */ /* 0x000fc80000000000 */
[----:B------:R-:W-:Y:S04]  /*15130*/  STL.64 [R1+0x200], R4 ;  /* 0x0002000401007387 */ /* 0x000fe80000100a00 */
[----:B------:R1:W-:Y:S04]  /*15140*/  STL.64 [R1+0x208], R6 ;  /* 0x0002080601007387 */ /* 0x0003e80000100a00 */
[----:B-1----:R-:W3:Y:S04]  /*15150*/  LDL.LU.64 R6, [R1+0x29e0] ;  /* 0x0029e00001067983 */ /* 0x002ee80000300a00 */
[----:B------:R-:W4:Y:S01]  /*15160*/  LDL.LU.64 R4, [R1+0x29d8] ;  /* 0x0029d80001047983 */ /* 0x000f220000300a00 */
[----:B------:R-:W-:Y:S01]  /*15170*/  IMAD.MOV.U32 R18, RZ, RZ, R3 ;  /* 0x000000ffff127224 */ /* 0x000fe200078e0003 */
[----:B---3--:R-:W-:Y:S02]  /*15180*/  HMMA.1688.F32.TF32 R20, R20, R6, R24 ;  /* 0x000000061414723c */ /* 0x008fe40000081018 */
[----:B------:R-:W2:Y:S04]  /*15190*/  LDL.LU.64 R26, [R1+0x29d0] ;  /* 0x0029d000011a7983 */ /* 0x000ea80000300a00 */
[----:B------:R-:W2:Y:S01]  /*151a0*/  LDL.LU.64 R24, [R1+0x29c8] ;  /* 0x0029c80001187983 */ /* 0x000ea20000300a00 */
[----:B------:R-:W-:-:S12]  /*151b0*/  IMAD.MOV.U32 R19, RZ, RZ, R2 ;  /* 0x000000ffff137224 */ /* 0x000fd800078e0002 */
[----:B------:R-:W-:Y:S04]  /*151c0*/  STL.64 [R1+0x170], R20 ;  /* 0x0001701401007387 */ /* 0x000fe80000100a00 */
[----:B------:R1:W-:Y:S04]  /*151d0*/  STL.64 [R1+0x178], R22 ;  /* 0x0001781601007387 */ /* 0x0003e80000100a00 */
[----:B------:R-:W-:Y:S04]  /*151e0*/  LDS R20, [R0+UR9+0x42300] ;  /* 0x0423000900147984 */ /* 0x000fe80008000800 */
[----:B-1----:R-:W3:Y:S01]  /*151f0*/  LDL.64 R22, [R1+0x8] ;  /* 0x0000080001167983 */ /* 0x002ee20000100a00 */
[----:B--2---:R-:W-:Y:S03]  /*15200*/  HMMA.1688.F32.TF32 R16, R24, R18, R12 ;  /* 0x000000121810723c */ /* 0x004fe6000008100c */
[----:B------:R-:W2:Y:S04]  /*15210*/  LDL.LU.64 R14, [R1+0x29c0] ;  /* 0x0029c000010e7983 */ /* 0x000ea80000300a00 */
[----:B------:R-:W2:-:S12]  /*15220*/  LDL.LU.64 R12, [R1+0x29b8] ;  /* 0x0029b800010c7983 */ /* 0x000e980000300a00 */
[----:B------:R-:W-:Y:S04]  /*15230*/  STL.64 [R1+0x160], R16 ;  /* 0x0001601001007387 */ /* 0x000fe80000100a00 */
[----:B------:R1:W-:Y:S04]  /*15240*/  STL.64 [R1+0x168], R18 ;  /* 0x0001681201007387 */ /* 0x0003e80000100a00 */
[----:B-1----:R-:W2:Y:S02]  /*15250*/  LDL.LU.64 R18, [R1+0x29b0] ;  /* 0x0029b00001127983 */ /* 0x002ea40000300a00 */
[----:B--2---:R-:W-:Y:S02]  /*15260*/  HMMA.1688.F32.TF32 R16, R24, R18, R12 ;  /* 0x000000121810723c */ /* 0x004fe4000008100c */
[----:B------:R-:W2:Y:S04]  /*15270*/  LDL.LU.64 R14, [R1+0x29a8] ;  /* 0x0029a800010e7983 */ /* 0x000ea80000300a00 */
[----:B------:R-:W2:-:S13]  /*15280*/  LDL.LU.64 R12, [R1+0x29a0] ;  /* 0x0029a000010c7983 */ /* 0x000e9a0000300a00 */
        /* <DEDUP_REMOVED lines=18> */
[----:B--2---:R-:W-:Y:S02]  /*153b0*/  HMMA.1688.F32.TF32 R12, R24, R14, R16 ;  /* 0x0000000e180c723c */ /* 0x004fe40000081010 */
[----:B------:R-:W2:Y:S04]  /*153c0*/  LDL.LU.64 R18, [R1+0x2960] ;  /* 0x0029600001127983 */ /* 0x000ea80000300a00 */
[----:B------:R-:W2:-:S13]  /*153d0*/  LDL.LU.64 R16, [R1+0x2958] ;  /* 0x0029580001107983 */ /* 0x000e9a0000300a00 */
[----:B------:R-:W-:Y:S04]  /*153e0*/  STL.64 [R1+0x120], R12 ;  /* 0x0001200c01007387 */ /* 0x000fe80000100a00 */
[----:B------:R1:W-:Y:S04]  /*153f0*/  STL.64 [R1+0x128], R14 ;  /* 0x0001280e01007387 */ /* 0x0003e80000100a00 */
[----:B-1----:R-:W3:Y:S04]  /*15400*/  LDL.LU.64 R14, [R1+0x2950] ;  /* 0x00295000010e7983 */ /* 0x002ee80000300a00 */
[----:B------:R-:W3:Y:S02]  /*15410*/  LDL.LU.64 R12, [R1+0x2948] ;  /* 0x00294800010c7983 */ /* 0x000ee40000300a00 */
[----:B---3--:R-:W-:-:S15]  /*15420*/  HMMA.1688.F32.TF32 R12, R24, R22, R12 ;  /* 0x00000016180c723c */ /* 0x008fde000008100c */
[----:B------:R-:W-:-:S04]  /*15430*/  NOP ;  /* 0x0000000000007918 */ /* 0x000fc80000000000 */
[----:B------:R-:W-:Y:S04]  /*15440*/  STL.64 [R1+0x110], R12 ;  /* 0x0001100c01007387 */ /* 0x000fe80000100a00 */
[----:B------:R1:W-:Y:S04]  /*15450*/  STL.64 [R1+0x118], R14 ;  /* 0x0001180e01007387 */ /* 0x0003e80000100a00 */
[----:B-1----:R-:W3:Y:S04]  /*15460*/  LDL.LU.64 R14, [R1+0x2940] ;  /* 0x00294000010e7983 */ /* 0x002ee80000300a00 */
[----:B------:R-:W3:Y:S01]  /*15470*/  LDL.LU.64 R12, [R1+0x2938] ;  /* 0x00293800010c7983 */ /* 0x000ee20000300a00 */
[----:B--2---:R-:W-:Y:S03]  /*15480*/  HMMA.1688.F32.TF32 R16, R24, R10, R16 ;  /* 0x0000000a1810723c */ /* 0x004fe60000081010 */
[----:B------:R1:W-:Y:S04]  /*15490*/  STL.64 [R1+0x28c0], R10 ;  /* 0x0028c00a01007387 */ /* 0x0003e80000100a00 */
[----:B------:R-:W-:Y:S01]  /*154a0*/  STL.64 [R1+0x28b8], R8 ;  /* 0x0028b80801007387 */ /* 0x000fe20000100a00 */
[----:B------:R-:W-:-:S02]  /*154b0*/  IMAD.MOV.U32 R29, RZ, RZ, R22 ;  /* 0x000000ffff1d7224 */ /* 0x000fc400078e0016 */
[----:B------:R-:W-:Y:S01]  /*154c0*/  IMAD.MOV.U32 R28, RZ, RZ, R23 ;  /* 0x000000ffff1c7224 */ /* 0x000fe200078e0017 */
[----:B------:R-:W-:Y:S01]  /*154d0*/  LDS R22, [R0+UR9+0x43300] ;  /* 0x0433000900167984 */ /* 0x000fe20008000800 */
[----:B-1----:R-:W-:-:S07]  /*154e0*/  LOP3.LUT R11, R0, 0x20, RZ, 0x3c, !PT ;  /* 0x00000020000b7812 */ /* 0x002fce00078e3cff */
[----:B------:R-:W-:Y:S04]  /*154f0*/  STL.64 [R1+0x100], R16 ;  /* 0x0001001001007387 */ /* 0x000fe80000100a00 */
[----:B------:R-:W-:Y:S04]  /*15500*/  STL.64 [R1+0x108], R18 ;  /* 0x0001081201007387 */ /* 0x000fe80000100a00 */
[----:B------:R-:W-:Y:S04]  /*15510*/  LDS R18, [R0+UR9+0x43280] ;  /* 0x0432800900127984 */ /* 0x000fe80008000800 */
[----:B------:R-:W1:Y:S04]  /*15520*/  LDS R19, [R11+UR9+0x43280] ;  /* 0x043280090b137984 */ /* 0x000e680008000800 */
[----:B------:R-:W-:Y:S04]  /*15530*/  LDS R16, [R0+UR9+0x42280] ;  /* 0x0422800900107984 */ /* 0x000fe80008000800 */
[----:B------:R-:W2:Y:S04]  /*15540*/  LDS R17, [R11+UR9+0x42280] ;  /* 0x042280090b117984 */ /* 0x000ea80008000800 */
[----:B------:R-:W1:Y:S04]  /*15550*/  LDS R23, [R11+UR9+0x43300] ;  /* 0x043300090b177984 */ /* 0x000e680008000800 */
[----:B------:R-:W1:Y:S04]  /*15560*/  LDS R21, [R11+UR9+0x42300] ;  /* 0x042300090b157984 */ /* 0x000e680008000800 */
[----:B------:R-:W-:Y:S01]  /*15570*/  STL.64 [R1+0x28b0], R6 ;  /* 0x0028b00601007387 */ /* 0x000fe20000100a00 */
[----:B---3--:R-:W-:Y:S03]  /*15580*/  HMMA.1688.F32.TF32 R12, R24, R6, R12 ;  /* 0x00000006180c723c */ /* 0x008fe6000008100c */
[----:B------:R-:W-:Y:S04]  /*15590*/  LDS R26, [R0+UR9+0x43380] ;  /* 0x04338009001a7984 */ /* 0x000fe80008000800 */
[----:B------:R-:W3:Y:S04]  /*155a0*/  LDS R27, [R11+UR9+0x43380] ;  /* 0x043380090b1b7984 */ /* 0x000ee80008000800 */
[----:B------:R-:W-:Y:S04]  /*155b0*/  LDS R24, [R0+UR9+0x42380] ;  /* 0x0423800900187984 */ /* 0x000fe80008000800 */
[----:B------:R-:W3:Y:S04]  /*155c0*/  LDS R25, [R11+UR9+0x42380] ;  /* 0x042380090b197984 */ /* 0x000ee80008000800 */
[----:B------:R-:W-:Y:S04]  /*155d0*/  STL.64 [R1+0x470], R12 ;  /* 0x0004700c01007387 */ /* 0x000fe80000100a00 */
[----:B------:R-:W-:Y:S04]  /*155e0*/  STL.64 [R1+0x478], R14 ;  /* 0x0004780e01007387 */ /* 0x000fe80000100a00 */
[----:B----4-:R-:W-:Y:S04]  /*155f0*/  STL.64 [R1+0x28a8], R4 ;  /* 0x0028a80401007387 */ /* 0x010fe80000100a00 */
[----:B-1----:R-:W-:Y:S04]  /*15600*/  STL.64 [R1+0x28a0], R18 ;  /* 0x0028a01201007387 */ /* 0x002fe80000100a00 */
[----:B--2---:R-:W-:Y:S04]  /*15610*/  STL.64 [R1+0x2898], R16 ;  /* 0x0028981001007387 */ /* 0x004fe80000100a00 */
[----:B------:R-:W-:Y:S04]  /*15620*/  STL.64 [R1+0x2808], R22 ;  /* 0x0028081601007387 */ /* 0x000fe80000100a00 */
[----:B------:R1:W-:Y:S04]  /*15630*/  STL.64 [R1+0x2800], R20 ;  /* 0x0028001401007387 */ /* 0x0003e80000100a00 */
[----:B------:R-:W-:Y:S04]  /*15640*/  LDS R12, [R0+UR9+0x42200] ;  /* 0x04220009000c7984 */ /* 0x000fe80008000800 */
[----:B------:R-:W-:Y:S04]  /*15650*/  LDS R14, [R0+UR9+0x43200] ;  /* 0x04320009000e7984 */ /* 0x000fe80008000800 */
[----:B-1----:R-:W2:Y:S04]  /*15660*/  LDL.LU R20, [R1+0x280] ;  /* 0x0002800001147983 */ /* 0x002ea80000300800 */
[----:B------:R-:W2:Y:S04]  /*15670*/  LDL.LU R21, [R1+0x284] ;  /* 0x0002840001157983 */ /* 0x000ea80000300800 */
[----:B------:R-:W4:Y:S04]  /*15680*/  LDL.LU R22, [R1+0x288] ;  /* 0x0002880001167983 */ /* 0x000f280000300800 */
[----:B------:R-:W4:Y:S04]  /*15690*/  LDL.LU R23, [R1+0x28c] ;  /* 0x00028c0001177983 */ /* 0x000f280000300800 */
[----:B------:R-:W2:Y:S04]  /*156a0*/  LDL.LU R4, [R1+0x3a0] ;  /* 0x0003a00001047983 */ /* 0x000ea80000300800 */
[----:B------:R-:W2:Y:S04]  /*156b0*/  LDL.LU R5, [R1+0x3a4] ;  /* 0x0003a40001057983 */ /* 0x000ea80000300800 */
[----:B------:R-:W2:Y:S04]  /*156c0*/  LDL.LU R6, [R1+0x3a8] ;  /* 0x0003a80001067983 */ /* 0x000ea80000300800 */
[----:B------:R-:W2:Y:S01]  /*156d0*/  LDL.LU R7, [R1+0x3ac] ;  /* 0x0003ac0001077983 */ /* 0x000ea20000300800 */
[----:B------:R-:W-:-:S02]  /*156e0*/  IMAD.MOV.U32 R18, RZ, RZ, R3 ;  /* 0x000000ffff127224 */ /* 0x000fc400078e0003 */
[----:B------:R-:W-:Y:S01]  /*156f0*/  IMAD.MOV.U32 R19, RZ, RZ, R2 ;  /* 0x000000ffff137224 */ /* 0x000fe200078e0002 */
[----:B------:R-:W-:Y:S04]  /*15700*/  LDS R13, [R11+UR9+0x42200] ;  /* 0x042200090b0d7984 */ /* 0x000fe80008000800 */
[----:B------:R-:W1:Y:S04]  /*15710*/  LDS R15, [R11+UR9+0x43200] ;  /* 0x043200090b0f7984 */ /* 0x000e680008000800 */
[----:B--2---:R-:W-:Y:S04]  /*15720*/  STL.64 [R1+0x28d8], R6 ;  /* 0x0028d80601007387 */ /* 0x004fe80000100a00 */
[----:B------:R-:W-:Y:S04]  /*15730*/  STL.64 [R1+0x28d0], R4 ;  /* 0x0028d00401007387 */ /* 0x000fe80000100a00 */
[----:B------:R-:W2:Y:S04]  /*15740*/  LDL.LU R3, [R1+0x2934] ;  /* 0x0029340001037983 */ /* 0x000ea80000300800 */
[----:B------:R-:W2:Y:S04]  /*15750*/  LDL.LU R2, [R1+0x2930] ;  /* 0x0029300001027983 */ /* 0x000ea80000300800 */
[----:B------:R1:W-:Y:S04]  /*15760*/  STL.64 [R1+0x28e0], R18 ;  /* 0x0028e01201007387 */ /* 0x0003e80000100a00 */
[----:B-1----:R-:W2:Y:S04]  /*15770*/  LDL.64 R18, [R1+0x38] ;  /* 0x0000380001127983 */ /* 0x002ea80000100a00 */
[----:B--2---:R1:W-:Y:S04]  /*15780*/  STL.64 [R1+0x28f8], R18 ;  /* 0x0028f81201007387 */ /* 0x0043e80000100a00 */
[----:B------:R-:W2:Y:S04]  /*15790*/  LDL.LU R4, [R1+0x3b0] ;  /* 0x0003b00001047983 */ /* 0x000ea80000300800 */
[----:B------:R-:W2:Y:S04]  /*157a0*/  LDL.LU R5, [R1+0x3b4] ;  /* 0x0003b40001057983 */ /* 0x000ea80000300800 */
[----:B------:R-:W2:Y:S04]  /*157b0*/  LDL.LU R6, [R1+0x3b8] ;  /* 0x0003b80001067983 */ /* 0x000ea80000300800 */
[----:B------:R-:W2:Y:S04]  /*157c0*/  LDL.LU R7, [R1+0x3bc] ;  /* 0x0003bc0001077983 */ /* 0x000ea80000300800 */
[----:B-1----:R-:W2:Y:S04]  /*157d0*/  LDL.64 R18, [R1+0x48] ;  /* 0x0000480001127983 */ /* 0x002ea80000100a00 */
[----:B--2---:R1:W-:Y:S04]  /*157e0*/  STL.64 [R1+0x2910], R18 ;  /* 0x0029101201007387 */ /* 0x0043e80000100a00 */
[----:B-1----:R-:W2:Y:S04]  /*157f0*/  LDL.64 R18, [R1+0x58] ;  /* 0x0000580001127983 */ /* 0x002ea80000100a00 */
[----:B------:R-:W-:Y:S04]  /*15800*/  STL.64 [R1+0x28f0], R6 ;  /* 0x0028f00601007387 */ /* 0x000fe80000100a00 */
[----:B------:R1:W-:Y:S04]  /*15810*/  STL.64 [R1+0x28e8], R4 ;  /* 0x0028e80401007387 */ /* 0x0003e80000100a00 */
[----:B-1----:R-:W2:Y:S04]  /*15820*/  LDL.LU R4, [R1+0x3c0] ;  /* 0x0003c00001047983 */ /* 0x002ea80000300800 */
[----:B------:R-:W2:Y:S04]  /*15830*/  LDL.LU R5, [R1+0x3c4] ;  /* 0x0003c40001057983 */ /* 0x000ea80000300800 */
[----:B------:R-:W2:Y:S04]  /*15840*/  LDL.LU R6, [R1+0x3c8] ;  /* 0x0003c80001067983 */ /* 0x000ea80000300800 */
[----:B------:R-:W2:Y:S04]  /*15850*/  LDL.LU R7, [R1+0x3cc] ;  /* 0x0003cc0001077983 */ /* 0x000ea80000300800 */
[----:B--2---:R-:W-:Y:S04]  /*15860*/  STL.64 [R1+0x2908], R6 ;  /* 0x0029080601007387 */ /* 0x004fe80000100a00 */
        /* <DEDUP_REMOVED lines=11> */
[----:B----4-:R-:W-:Y:S04]  /*15920*/  STL.64 [R1+0x2818], R22 ;  /* 0x0028181601007387 */ /* 0x010fe80000100a00 */
[----:B------:R-:W-:Y:S04]  /*15930*/  STL.64 [R1+0x2810], R20 ;  /* 0x0028101401007387 */ /* 0x000fe80000100a00 */
[----:B---3--:R-:W-:Y:S04]  /*15940*/  STL.64 [R1+0x2770], R26 ;  /* 0x0027701a01007387 */ /* 0x008fe80000100a00 */
[----:B------:R1:W-:Y:S02]  /*15950*/  STL.64 [R1+0x2768], R24 ;  /* 0x0027681801007387 */ /* 0x0003e40000100a00 */
[----:B-1----:R-:W-:-:S02]  /*15960*/  IMAD.MOV.U32 R24, RZ, RZ, R2 ;  /* 0x000000ffff187224 */ /* 0x002fc400078e0002 */
[----:B------:R-:W3:Y:S01]  /*15970*/  LDL.LU R2, [R1+0x292c] ;  /* 0x00292c0001027983 */ /* 0x000ee20000300800 */
[----:B------:R-:W-:-:S03]  /*15980*/  IMAD.MOV.U32 R25, RZ, RZ, R3 ;  /* 0x000000ffff197224 */ /* 0x000fc600078e0003 */
[----:B------:R-:W4:Y:S04]  /*15990*/  LDL.LU R3, [R1+0x2928] ;  /* 0x0029280001037983 */ /* 0x000f280000300800 */
[----:B------:R-:W2:Y:S04]  /*159a0*/  LDL.LU R26, [R1+0x1f8] ;  /* 0x0001f800011a7983 */ /* 0x000ea80000300800 */
[----:B------:R-:W2:Y:S04]  /*159b0*/  LDL.LU R27, [R1+0x1fc] ;  /* 0x0001fc00011b7983 */ /* 0x000ea80000300800 */
[----:B--2---:R-:W-:Y:S04]  /*159c0*/  STL.64 [R1+0x2828], R26 ;  /* 0x0028281a01007387 */ /* 0x004fe80000100a00 */
[----:B------:R1:W-:Y:S04]  /*159d0*/  STL.64 [R1+0x2820], R24 ;  /* 0x0028201801007387 */ /* 0x0003e80000100a00 */
[----:B-1----:R-:W2:Y:S04]  /*159e0*/  LDL.LU R24, [R1+0x290] ;  /* 0x0002900001187983 */ /* 0x002ea80000300800 */
[----:B------:R-:W2:Y:S01]  /*159f0*/  LDL.LU R25, [R1+0x294] ;  /* 0x0002940001197983 */ /* 0x000ea20000300800 */
[----:B------:R-:W-:Y:S01]  /*15a00*/  HMMA.1688.F32.TF32 R4, R12, R18, R4 ;  /* 0x000000120c04723c */ /* 0x000fe20000081004 */
[----:B----4-:R-:W-:-:S02]  /*15a10*/  IMAD.MOV.U32 R26, RZ, RZ, R3 ;  /* 0x000000ffff1a7224 */ /* 0x010fc400078e0003 */
[----:B---3--:R-:W-:Y:S01]  /*15a20*/  IMAD.MOV.U32 R27, RZ, RZ, R2 ;  /* 0x000000ffff1b7224 */ /* 0x008fe200078e0002 */
[----:B------:R-:W3:Y:S04]  /*15a30*/  LDL.LU R8, [R1+0x390] ;  /* 0x0003900001087983 */ /* 0x000ee80000300800 */
[----:B------:R-:W3:Y:S04]  /*15a40*/  LDL.LU R9, [R1+0x394] ;  /* 0x0003940001097983 */ /* 0x000ee80000300800 */
[----:B------:R-:W3:Y:S04]  /*15a50*/  LDL.LU R10, [R1+0x398] ;  /* 0x00039800010a7983 */ /* 0x000ee80000300800 */
[----:B------:R-:W3:Y:S04]  /*15a60*/  LDL.LU R11, [R1+0x39c] ;  /* 0x00039c00010b7983 */ /* 0x000ee80000300800 */
[----:B------:R1:W-:Y:S01]  /*15a70*/  STL.64 [R1+0x2838], R26 ;  /* 0x0028381a01007387 */ /* 0x0003e20000100a00 */
[----:B------:R-:W-:-:S02]  /*15a80*/  IMAD.MOV.U32 R21, RZ, RZ, R18 ;  /* 0x000000ffff157224 */ /* 0x000fc400078e0012 */
[----:B------:R-:W-:Y:S01]  /*15a90*/  IMAD.MOV.U32 R20, RZ, RZ, R19 ;  /* 0x000000ffff147224 */ /* 0x000fe200078e0013 */
[----:B--2---:R-:W-:Y:S04]  /*15aa0*/  STL.64 [R1+0x2830], R24 ;  /* 0x0028301801007387 */ /* 0x004fe80000100a00 */
[----:B-1----:R-:W2:Y:S04]  /*15ab0*/  LDL.LU.64 R26, [R1+0x18] ;  /* 0x00001800011a7983 */ /* 0x002ea80000300a00 */
[----:B------:R-:W-:Y:S04]  /*15ac0*/  STL.64 [R1+0x3e0], R4 ;  /* 0x0003e00401007387 */ /* 0x000fe80000100a00 */
[----:B------:R1:W-:Y:S04]  /*15ad0*/  STL.64 [R1+0x3e8], R6 ;  /* 0x0003e80601007387 */ /* 0x0003e80000100a00 */
[----:B-1----:R-:W4:Y:S04]  /*15ae0*/  LDL.LU.64 R6, [R1+0x2920] ;  /* 0x0029200001067983 */ /* 0x002f280000300a00 */
[----:B------:R-:W4:Y:S04]  /*15af0*/  LDL.LU.64 R4, [R1+0x2918] ;  /* 0x0029180001047983 */ /* 0x000f280000300a00 */
[----:B------:R-:W4:Y:S01]  /*15b00*/  LDL.LU.64 R18, [R1+0x2910] ;  /* 0x0029100001127983 */ /* 0x000f220000300a00 */
[----:B------:R-:W-:-:S02]  /*15b10*/  IMAD.MOV.U32 R22, RZ, RZ, R29 ;  /* 0x000000ffff167224 */ /* 0x000fc400078e001d */
[----:B------:R-:W-:Y:S01]  /*15b20*/  IMAD.MOV.U32 R23, RZ, RZ, R28 ;  /* 0x000000ffff177224 */ /* 0x000fe200078e001c */
[----:B----4-:R-:W-:Y:S01]  /*15b30*/  HMMA.1688.F32.TF32 R4, R12, R18, R4 ;  /* 0x000000120c04723c */ /* 0x010fe20000081004 */
[----:B------:R-:W-:Y:S02]  /*15b40*/  IMAD.MOV.U32 R29, RZ, RZ, R18 ;  /* 0x000000ffff1d7224 */ /* 0x000fe400078e0012 */
        /* <DEDUP_REMOVED lines=16> */
[C---:B----4-:R-:W-:Y:S02]  /*15c50*/  HMMA.1688.F32.TF32 R16, R12.reuse, R18, R4 ;  /* 0x000000120c10723c */ /* 0x050fe40000081004 */
[----:B------:R-:W4:Y:S04]  /*15c60*/  LDL.LU.64 R6, [R1+0x28d8] ;  /* 0x0028d80001067983 */ /* 0x000f280000300a00 */
[----:B------:R-:W4:Y:S04]  /*15c70*/  LDL.LU.64 R4, [R1+0x28d0] ;  /* 0x0028d00001047983 */ /* 0x000f280000300a00 */
[----:B--2---:R1:W-:Y:S09]  /*15c80*/  STL.64 [R1+0x2840], R26 ;  /* 0x0028401a01007387 */ /* 0x0043f20000100a00 */
[----:B------:R2:W-:Y:S04]  /*15c90*/  STL.64 [R1+0x3b0], R16 ;  /* 0x0003b01001007387 */ /* 0x0005e80000100a00 */
[----:B------:R1:W-:Y:S04]  /*15ca0*/  STL.64 [R1+0x3b8], R18 ;  /* 0x0003b81201007387 */ /* 0x0003e80000100a00 */
[----:B------:R-:W2:Y:S01]  /*15cb0*/  LDL.LU R24, [R1+0x2b0] ;  /* 0x0002b00001187983 */ /* 0x000ea20000300800 */
[----:B----4-:R-:W-:-:S15]  /*15cc0*/  HMMA.1688.F32.TF32 R4, R12, R26, R4 ;  /* 0x0000001a0c04723c */ /* 0x010fde0000081004 */
[----:B------:R-:W-:-:S04]  /*15cd0*/  NOP ;  /* 0x0000000000007918 */ /* 0x000fc80000000000 */
[----:B------:R4:W-:Y:S04]  /*15ce0*/  STL.64 [R1+0x3a0], R4 ;  /* 0x0003a00401007387 */ /* 0x0009e80000100a00 */
[----:B------:R2:W-:Y:S04]  /*15cf0*/  STL.64 [R1+0x3a8], R6 ;  /* 0x0003a80601007387 */ /* 0x0005e80000100a00 */
[----:B------:R-:W4:Y:S04]  /*15d00*/  LDL.LU R25, [R1+0x2b4] ;  /* 0x0002b40001197983 */ /* 0x000f280000300800 */
[----:B-1----:R-:W4:Y:S04]  /*15d10*/  LDL.LU R26, [R1+0x2b8] ;  /* 0x0002b800011a7983 */ /* 0x002f280000300800 */
[----:B------:R-:W4:Y:S01]  /*15d20*/  LDL.LU R27, [R1+0x2bc] ;  /* 0x0002bc00011b7983 */ /* 0x000f220000300800 */
[----:B---3--:R-:W-:Y:S03]  /*15d30*/  HMMA.1688.F32.TF32 R8, R12, R22, R8 ;  /* 0x000000160c08723c */ /* 0x008fe60000081008 */
[----:B--2---:R-:W2:Y:S04]  /*15d40*/  LDL.LU R16, [R1+0x2f0] ;  /* 0x0002f00001107983 */ /* 0x004ea80000300800 */
[----:B------:R-:W2:Y:S04]  /*15d50*/  LDL.LU R17, [R1+0x2f4] ;  /* 0x0002f40001117983 */ /* 0x000ea80000300800 */
[----:B------:R-:W2:Y:S04]  /*15d60*/  LDL.LU R18, [R1+0x2f8] ;  /* 0x0002f80001127983 */ /* 0x000ea80000300800 */
[----:B------:R-:W2:Y:S04]  /*15d70*/  LDL.LU R19, [R1+0x2fc] ;  /* 0x0002fc0001137983 */ /* 0x000ea80000300800 */
[----:B----4-:R-:W3:Y:S04]  /*15d80*/  LDL.LU R4, [R1+0x380] ;  /* 0x0003800001047983 */ /* 0x010ee80000300800 */
[----:B------:R-:W3:Y:S04]  /*15d90*/  LDL.LU R5, [R1+0x384] ;  /* 0x0003840001057983 */ /* 0x000ee80000300800 */
[----:B------:R-:W3:Y:S04]  /*15da0*/  LDL.LU R6, [R1+0x388] ;  /* 0x0003880001067983 */ /* 0x000ee80000300800 */
[----:B------:R-:W3:Y:S04]  /*15db0*/  LDL.LU R7, [R1+0x38c] ;  /* 0x00038c0001077983 */ /* 0x000ee80000300800 */
[----:B------:R1:W-:Y:S04]  /*15dc0*/  STL.64 [R1+0x2858], R26 ;  /* 0x0028581a01007387 */ /* 0x0003e80000100a00 */
[----:B------:R-:W-:Y:S01]  /*15dd0*/  STL.64 [R1+0x2850], R24 ;  /* 0x0028501801007387 */ /* 0x000fe20000100a00 */
[----:B-1----:R-:W-:-:S02]  /*15de0*/  IMAD.MOV.U32 R26, RZ, RZ, R2 ;  /* 0x000000ffff1a7224 */ /* 0x002fc400078e0002 */
[----:B------:R-:W-:Y:S01]  /*15df0*/  IMAD.MOV.U32 R27, RZ, RZ, R3 ;  /* 0x000000ffff1b7224 */ /* 0x000fe200078e0003 */
[----:B------:R-:W4:Y:S04]  /*15e00*/  LDL.LU R2, [R1+0x28cc] ;  /* 0x0028cc0001027983 */ /* 0x000f280000300800 */
[----:B------:R-:W2:Y:S04]  /*15e10*/  LDL.LU R3, [R1+0x28c8] ;  /* 0x0028c80001037983 */ /* 0x000ea80000300800 */
[----:B------:R1:W-:Y:S02]  /*15e20*/  STL.64 [R1+0x2868], R26 ;  /* 0x0028681a01007387 */ /* 0x0003e40000100a00 */
[----:B-1----:R-:W-:-:S02]  /*15e30*/  IMAD.MOV.U32 R26, RZ, RZ, R29 ;  /* 0x000000ffff1a7224 */ /* 0x002fc400078e001d */
[----:B------:R-:W-:-:S05]  /*15e40*/  IMAD.MOV.U32 R27, RZ, RZ, R28 ;  /* 0x000000ffff1b7224 */ /* 0x000fca00078e001c */
[----:B------:R-:W-:Y:S04]  /*15e50*/  STL.64 [R1+0x2880], R26 ;  /* 0x0028801a01007387 */ /* 0x000fe80000100a00 */
[----:B------:R-:W-:Y:S04]  /*15e60*/  STL.64 [R1+0x390], R8 ;  /* 0x0003900801007387 */ /* 0x000fe80000100a00 */
[----:B------:R1:W-:Y:S04]  /*15e70*/  STL.64 [R1+0x398], R10 ;  /* 0x0003980a01007387 */ /* 0x0003e80000100a00 */
[----:B-1----:R-:W3:Y:S04]  /*15e80*/  LDL.LU.64 R10, [R1+0x28c0] ;  /* 0x0028c000010a7983 */ /* 0x002ee80000300a00 */
[----:B------:R-:W2:Y:S04]  /*15e90*/  LDL.LU.64 R8, [R1+0x28b8] ;  /* 0x0028b80001087983 */ /* 0x000ea80000300a00 */
[----:B------:R1:W-:Y:S04]  /*15ea0*/  STL.64 [R1+0x2848], R22 ;  /* 0x0028481601007387 */ /* 0x0003e80000100a00 */
[----:B-1----:R-:W2:Y:S01]  /*15eb0*/  LDL.LU.64 R22, [R1+0x28] ;  /* 0x0000280001167983 */ /* 0x002ea20000300a00 */
[----:B------:R-:W-:-:S02]  /*15ec0*/  IMAD.MOV.U32 R27, RZ, RZ, R20 ;  /* 0x000000ffff1b7224 */ /* 0x000fc400078e0014 */
[----:B------:R-:W-:Y:S01]  /*15ed0*/  IMAD.MOV.U32 R26, RZ, RZ, R21 ;  /* 0x000000ffff1a7224 */ /* 0x000fe200078e0015 */
[----:B--2---:R1:W-:Y:S04]  /*15ee0*/  STL.64 [R1+0x2860], R22 ;  /* 0x0028601601007387 */ /* 0x0043e80000100a00 */
[----:B------:R-:W2:Y:S04]  /*15ef0*/  LDL.LU R20, [R1+0x2c0] ;  /* 0x0002c00001147983 */ /* 0x000ea80000300800 */
[----:B------:R-:W2:Y:S04]  /*15f00*/  LDL.LU R21, [R1+0x2c4] ;  /* 0x0002c40001157983 */ /* 0x000ea80000300800 */
[----:B-1----:R-:W2:Y:S04]  /*15f10*/  LDL.LU R22, [R1+0x2c8] ;  /* 0x0002c80001167983 */ /* 0x002ea80000300800 */
[----:B------:R-:W2:Y:S01]  /*15f20*/  LDL.LU R23, [R1+0x2cc] ;  /* 0x0002cc0001177983 */ /* 0x000ea20000300800 */
[C---:B---3--:R-:W-:Y:S03]  /*15f30*/  HMMA.1688.F32.TF32 R4, R12.reuse, R10, R4 ;  /* 0x0000000a0c04723c */ /* 0x048fe60000081004 */
[----:B--2---:R-:W-:Y:S04]  /*15f40*/  STL.64 [R1+0x2878], R22 ;  /* 0x0028781601007387 */ /* 0x004fe80000100a00 */
[----:B------:R1:W-:Y:S04]  /*15f50*/  STL.64 [R1+0x2870], R20 ;  /* 0x0028701401007387 */ /* 0x0003e80000100a00 */
        /* <DEDUP_REMOVED lines=10> */
[----:B------:R-:W-:Y:S04]  /*16000*/  STL.64 [R1+0x380], R4 ;  /* 0x0003800401007387 */ /* 0x000fe80000100a00 */
[----:B------:R1:W-:Y:S04]  /*16010*/  STL.64 [R1+0x388], R6 ;  /* 0x0003880601007387 */ /* 0x0003e80000100a00 */
[----:B-1----:R-:W3:Y:S04]  /*16020*/  LDL.LU.64 R6, [R1+0x28b0] ;  /* 0x0028b00001067983 */ /* 0x002ee80000300a00 */
[----:B------:R-:W2:Y:S01]  /*16030*/  LDL.LU.64 R4, [R1+0x28a8] ;  /* 0x0028a80001047983 */ /* 0x000ea20000300a00 */
[----:B---3--:R-:W-:Y:S03]  /*16040*/  HMMA.1688.F32.TF32 R12, R12, R6, R16 ;  /* 0x000000060c0c723c */ /* 0x008fe60000081010 */
[----:B------:R-:W2:Y:S04]  /*16050*/  LDL.LU.64 R18, [R1+0x28a0] ;  /* 0x0028a00001127983 */ /* 0x000ea80000300a00 */
[----:B------:R-:W2:-:S12]  /*16060*/  LDL.LU.64 R16, [R1+0x2898] ;  /* 0x0028980001107983 */ /* 0x000e980000300a00 */
[----:B------:R1:W-:Y:S04]  /*16070*/  STL.64 [R1+0x2f0], R12 ;  /* 0x0002f00c01007387 */ /* 0x0003e80000100a00 */
[----:B------:R-:W-:Y:S04]  /*16080*/  STL.64 [R1+0x2f8], R14 ;  /* 0x0002f80e01007387 */ /* 0x000fe80000100a00 */
[----:B-1----:R-:W3:Y:S04]  /*16090*/  LDL.LU R12, [R1+0x2a0] ;  /* 0x0002a000010c7983 */ /* 0x002ee80000300800 */
[----:B------:R-:W3:Y:S01]  /*160a0*/  LDL.LU R13, [R1+0x2a4] ;  /* 0x0002a400010d7983 */ /* 0x000ee20000300800 */
        /* <DEDUP_REMOVED lines=13> */
[----:B------:R-:W2:-:S15]  /*16180*/  LDL.LU.64 R22, [R1+0x2860] ;  /* 0x0028600001167983 */ /* 0x000e9e0000300a00 */
[----:B------:R-:W-:Y:S02]  /*16190*/  NOP ;  /* 0x0000000000007918 */ /* 0x000fe40000000000 */
[----:B------:R-:W-:Y:S04]  /*161a0*/  STL.64 [R1+0x2c0], R24 ;  /* 0x0002c01801007387 */ /* 0x000fe80000100a00 */
[----:B------:R1:W-:Y:S04]  /*161b0*/  STL.64 [R1+0x2c8], R26 ;  /* 0x0002c81a01007387 */ /* 0x0003e80000100a00 */
[----:B-1----:R-:W3:Y:S04]  /*161c0*/  LDL.LU.64 R26, [R1+0x2858] ;  /* 0x00285800011a7983 */ /* 0x002ee80000300a00 */
[----:B------:R-:W3:Y:S01]  /*161d0*/  LDL.LU.64 R24, [R1+0x2850] ;  /* 0x0028500001187983 */ /* 0x000ee20000300a00 */
[----:B------:R-:W-:-:S02]  /*161e0*/  IMAD.MOV.U32 R14, RZ, RZ, R3 ;  /* 0x000000ffff0e7224 */ /* 0x000fc400078e0003 */
[----:B----4-:R-:W-:Y:S02]  /*161f0*/  IMAD.MOV.U32 R15, RZ, RZ, R2 ;  /* 0x000000ffff0f7224 */ /* 0x010fe400078e0002 */
[----:B--2---:R-:W-:Y:S02]  /*16200*/  IMAD.MOV.U32 R29, RZ, RZ, R22 ;  /* 0x000000ffff1d7224 */ /* 0x004fe400078e0016 */
[----:B------:R-:W-:Y:S01]  /*16210*/  IMAD.MOV.U32 R28, RZ, RZ, R23 ;  /* 0x000000ffff1c7224 */ /* 0x000fe200078e0017 */
[----:B---3--:R-:W-:Y:S01]  /*16220*/  HMMA.1688.F32.TF32 R24, R16, R22, R24 ;  /* 0x000000161018723c */ /* 0x008fe20000081018 */
[----:B------:R-:W2:-:S15]  /*16230*/  LDL.LU.64 R22, [R1+0x2848] ;  /* 0x0028480001167983 */ /* 0x000e9e0000300a00 */
[----:B------:R-:W-:-:S03]  /*16240*/  NOP ;  /* 0x0000000000007918 */ /* 0x000fc60000000000 */
[----:B------:R-:W-:Y:S01]  /*16250*/  IMAD.MOV.U32 R3, RZ, RZ, R26 ;  /* 0x000000ffff037224 */ /* 0x000fe200078e001a */
[----:B------:R-:W-:Y:S01]  /*16260*/  STL.64 [R1+0x2b0], R24 ;  /* 0x0002b01801007387 */ /* 0x000fe20000100a00 */
[----:B------:R-:W-:-:S03]  /*16270*/  IMAD.MOV.U32 R2, RZ, RZ, R27 ;  /* 0x000000ffff027224 */ /* 0x000fc600078e001b */
[----:B------:R-:W3:Y:S04]  /*16280*/  LDL.LU.64 R26, [R1+0x2840] ;  /* 0x00284000011a7983 */ /* 0x000ee80000300a00 */
[----:B------:R-:W-:Y:S04]  /*16290*/  STL [R1+0x2454], R3 ;  /* 0x0024540301007387 */ /* 0x000fe80000100800 */
[----:B------:R-:W-:Y:S01]  /*162a0*/  STL [R1+0x2450], R2 ;  /* 0x0024500201007387 */ /* 0x000fe20000100800 */
[----:B---3--:R-:W-:-:S15]  /*162b0*/  HMMA.1688.F32.TF32 R12, R16, R26, R12 ;  /* 0x0000001a100c723c */ /* 0x008fde000008100c */
[----:B------:R-:W-:-:S04]  /*162c0*/  NOP ;  /* 0x0000000000007918 */ /* 0x000fc80000000000 */
[----:B------:R1:W-:Y:S04]  /*162d0*/  STL.64 [R1+0x2a0], R12 ;  /* 0x0002a00c01007387 */ /* 0x0003e80000100a00 */
[----:B------:R-:W-:Y:S01]  /*162e0*/  STL.64 [R1+0x2a8], R14 ;  /* 0x0002a80e01007387 */ /* 0x000fe20000100a00 */
[----:B-1----:R-:W-:Y:S02]  /*162f0*/  IMAD.MOV.U32 R13, RZ, RZ, R26 ;  /* 0x000000ffff0d7224 */ /* 0x002fe400078e001a */
[----:B------:R-:W-:Y:S02]  /*16300*/  IMAD.MOV.U32 R12, RZ, RZ, R27 ;  /* 0x000000ffff0c7224 */ /* 0x000fe400078e001b */
[----:B------:R-:W2:Y:S04]  /*16310*/  LDL.LU.64 R26, [R1+0x2838] ;  /* 0x00283800011a7983 */ /* 0x000ea80000300a00 */
[----:B------:R-:W2:Y:S02]  /*16320*/  LDL.LU.64 R24, [R1+0x2830] ;  /* 0x0028300001187983 */ /* 0x000ea40000300a00 */
[----:B--2---:R-:W-:Y:S02]  /*16330*/  HMMA.1688.F32.TF32 R20, R16, R22, R24 ;  /* 0x000000161014723c */ /* 0x004fe40000081018 */
[----:B------:R-:W2:Y:S04]  /*16340*/  LDL.LU.64 R26, [R1+0x2828] ;  /* 0x00282800011a7983 */ /* 0x000ea80000300a00 */
[----:B------:R-:W2:-:S13]  /*16350*/  LDL.LU.64 R24, [R1+0x2820] ;  /* 0x0028200001187983 */ /* 0x000e9a0000300a00 */
[----:B------:R-:W-:Y:S01]  /*16360*/  IMAD.MOV.U32 R3, RZ, RZ, R22 ;  /* 0x000000ffff037224 */ /* 0x000fe200078e0016 */
[----:B------:R1:W-:Y:S01]  /*16370*/  STL.64 [R1+0x290], R20 ;  /* 0x0002901401007387 */ /* 0x0003e20000100a00 */
[----:B------:R-:W-:-:S03]  /*16380*/  IMAD.MOV.U32 R2, RZ, RZ, R23 ;  /* 0x000000ffff027224 */ /* 0x000fc600078e0017 */
[----:B------:R-:W3:Y:S04]  /*16390*/  LDL.LU.64 R22, [R1+0x2818] ;  /* 0x0028180001167983 */ /* 0x000ee80000300a00 */
[----:B-1----:R-:W3:Y:S04]  /*163a0*/  LDL.LU.64 R20, [R1+0x2810] ;  /* 0x0028100001147983 */ /* 0x002ee80000300a00 */
[----:B------:R-:W-:Y:S04]  /*163b0*/  STL [R1+0x24b4], R2 ;  /* 0x0024b40201007387 */ /* 0x000fe80000100800 */
[----:B------:R-:W-:Y:S01]  /*163c0*/  STL [R1+0x24b0], R3 ;  /* 0x0024b00301007387 */ /* 0x000fe20000100800 */
[----:B---3--:R-:W-:-:S15]  /*163d0*/  HMMA.1688.F32.TF32 R20, R16, R10, R20 ;  /* 0x0000000a1014723c */ /* 0x008fde0000081014 */
[----:B------:R-:W-:-:S04]  /*163e0*/  NOP ;  /* 0x0000000000007918 */ /* 0x000fc80000000000 */
[----:B------:R-:W-:Y:S04]  /*163f0*/  STL.64 [R1+0x280], R20 ;  /* 0x0002801401007387 */ /* 0x000fe80000100a00 */
[----:B------:R1:W-:Y:S04]  /*16400*/  STL.64 [R1+0x288], R22 ;  /* 0x0002881601007387 */ /* 0x0003e80000100a00 */
[----:B-1----:R-:W3:Y:S04]  /*16410*/  LDL.LU.64 R22, [R1+0x2808] ;  /* 0x0028080001167983 */ /* 0x002ee80000300a00 */
[----:B------:R-:W3:Y:S04]  /*16420*/  LDL.LU.64 R20, [R1+0x2800] ;  /* 0x0028000001147983 */ /* 0x000ee80000300a00 */
[----:B------:R-:W-:Y:S04]  /*16430*/  STL.64 [R1+0x2790], R10 ;  /* 0x0027900a01007387 */ /* 0x000fe80000100a00 */
[----:B------:R2:W-:Y:S02]  /*16440*/  STL.64 [R1+0x2788], R8 ;  /* 0x0027880801007387 */ /* 0x0005e40000100a00 */
[----:B--2---:R-:W-:Y:S02]  /*16450*/  HMMA.1688.F32.TF32 R8, R16, R6, R24 ;  /* 0x000000061008723c */ /* 0x004fe40000081018 */
[----:B------:R-:W-:Y:S04]  /*16460*/  STL.64 [R1+0x2780], R6 ;  /* 0x0027800601007387 */ /* 0x000fe80000100a00 */
[----:B------:R-:W-:-:S13]  /*16470*/  STL.64 [R1+0x2778], R4 ;  /* 0x0027780401007387 */ /* 0x000fda0000100a00 */
[----:B------:R-:W-:Y:S04]  /*16480*/  STL.64 [R1+0x1f0], R8 ;  /* 0x0001f00801007387 */ /* 0x000fe80000100a00 */
[----:B------:R-:W-:Y:S04]  /*16490*/  STL.64 [R1+0x1f8], R10 ;  /* 0x0001f80a01007387 */ /* 0x000fe80000100a00 */
[----:B------:R-:W2:Y:S04]  /*164a0*/  LDL.LU R16, [R1+0x70] ;  /* 0x0000700001107983 */ /* 0x000ea80000300800 */
[----:B------:R-:W2:Y:S04]  /*164b0*/  LDL.LU R17, [R1+0x74] ;  /* 0x0000740001117983 */ /* 0x000ea80000300800 */
[----:B------:R-:W4:Y:S04]  /*164c0*/  LDL.LU R18, [R1+0x78] ;  /* 0x0000780001127983 */ /* 0x000f280000300800 */
[----:B------:R-:W4:Y:S04]  /*164d0*/  LDL.LU R19, [R1+0x7c] ;  /* 0x00007c0001137983 */ /* 0x000f280000300800 */
[----:B------:R-:W2:Y:S04]  /*164e0*/  LDL.LU R24, [R1+0x1b0] ;  /* 0x0001b00001187983 */ /* 0x000ea80000300800 */
        /* <DEDUP_REMOVED lines=9> */
[----:B------:R-:W2:Y:S04]  /*16580*/  LDL.LU R4, [R1+0x1d0] ;  /* 0x0001d00001047983 */ /* 0x000ea80000300800 */
[----:B------:R-:W2:Y:S04]  /*16590*/  LDL.LU R5, [R1+0x1d4] ;  /* 0x0001d40001057983 */ /* 0x000ea80000300800 */
[----:B------:R-:W2:Y:S04]  /*165a0*/  LDL.LU R6, [R1+0x1d8] ;  /* 0x0001d80001067983 */ /* 0x000ea80000300800 */
[----:B------:R-:W2:Y:S04]  /*165b0*/  LDL.LU R7, [R1+0x1dc] ;  /* 0x0001dc0001077983 */ /* 0x000ea80000300800 */
[----:B--2---:R1:W-:Y:S04]  /*165c0*/  STL.64 [R1+0x27e8], R6 ;  /* 0x0027e80601007387 */ /* 0x0043e80000100a00 */
[----:B------:R-:W-:Y:S04]  /*165d0*/  STL.64 [R1+0x27e0], R4 ;  /* 0x0027e00401007387 */ /* 0x000fe80000100a00 */
[----:B-1----:R-:W3:Y:S04]  /*165e0*/  LDL.LU.64 R6, [R1+0x58] ;  /* 0x0000580001067983 */ /* 0x002ee80000300a00 */
[----:B------:R1:W-:Y:S04]  /*165f0*/  STL.64 [R1+0x27d8], R26 ;  /* 0x0027d81a01007387 */ /* 0x0003e80000100a00 */
[----:B------:R2:W-:Y:S04]  /*16600*/  STL.64 [R1+0x27d0], R24 ;  /* 0x0027d01801007387 */ /* 0x0005e80000100a00 */
[----:B-1----:R-:W2:Y:S04]  /*16610*/  LDL.LU.64 R26, [R1+0x48] ;  /* 0x00004800011a7983 */ /* 0x002ea80000300a00 */
[----:B--2---:R1:W-:Y:S04]  /*16620*/  STL.64 [R1+0x27f0], R26 ;  /* 0x0027f01a01007387 */ /* 0x0043e80000100a00 */
[----:B------:R-:W3:Y:S04]  /*16630*/  LDL.LU R24, [R1+0x1e0] ;  /* 0x0001e00001187983 */ /* 0x000ee80000300800 */
[----:B------:R-:W3:Y:S04]  /*16640*/  LDL.LU R25, [R1+0x1e4] ;  /* 0x0001e40001197983 */ /* 0x000ee80000300800 */
[----:B-1----:R-:W3:Y:S04]  /*16650*/  LDL.LU R26, [R1+0x1e8] ;  /* 0x0001e800011a7983 */ /* 0x002ee80000300800 */
[----:B------:R-:W3:Y:S04]  /*16660*/  LDL.LU R27, [R1+0x1ec] ;  /* 0x0001ec00011b7983 */ /* 0x000ee80000300800 */
[----:B------:R-:W2:Y:S04]  /*16670*/  LDL.LU.64 R10, [R1+0x38] ;  /* 0x00003800010a7983 */ /* 0x000ea80000300a00 */
[----:B----4-:R-:W-:Y:S04]  /*16680*/  STL.64 [R1+0x26e0], R18 ;  /* 0x0026e01201007387 */ /* 0x010fe80000100a00 */
[----:B------:R1:W-:Y:S04]  /*16690*/  STL.64 [R1+0x26d8], R16 ;  /* 0x0026d81001007387 */ /* 0x0003e80000100a00 */
[----:B-1----:R-:W4:Y:S04]  /*166a0*/  LDL.LU R16, [R1+0x90] ;  /* 0x0000900001107983 */ /* 0x002f280000300800 */
[----:B------:R-:W4:Y:S04]  /*166b0*/  LDL.LU R17, [R1+0x94] ;  /* 0x0000940001117983 */ /* 0x000f280000300800 */
[----:B------:R-:W2:Y:S04]  /*166c0*/  LDL.LU R18, [R1+0x98] ;  /* 0x0000980001127983 */ /* 0x000ea80000300800 */
[----:B------:R-:W2:Y:S04]  /*166d0*/  LDL.LU R19, [R1+0x9c] ;  /* 0x00009c0001137983 */ /* 0x000ea80000300800 */
[----:B--2---:R1:W-:Y:S04]  /*166e0*/  STL.64 [R1+0x26f0], R18 ;  /* 0x0026f01201007387 */ /* 0x0043e80000100a00 */
[----:B----4-:R-:W-:Y:S01]  /*166f0*/  STL.64 [R1+0x26e8], R16 ;  /* 0x0026e81001007387 */ /* 0x010fe20000100a00 */
[----:B-1----:R-:W-:-:S02]  /*16700*/  IMAD.MOV.U32 R19, RZ, RZ, R12 ;  /* 0x000000ffff137224 */ /* 0x002fc400078e000c */
[----:B------:R-:W-:Y:S01]  /*16710*/  IMAD.MOV.U32 R18, RZ, RZ, R13 ;  /* 0x000000ffff127224 */ /* 0x000fe200078e000d */
[----:B------:R-:W2:Y:S04]  /*16720*/  LDL.LU R12, [R1+0x60] ;  /* 0x00006000010c7983 */ /* 0x000ea80000300800 */
[----:B------:R-:W2:Y:S04]  /*16730*/  LDL.LU R13, [R1+0x64] ;  /* 0x00006400010d7983 */ /* 0x000ea80000300800 */
[----:B------:R-:W4:Y:S04]  /*16740*/  LDL.LU R14, [R1+0x68] ;  /* 0x00006800010e7983 */ /* 0x000f280000300800 */
[----:B------:R-:W4:Y:S01]  /*16750*/  LDL.LU R15, [R1+0x6c] ;  /* 0x00006c00010f7983 */ /* 0x000f220000300800 */
[----:B---3--:R-:W-:Y:S03]  /*16760*/  HMMA.1688.F32.TF32 R24, R20, R6, R24 ;  /* 0x000000061418723c */ /* 0x008fe60000081018 */
[----:B----4-:R-:W-:Y:S04]  /*16770*/  STL.64 [R1+0x2700], R14 ;  /* 0x0027000e01007387 */ /* 0x010fe80000100a00 */
[----:B--2---:R1:W-:Y:S04]  /*16780*/  STL.64 [R1+0x26f8], R12 ;  /* 0x0026f80c01007387 */ /* 0x0043e80000100a00 */
[----:B-1----:R-:W2:Y:S04]  /*16790*/  LDL.LU R12, [R1+0xa0] ;  /* 0x0000a000010c7983 */ /* 0x002ea80000300800 */
[----:B------:R-:W2:Y:S04]  /*167a0*/  LDL.LU R13, [R1+0xa4] ;  /* 0x0000a400010d7983 */ /* 0x000ea80000300800 */
[----:B------:R-:W3:Y:S04]  /*167b0*/  LDL.LU R14, [R1+0xa8] ;  /* 0x0000a800010e7983 */ /* 0x000ee80000300800 */
[----:B------:R-:W3:Y:S01]  /*167c0*/  LDL.LU R15, [R1+0xac] ;  /* 0x0000ac00010f7983 */ /* 0x000ee20000300800 */
[----:B------:R-:W-:-:S02]  /*167d0*/  IMAD.MOV.U32 R3, RZ, RZ, R6 ;  /* 0x000000ffff037224 */ /* 0x000fc400078e0006 */
[----:B------:R-:W-:Y:S01]  /*167e0*/  IMAD.MOV.U32 R2, RZ, RZ, R7 ;  /* 0x000000ffff027224 */ /* 0x000fe200078e0007 */
[----:B---3--:R1:W-:Y:S04]  /*167f0*/  STL.64 [R1+0x2710], R14 ;  /* 0x0027100e01007387 */ /* 0x0083e80000100a00 */
[----:B--2---:R-:W-:Y:S01]  /*16800*/  STL.64 [R1+0x2708], R12 ;  /* 0x0027080c01007387 */ /* 0x004fe20000100a00 */
[----:B-1----:R-:W-:-:S03]  /*16810*/  IMAD.MOV.U32 R14, RZ, RZ, R29 ;  /* 0x000000ffff0e7224 */ /* 0x002fc600078e001d */
[----:B------:R-:W2:Y:S01]  /*16820*/  LDL.LU R29, [R1+0x27fc] ;  /* 0x0027fc00011d7983 */ /* 0x000ea20000300800 */
[----:B------:R-:W-:-:S03]  /*16830*/  IMAD.MOV.U32 R15, RZ, RZ, R28 ;  /* 0x000000ffff0f7224 */ /* 0x000fc600078e001c */
[----:B------:R-:W3:Y:S04]  /*16840*/  LDL.LU R28, [R1+0x27f8] ;  /* 0x0027f800011c7983 */ /* 0x000ee80000300800 */
[----:B------:R-:W-:Y:S04]  /*16850*/  STL.64 [R1+0x1e0], R24 ;  /* 0x0001e01801007387 */ /* 0x000fe80000100a00 */
[----:B------:R1:W-:Y:S04]  /*16860*/  STL.64 [R1+0x1e8], R26 ;  /* 0x0001e81a01007387 */ /* 0x0003e80000100a00 */
[----:B-1----:R-:W4:Y:S04]  /*16870*/  LDL.LU.64 R26, [R1+0x27f0] ;  /* 0x0027f000011a7983 */ /* 0x002f280000300a00 */
[----:B------:R-:W4:Y:S04]  /*16880*/  LDL.LU.64 R6, [R1+0x27e8] ;  /* 0x0027e80001067983 */ /* 0x000f280000300a00 */
[----:B------:R-:W4:Y:S02]  /*16890*/  LDL.LU.64 R4, [R1+0x27e0] ;  /* 0x0027e00001047983 */ /* 0x000f240000300a00 */
[----:B----4-:R-:W-:-:S15]  /*168a0*/  HMMA.1688.F32.TF32 R4, R20, R26, R4 ;  /* 0x0000001a1404723c */ /* 0x010fde0000081004 */
[----:B------:R-:W-:-:S04]  /*168b0*/  NOP ;  /* 0x0000000000007918 */ /* 0x000fc80000000000 */
[----:B------:R1:W-:Y:S04]  /*168c0*/  STL.64 [R1+0x1d0], R4 ;  /* 0x0001d00401007387 */ /* 0x0003e80000100a00 */
[----:B------:R-:W-:Y:S01]  /*168d0*/  STL.64 [R1+0x1d8], R6 ;  /* 0x0001d80601007387 */ /* 0x000fe20000100a00 */
[----:B-1----:R-:W-:Y:S02]  /*168e0*/  IMAD.MOV.U32 R5, RZ, RZ, R26 ;  /* 0x000000ffff057224 */ /* 0x002fe400078e001a */
[----:B------:R-:W-:Y:S02]  /*168f0*/  IMAD.MOV.U32 R4, RZ, RZ, R27 ;  /* 0x000000ffff047224 */ /* 0x000fe400078e001b */
[----:B------:R-:W4:Y:S04]  /*16900*/  LDL.LU.64 R26, [R1+0x27d8] ;  /* 0x0027d800011a7983 */ /* 0x000f280000300a00 */
[----:B------:R-:W4:Y:S02]  /*16910*/  LDL.LU.64 R24, [R1+0x27d0] ;  /* 0x0027d00001187983 */ /* 0x000f240000300a00 */
[----:B----4-:R-:W-:-:S15]  /*16920*/  HMMA.1688.F32.TF32 R24, R20, R10, R24 ;  /* 0x0000000a1418723c */ /* 0x010fde0000081018 */
[----:B------:R-:W-:-:S04]  /*16930*/  NOP ;  /* 0x0000000000007918 */ /* 0x000fc80000000000 */
[----:B------:R-:W-:Y:S04]  /*16940*/  STL.64 [R1+0x1c0], R24 ;  /* 0x0001c01801007387 */ /* 0x000fe80000100a00 */
[----:B------:R1:W-:Y:S04]  /*16950*/  STL.64 [R1+0x1c8], R26 ;  /* 0x0001c81a01007387 */ /* 0x0003e80000100a00 */
[----:B-1----:R-:W4:Y:S04]  /*16960*/  LDL.LU.64 R26, [R1+0x27c8] ;  /* 0x0027c800011a7983 */ /* 0x002f280000300a00 */
[----:B------:R-:W4:Y:S01]  /*16970*/  LDL.LU.64 R24, [R1+0x27c0] ;  /* 0x0027c00001187983 */ /* 0x000f220000300a00 */
[----:B------:R-:W-:-:S02]  /*16980*/  IMAD.MOV.U32 R7, RZ, RZ, R10 ;  /* 0x000000ffff077224 */ /* 0x000fc400078e000a */
[----:B------:R-:W-:Y:S01]  /*16990*/  IMAD.MOV.U32 R6, RZ, RZ, R11 ;  /* 0x000000ffff067224 */ /* 0x000fe200078e000b */
[----:B------:R1:W-:Y:S01]  /*169a0*/  STL.64 [R1+0x2720], R14 ;  /* 0x0027200e01007387 */ /* 0x0003e20000100a00 */
[----:B----4-:R-:W-:Y:S01]  /*169b0*/  HMMA.1688.F32.TF32 R8, R20, R14, R24 ;  /* 0x0000000e1408723c */ /* 0x010fe20000081018 */
[----:B-1----:R-:W-:Y:S02]  /*169c0*/  IMAD.MOV.U32 R14, RZ, RZ, R7 ;  /* 0x000000ffff0e7224 */ /* 0x002fe400078e0007 */
[----:B------:R-:W-:-:S15]  /*169d0*/  IMAD.MOV.U32 R15, RZ, RZ, R6 ;  /* 0x000000ffff0f7224 */ /* 0x000fde00078e0006 */
[----:B------:R-:W-:Y:S01]  /*169e0*/  NOP ;  /* 0x0000000000007918 */ /* 0x000fe20000000000 */
[----:B------:R-:W-:Y:S04]  /*169f0*/  STL.64 [R1+0x1b0], R8 ;  /* 0x0001b00801007387 */ /* 0x000fe80000100a00 */
[----:B------:R-:W-:Y:S04]  /*16a00*/  STL.64 [R1+0x1b8], R10 ;  /* 0x0001b80a01007387 */ /* 0x000fe80000100a00 */
[----:B------:R-:W-:Y:S04]  /*16a10*/  STL.64 [R1+0x2738], R14 ;  /* 0x0027380e01007387 */ /* 0x000fe80000100a00 */
[----:B------:R-:W4:Y:S04]  /*16a20*/  LDL.LU R24, [R1+0xf0] ;  /* 0x0000f00001187983 */ /* 0x000f280000300800 */
[----:B------:R-:W4:Y:S04]  /*16a30*/  LDL.LU R25, [R1+0xf4] ;  /* 0x0000f40001197983 */ /* 0x000f280000300800 */
[----:B------:R-:W2:Y:S04]  /*16a40*/  LDL.LU R26, [R1+0xf8] ;  /* 0x0000f800011a7983 */ /* 0x000ea80000300800 */
[----:B------:R-:W2:Y:S04]  /*16a50*/  LDL.LU R27, [R1+0xfc] ;  /* 0x0000fc00011b7983 */ /* 0x000ea80000300800 */
[----:B--2---:R-:W-:Y:S04]  /*16a60*/  STL.64 [R1+0x27a0], R26 ;  /* 0x0027a01a01007387 */ /* 0x004fe80000100a00 */
[----:B----4-:R1:W-:Y:S04]  /*16a70*/  STL.64 [R1+0x2798], R24 ;  /* 0x0027981801007387 */ /* 0x0103e80000100a00 */
[----:B-1----:R-:W2:Y:S04]  /*16a80*/  LDL.LU R24, [R1+0x190] ;  /* 0x0001900001187983 */ /* 0x002ea80000300800 */
[----:B------:R-:W2:Y:S04]  /*16a90*/  LDL.LU R25, [R1+0x194] ;  /* 0x0001940001197983 */ /* 0x000ea80000300800 */
[----:B------:R-:W4:Y:S04]  /*16aa0*/  LDL.LU R26, [R1+0x198] ;  /* 0x00019800011a7983 */ /* 0x000f280000300800 */
[----:B------:R-:W4:Y:S04]  /*16ab0*/  LDL.LU R27, [R1+0x19c] ;  /* 0x00019c00011b7983 */ /* 0x000f280000300800 */
[----:B----4-:R-:W-:Y:S04]  /*16ac0*/  STL.64 [R1+0x27b8], R26 ;  /* 0x0027b81a01007387 */ /* 0x010fe80000100a00 */
[----:B--2---:R1:W-:Y:S04]  /*16ad0*/  STL.64 [R1+0x27b0], R24 ;  /* 0x0027b01801007387 */ /* 0x0043e80000100a00 */
[----:B-1----:R-:W2:Y:S04]  /*16ae0*/  LDL.LU R24, [R1+0x1a0] ;  /* 0x0001a00001187983 */ /* 0x002ea80000300800 */
[----:B------:R-:W2:Y:S04]  /*16af0*/  LDL.LU R25, [R1+0x1a4] ;  /* 0x0001a40001197983 */ /* 0x000ea80000300800 */
[----:B------:R-:W2:Y:S04]  /*16b00*/  LDL.LU R26, [R1+0x1a8] ;  /* 0x0001a800011a7983 */ /* 0x000ea80000300800 */
[----:B------:R-:W2:Y:S01]  /*16b10*/  LDL.LU R27, [R1+0x1ac] ;  /* 0x0001ac00011b7983 */ /* 0x000ea20000300800 */
[----:B------:R-:W-:-:S02]  /*16b20*/  IMAD.MOV.U32 R14, RZ, RZ, R5 ;  /* 0x000000ffff0e7224 */ /* 0x000fc400078e0005 */
[----:B------:R-:W-:Y:S01]  /*16b30*/  IMAD.MOV.U32 R15, RZ, RZ, R4 ;  /* 0x000000ffff0f7224 */ /* 0x000fe200078e0004 */
[----:B------:R-:W4:Y:S04]  /*16b40*/  LDL.LU.64 R10, [R1+0x8] ;  /* 0x00000800010a7983 */ /* 0x000f280000300a00 */
[----:B------:R-:W3:Y:S04]  /*16b50*/  LDL.LU R4, [R1+0x180] ;  /* 0x0001800001047983 */ /* 0x000ee80000300800 */
[----:B------:R-:W3:Y:S04]  /*16b60*/  LDL.LU R5, [R1+0x184] ;  /* 0x0001840001057983 */ /* 0x000ee80000300800 */
[----:B------:R-:W3:Y:S04]  /*16b70*/  LDL.LU R6, [R1+0x188] ;  /* 0x0001880001067983 */ /* 0x000ee80000300800 */
[----:B------:R-:W3:Y:S04]  /*16b80*/  LDL.LU R7, [R1+0x18c] ;  /* 0x00018c0001077983 */ /* 0x000ee80000300800 */
[----:B------:R-:W-:Y:S01]  /*16b90*/  STL.64 [R1+0x2750], R14 ;  /* 0x0027500e01007387 */ /* 0x000fe20000100a00 */
[----:B--2---:R-:W-:-:S15]  /*16ba0*/  HMMA.1688.F32.TF32 R24, R20, R18, R24 ;  /* 0x000000121418723c */ /* 0x004fde0000081018 */
[----:B------:R-:W-:-:S04]  /*16bb0*/  NOP ;  /* 0x0000000000007918 */ /* 0x000fc80000000000 */
[----:B------:R-:W-:Y:S04]  /*16bc0*/  STL.64 [R1+0x1a0], R24 ;  /* 0x0001a01801007387 */ /* 0x000fe80000100a00 */
[----:B------:R1:W-:Y:S04]  /*16bd0*/  STL.64 [R1+0x1a8], R26 ;  /* 0x0001a81a01007387 */ /* 0x0003e80000100a00 */
[----:B-1----:R-:W4:Y:S04]  /*16be0*/  LDL.LU.64 R26, [R1+0x27b8] ;  /* 0x0027b800011a7983 */ /* 0x002f280000300a00 */
[----:B------:R-:W4:Y:S04]  /*16bf0*/  LDL.LU.64 R24, [R1+0x27b0] ;  /* 0x0027b00001187983 */ /* 0x000f280000300a00 */
[----:B------:R1:W-:Y:S04]  /*16c00*/  STL.64 [R1+0x2718], R18 ;  /* 0x0027181201007387 */ /* 0x0003e80000100a00 */
[----:B------:R-:W2:Y:S04]  /*16c10*/  LDL.LU R16, [R1+0xb0] ;  /* 0x0000b00001107983 */ /* 0x000ea80000300800 */
[----:B------:R-:W2:Y:S04]  /*16c20*/  LDL.LU R17, [R1+0xb4] ;  /* 0x0000b40001117983 */ /* 0x000ea80000300800 */
[----:B-1----:R-:W2:Y:S04]  /*16c30*/  LDL.LU R18, [R1+0xb8] ;  /* 0x0000b80001127983 */ /* 0x002ea80000300800 */
[----:B------:R-:W2:Y:S04]  /*16c40*/  LDL.LU R19, [R1+0xbc] ;  /* 0x0000bc0001137983 */ /* 0x000ea80000300800 */
[----:B--2---:R-:W-:Y:S04]  /*16c50*/  STL.64 [R1+0x2730], R18 ;  /* 0x0027301201007387 */ /* 0x004fe80000100a00 */
[----:B------:R1:W-:Y:S04]  /*16c60*/  STL.64 [R1+0x2728], R16 ;  /* 0x0027281001007387 */ /* 0x0003e80000100a00 */
[----:B-1----:R-:W2:Y:S04]  /*16c70*/  LDL.LU R16, [R1+0xc0] ;  /* 0x0000c00001107983 */ /* 0x002ea80000300800 */
[----:B------:R-:W2:Y:S01]  /*16c80*/  LDL.LU R17, [R1+0xc4] ;  /* 0x0000c40001117983 */ /* 0x000ea20000300800 */
[----:B---3--:R-:W-:-:S02]  /*16c90*/  IMAD.MOV.U32 R18, RZ, RZ, R28 ;  /* 0x000000ffff127224 */ /* 0x008fc400078e001c */
[----:B------:R-:W-:Y:S01]  /*16ca0*/  IMAD.MOV.U32 R19, RZ, RZ, R29 ;  /* 0x000000ffff137224 */ /* 0x000fe200078e001d */
[----:B------:R-:W3:Y:S04]  /*16cb0*/  LDL.LU R28, [R1+0x27ac] ;  /* 0x0027ac00011c7983 */ /* 0x000ee80000300800 */
[----:B------:R-:W3:Y:S04]  /*16cc0*/  LDL.LU R29, [R1+0x27a8] ;  /* 0x0027a800011d7983 */ /* 0x000ee80000300800 */
[----:B------:R-:W-:Y:S04]  /*16cd0*/  STL.64 [R1+0x2748], R18 ;  /* 0x0027481201007387 */ /* 0x000fe80000100a00 */
[----:B--2---:R1:W-:Y:S04]  /*16ce0*/  STL.64 [R1+0x2740], R16 ;  /* 0x0027401001007387 */ /* 0x0043e80000100a00 */
[----:B-1----:R-:W2:Y:S04]  /*16cf0*/  LDL.LU R16, [R1+0xd0] ;  /* 0x0000d00001107983 */ /* 0x002ea80000300800 */
[----:B------:R-:W2:Y:S04]  /*16d00*/  LDL.LU R17, [R1+0xd4] ;  /* 0x0000d40001117983 */ /* 0x000ea80000300800 */
[----:B------:R-:W2:Y:S04]  /*16d10*/  LDL.LU R18, [R1+0xd8] ;  /* 0x0000d80001127983 */ /* 0x000ea80000300800 */
[----:B------:R-:W2:Y:S01]  /*16d20*/  LDL.LU R19, [R1+0xdc] ;  /* 0x0000dc0001137983 */ /* 0x000ea20000300800 */
[----:B----4-:R-:W-:Y:S01]  /*16d30*/  HMMA.1688.F32.TF32 R24, R20, R10, R24 ;  /* 0x0000000a1418723c */ /* 0x010fe20000081018 */
[----:B------:R-:W-:-:S02]  /*16d40*/  IMAD.MOV.U32 R14, RZ, RZ, R3 ;  /* 0x000000ffff0e7224 */ /* 0x000fc400078e0003 */
[----:B------:R-:W-:Y:S02]  /*16d50*/  IMAD.MOV.U32 R15, RZ, RZ, R2 ;  /* 0x000000ffff0f7224 */ /* 0x000fe400078e0002 */
[----:B------:R-:W-:Y:S02]  /*16d60*/  IMAD.MOV.U32 R3, RZ, RZ, R10 ;  /* 0x000000ffff037224 */ /* 0x000fe400078e000a */
[----:B------:R-:W-:Y:S01]  /*16d70*/  IMAD.MOV.U32 R2, RZ, RZ, R11 ;  /* 0x000000ffff027224 */ /* 0x000fe200078e000b */
[----:B--2---:R-:W-:Y:S04]  /*16d80*/  STL.64 [R1+0x2760], R18 ;  /* 0x0027601201007387 */ /* 0x004fe80000100a00 */
[----:B------:R1:W-:Y:S04]  /*16d90*/  STL.64 [R1+0x2758], R16 ;  /* 0x0027581001007387 */ /* 0x0003e80000100a00 */
[----:B-1----:R-:W2:Y:S04]  /*16da0*/  LDL.LU R16, [R1+0xe0] ;  /* 0x0000e00001107983 */ /* 0x002ea80000300800 */
[----:B------:R-:W2:Y:S04]  /*16db0*/  LDL.LU R17, [R1+0xe4] ;  /* 0x0000e40001117983 */ /* 0x000ea80000300800 */
[----:B------:R-:W-:Y:S04]  /*16dc0*/  STL.64 [R1+0x190], R24 ;  /* 0x0001901801007387 */ /* 0x000fe80000100a00 */
[----:B------:R1:W-:Y:S04]  /*16dd0*/  STL.64 [R1+0x198], R26 ;  /* 0x0001981a01007387 */ /* 0x0003e80000100a00 */
[----:B-1----:R-:W4:Y:S04]  /*16de0*/  LDL.LU.64 R26, [R1+0x27a0] ;  /* 0x0027a000011a7983 */ /* 0x002f280000300a00 */
[----:B------:R-:W4:Y:S04]  /*16df0*/  LDL.LU.64 R24, [R1+0x2798] ;  /* 0x0027980001187983 */ /* 0x000f280000300a00 */
[----:B------:R-:W2:Y:S04]  /*16e00*/  LDL.LU.64 R10, [R1+0x2790] ;  /* 0x00279000010a7983 */ /* 0x000ea80000300a00 */
[----:B------:R-:W3:Y:S01]  /*16e10*/  LDL.LU.64 R8, [R1+0x2788] ;  /* 0x0027880001087983 */ /* 0x000ee20000300a00 */
[----:B--2---:R-:W-:-:S15]  /*16e20*/  HMMA.1688.F32.TF32 R4, R20, R10, R4 ;  /* 0x0000000a1404723c */ /* 0x004fde0000081004 */
[----:B------:R-:W-:-:S04]  /*16e30*/  NOP ;  /* 0x0000000000007918 */ /* 0x000fc80000000000 */
[----:B------:R-:W-:Y:S04]  /*16e40*/  STL.64 [R1+0x180], R4 ;  /* 0x0001800401007387 */ /* 0x000fe80000100a00 */
[----:B------:R1:W-:Y:S04]  /*16e50*/  STL.64 [R1+0x188], R6 ;  /* 0x0001880601007387 */ /* 0x0003e80000100a00 */
[----:B-1----:R-:W4:Y:S04]  /*16e60*/  LDL.LU.64 R6, [R1+0x2780] ;  /* 0x0027800001067983 */ /* 0x002f280000300a00 */
[----:B------:R-:W2:Y:S01]  /*16e70*/  LDL.LU.64 R4, [R1+0x2778] ;  /* 0x0027780001047983 */ /* 0x000ea20000300a00 */
[----:B---3--:R-:W-:Y:S01]  /*16e80*/  IMAD.MOV.U32 R18, RZ, RZ, R29 ;  /* 0x000000ffff127224 */ /* 0x008fe200078e001d */
[----:B----4-:R-:W-:Y:S02]  /*16e90*/  HMMA.1688.F32.TF32 R20, R20, R6, R24 ;  /* 0x000000061414723c */ /* 0x010fe40000081018 */
[----:B------:R-:W3:Y:S04]  /*16ea0*/  LDL.LU.64 R26, [R1+0x2770] ;  /* 0x00277000011a7983 */ /* 0x000ee80000300a00 */
[----:B------:R-:W3:Y:S01]  /*16eb0*/  LDL.LU.64 R24, [R1+0x2768] ;  /* 0x0027680001187983 */ /* 0x000ee20000300a00 */
[----:B------:R-:W-:-:S12]  /*16ec0*/  IMAD.MOV.U32 R19, RZ, RZ, R28 ;  /* 0x000000ffff137224 */ /* 0x000fd800078e001c */
[----:B------:R-:W-:Y:S04]  /*16ed0*/  STL.64 [R1+0xf0], R20 ;  /* 0x0000f01401007387 */ /* 0x000fe80000100a00 */
[----:B------:R-:W-:Y:S01]  /*16ee0*/  STL.64 [R1+0xf8], R22 ;  /* 0x0000f81601007387 */ /* 0x000fe20000100a00 */
[----:B---3--:R-:W-:Y:S03]  /*16ef0*/  HMMA.1688.F32.TF32 R12, R24, R14, R16 ;  /* 0x0000000e180c723c */ /* 0x008fe60000081010 */
[----:B------:R-:W3:Y:S04]  /*16f00*/  LDL.LU.64 R18, [R1+0x2760] ;  /* 0x0027600001127983 */ /* 0x000ee80000300a00 */
[----:B------:R-:W3:-:S12]  /*16f10*/  LDL.LU.64 R16, [R1+0x2758] ;  /* 0x0027580001107983 */ /* 0x000ed80000300a00 */
[----:B------:R-:W-:Y:S01]  /*16f20*/  IMAD.MOV.U32 R29, RZ, RZ, R14 ;  /* 0x000000ffff1d7224 */ /* 0x000fe200078e000e */
[----:B------:R3:W-:Y:S01]  /*16f30*/  STL.64 [R1+0xe0], R12 ;  /* 0x0000e00c01007387 */ /* 0x0007e20000100a00 */
[----:B------:R-:W-:-:S03]  /*16f40*/  IMAD.MOV.U32 R28, RZ, RZ, R15 ;  /* 0x000000ffff1c7224 */ /* 0x000fc600078e000f */
[----:B------:R-:W3:Y:S04]  /*16f50*/  LDL.LU.64 R14, [R1+0x2750] ;  /* 0x00275000010e7983 */ /* 0x000ee80000300a00 */
[----:B------:R-:W-:Y:S04]  /*16f60*/  STL [R1+0x237c], R28 ;  /* 0x00237c1c01007387 */ /* 0x000fe80000100800 */
[----:B------:R-:W-:Y:S01]  /*16f70*/  STL [R1+0x2378], R29 ;  /* 0x0023781d01007387 */ /* 0x000fe20000100800 */
[----:B---3--:R-:W-:Y:S03]  /*16f80*/  HMMA.1688.F32.TF32 R12, R24, R14, R16 ;  /* 0x0000000e180c723c */ /* 0x008fe60000081010 */
[----:B------:R-:W3:Y:S04]  /*16f90*/  LDL.LU.64 R18, [R1+0x2748] ;  /* 0x0027480001127983 */ /* 0x000ee80000300a00 */
[----:B------:R-:W3:-:S12]  /*16fa0*/  LDL.LU.64 R16, [R1+0x2740] ;  /* 0x0027400001107983 */ /* 0x000ed80000300a00 */
[----:B------:R-:W-:Y:S04]  /*16fb0*/  STL.64 [R1+0xd0], R12 ;  /* 0x0000d00c01007387 */ /* 0x000fe80000100a00 */
[----:B------:R1:W-:Y:S04]  /*16fc0*/  STL.64 [R1+0xd8], R14 ;  /* 0x0000d80e01007387 */ /* 0x0003e80000100a00 */
[----:B-1----:R-:W3:Y:S02]  /*16fd0*/  LDL.LU.64 R14, [R1+0x2738] ;  /* 0x00273800010e7983 */ /* 0x002ee40000300a00 */
[----:B---3--:R-:W-:Y:S02]  /*16fe0*/  HMMA.1688.F32.TF32 R12, R24, R14, R16 ;  /* 0x0000000e180c723c */ /* 0x008fe40000081010 */
[----:B------:R-:W3:Y:S04]  /*16ff0*/  LDL.LU.64 R18, [R1+0x2730] ;  /* 0x0027300001127983 */ /* 0x000ee80000300a00 */
[----:B------:R-:W3:-:S13]  /*17000*/  LDL.LU.64 R16, [R1+0x2728] ;  /* 0x0027280001107983 */ /* 0x000eda0000300a00 */
[----:B------:R-:W-:Y:S01]  /*17010*/  IMAD.MOV.U32 R28, RZ, RZ, R14 ;  /* 0x000000ffff1c7224 */ /* 0x000fe200078e000e */
[----:B------:R3:W-:Y:S01]  /*17020*/  STL.64 [R1+0xc0], R12 ;  /* 0x0000c00c01007387 */ /* 0x0007e20000100a00 */
[----:B------:R-:W-:-:S03]  /*17030*/  IMAD.MOV.U32 R29, RZ, RZ, R15 ;  /* 0x000000ffff1d7224 */ /* 0x000fc600078e000f */
[----:B------:R-:W3:Y:S04]  /*17040*/  LDL.LU.64 R14, [R1+0x2720] ;  /* 0x00272000010e7983 */ /* 0x000ee80000300a00 */
[----:B------:R-:W-:Y:S04]  /*17050*/  STL [R1+0x23c4], R29 ;  /* 0x0023c41d01007387 */ /* 0x000fe80000100800 */
[----:B------:R-:W-:Y:S01]  /*17060*/  STL [R1+0x23c0], R28 ;  /* 0x0023c01c01007387 */ /* 0x000fe20000100800 */
[----:B---3--:R-:W-:Y:S03]  /*17070*/  HMMA.1688.F32.TF32 R12, R24, R14, R16 ;  /* 0x0000000e180c723c */ /* 0x008fe60000081010 */
[----:B------:R-:W3:-:S15]  /*17080*/  LDL.LU.64 R18, [R1+0x2718] ;  /* 0x0027180001127983 */ /* 0x000ede0000300a00 */
[----:B------:R-:W-:Y:S01]  /*17090*/  NOP ;  /* 0x0000000000007918 */ /* 0x000fe20000000000 */
[----:B------:R-:W-:Y:S04]  /*170a0*/  STL.64 [R1+0xb0], R12 ;  /* 0x0000b00c01007387 */ /* 0x000fe80000100a00 */
[----:B------:R1:W-:Y:S04]  /*170b0*/  STL.64 [R1+0xb8], R14 ;  /* 0x0000b80e01007387 */ /* 0x0003e80000100a00 */
[----:B-1----:R-:W3:Y:S04]  /*170c0*/  LDL.LU.64 R14, [R1+0x2710] ;  /* 0x00271000010e7983 */ /* 0x002ee80000300a00 */
[----:B------:R-:W3:Y:S02]  /*170d0*/  LDL.LU.64 R12, [R1+0x2708] ;  /* 0x00270800010c7983 */ /* 0x000ee40000300a00 */
[----:B---3--:R-:W-:Y:S02]  /*170e0*/  HMMA.1688.F32.TF32 R16, R24, R18, R12 ;  /* 0x000000121810723c */ /* 0x008fe4000008100c */
[----:B------:R-:W3:Y:S04]  /*170f0*/  LDL.LU.64 R14, [R1+0x2700] ;  /* 0x00270000010e7983 */ /* 0x000ee80000300a00 */
[----:B------:R-:W3:-:S13]  /*17100*/  LDL.LU.64 R12, [R1+0x26f8] ;  /* 0x0026f800010c7983 */ /* 0x000eda0000300a00 */
[----:B------:R-:W-:Y:S01]  /*17110*/  IMAD.MOV.U32 R29, RZ, RZ, R18 ;  /* 0x000000ffff1d7224 */ /* 0x000fe200078e0012 */
[----:B------:R1:W-:Y:S01]  /*17120*/  STL.64 [R1+0xa0], R16 ;  /* 0x0000a01001007387 */ /* 0x0003e20000100a00 */
[----:B------:R-:W-:-:S03]  /*17130*/  IMAD.MOV.U32 R28, RZ, RZ, R19 ;  /* 0x000000ffff1c7224 */ /* 0x000fc600078e0013 */
[----:B------:R-:W4:Y:S04]  /*17140*/  LDL.LU.64 R18, [R1+0x26f0] ;  /* 0x0026f00001127983 */ /* 0x000f280000300a00 */
[----:B-1----:R-:W4:Y:S01]  /*17150*/  LDL.LU.64 R16, [R1+0x26e8] ;  /* 0x0026e80001107983 */ /* 0x002f220000300a00 */
[----:B------:R-:W-:Y:S02]  /*17160*/  IMAD.MOV.U32 R22, RZ, RZ, R3 ;  /* 0x000000ffff167224 */ /* 0x000fe400078e0003 */
[----:B------:R-:W-:Y:S01]  /*17170*/  IMAD.MOV.U32 R23, RZ, RZ, R2 ;  /* 0x000000ffff177224 */ /* 0x000fe200078e0002 */
[----:B------:R-:W-:Y:S04]  /*17180*/  STL [R1+0x256c], R28 ;  /* 0x00256c1c01007387 */ /* 0x000fe80000100800 */
[----:B------:R-:W-:Y:S02]  /*17190*/  STL [R1+0x2568], R29 ;  /* 0x0025681d01007387 */ /* 0x000fe40000100800 */
[----:B----4-:R-:W-:Y:S02]  /*171a0*/  HMMA.1688.F32.TF32 R20, R24, R22, R16 ;  /* 0x000000161814723c */ /* 0x010fe40000081010 */
[----:B------:R-:W4:Y:S04]  /*171b0*/  LDL.LU.64 R18, [R1+0x26e0] ;  /* 0x0026e00001127983 */ /* 0x000f280000300a00 */
[----:B------:R-:W4:Y:S01]  /*171c0*/  LDL.LU.64 R16, [R1+0x26d8] ;  /* 0x0026d80001107983 */ /* 0x000f220000300a00 */
[----:B------:R-:W-:-:S12]  /*171d0*/  LOP3.LUT R3, R0, 0x20, RZ, 0x3c, !PT ;  /* 0x0000002000037812 */ /* 0x000fd800078e3cff */
[----:B------:R-:W-:Y:S04]  /*171e0*/  STL.64 [R1+0x80], R20 ;  /* 0x0000801401007387 */ /* 0x000fe80000100a00 */
[----:B------:R4:W-:Y:S04]  /*171f0*/  STL.64 [R1+0x88], R22 ;  /* 0x0000881601007387 */ /* 0x0009e80000100a00 */
[----:B------:R-:W-:Y:S01]  /*17200*/  STL.64 [R1+0x26c0], R8 ;  /* 0x0026c00801007387 */ /* 0x000fe20000100a00 */
[C---:B----4-:R-:W-:Y:S03]  /*17210*/  HMMA.1688.F32.TF32 R20, R24.reuse, R10, R16 ;  /* 0x0000000a1814723c */ /* 0x050fe60000081010 */
[----:B------:R-:W-:Y:S04]  /*17220*/  LDS R18, [R0+UR9+0x45080] ;  /* 0x0450800900127984 */ /* 0x000fe80008000800 */
[----:B------:R-:W1:Y:S04]  /*17230*/  LDS R19, [R3+UR9+0x45080] ;  /* 0x0450800903137984 */ /* 0x000e680008000800 */
[----:B------:R-:W-:Y:S04]  /*17240*/  LDS R16, [R0+UR9+0x44080] ;  /* 0x0440800900107984 */ /* 0x000fe80008000800 */
[----:B------:R-:W4:Y:S01]  /*17250*/  LDS R17, [R3+UR9+0x44080] ;  /* 0x0440800903117984 */ /* 0x000f220008000800 */
[----:B---3--:R-:W-:Y:S03]  /*17260*/  HMMA.1688.F32.TF32 R24, R24, R6, R12 ;  /* 0x000000061818723c */ /* 0x008fe6000008100c */
[----:B------:R-:W-:Y:S04]  /*17270*/  LDS R12, [R0+UR9+0x44000] ;  /* 0x04400009000c7984 */ /* 0x000fe80008000800 */
[----:B------:R-:W-:Y:S04]  /*17280*/  STL.64 [R1+0x22b0], R22 ;  /* 0x0022b01601007387 */ /* 0x000fe80000100a00 */
[----:B------:R-:W-:Y:S04]  /*17290*/  STL.64 [R1+0x22a8], R20 ;  /* 0x0022a81401007387 */ /* 0x000fe80000100a00 */
[----:B------:R-:W3:Y:S04]  /*172a0*/  LDL R2, [R1+0xab4] ;  /* 0x000ab40001027983 */ /* 0x000ee80000100800 */
[----:B------:R-:W-:Y:S04]  /*172b0*/  STL.64 [R1+0x22c0], R26 ;  /* 0x0022c01a01007387 */ /* 0x000fe80000100a00 */
[----:B------:R-:W-:Y:S04]  /*172c0*/  STL.64 [R1+0x22b8], R24 ;  /* 0x0022b81801007387 */ /* 0x000fe80000100a00 */
[----:B------:R-:W-:Y:S04]  /*172d0*/  LDS R14, [R0+UR9+0x45000] ;  /* 0x04500009000e7984 */ /* 0x000fe80008000800 */
[----:B-1----:R2:W-:Y:S04]  /*172e0*/  STL.64 [R1+0x2650], R18 ;  /* 0x0026501201007387 */ /* 0x0025e80000100a00 */
[----:B------:R-:W-:Y:S04]  /*172f0*/  LDS R13, [R3+UR9+0x44000] ;  /* 0x04400009030d7984 */ /* 0x000fe80008000800 */
[----:B----4-:R1:W-:Y:S01]  /*17300*/  STL.64 [R1+0x2648], R16 ;  /* 0x0026481001007387 */ /* 0x0103e20000100a00 */
[----:B--2---:R-:W-:-:S03]  /*17310*/  IMAD.MOV.U32 R18, RZ, RZ, R5 ;  /* 0x000000ffff127224 */ /* 0x004fc600078e0005 */
[----:B------:R-:W-:Y:S04]  /*17320*/  LDS R15, [R3+UR9+0x45000] ;  /* 0x04500009030f7984 */ /* 0x000fe80008000800 */
[----:B-1----:R-:W2:Y:S01]  /*17330*/  LDL.LU R16, [R1+0x3f0] ;  /* 0x0003f00001107983 */ /* 0x002ea20000300800 */
[----:B------:R-:W-:-:S03]  /*17340*/  IMAD.MOV.U32 R17, RZ, RZ, R4 ;  /* 0x000000ffff117224 */ /* 0x000fc600078e0004 */
[----:B------:R-:W4:Y:S04]  /*17350*/  LDL.LU R4, [R1+0x26d4] ;  /* 0x0026d40001047983 */ /* 0x000f280000300800 */
[----:B------:R-:W2:Y:S04]  /*17360*/  LDL.LU R5, [R1+0x26d0] ;  /* 0x0026d00001057983 */ /* 0x000ea80000300800 */
[----:B------:R-:W2:Y:S04]  /*17370*/  LDL.LU R19, [R1+0x3fc] ;  /* 0x0003fc0001137983 */ /* 0x000ea80000300800 */
[----:B---3--:R-:W-:Y:S04]  /*17380*/  LDSM.16.M88.4 R8, [R2+UR12+0x8000] ;  /* 0x0080000c0208783b */ /* 0x008fe80008000200 */
[----:B------:R-:W-:Y:S04]  /*17390*/  LDSM.16.M88.4 R20, [R2+UR12+0x4000] ;  /* 0x0040000c0214783b */ /* 0x000fe80008000200 */
[----:B------:R-:W-:Y:S04]  /*173a0*/  LDSM.16.M88.4 R24, [R2+UR12+0x10000] ;  /* 0x0100000c0218783b */ /* 0x000fe80008000200 */
[----:B--2---:R-:W-:Y:S04]  /*173b0*/  STL.64 [R1+0x2660], R18 ;  /* 0x0026601201007387 */ /* 0x004fe80000100a00 */
[----:B------:R1:W-:Y:S04]  /*173c0*/  STL.64 [R1+0x2658], R16 ;  /* 0x0026581001007387 */ /* 0x0003e80000100a00 */
[----:B-1----:R-:W2:Y:S04]  /*173d0*/  LDL.LU R16, [R1+0x420] ;  /* 0x0004200001107983 */ /* 0x002ea80000300800 */
[----:B------:R-:W2:Y:S01]  /*173e0*/  LDL.LU R17, [R1+0x424] ;  /* 0x0004240001117983 */ /* 0x000ea20000300800 */
[----:B----4-:R-:W-:-:S02]  /*173f0*/  IMAD.MOV.U32 R18, RZ, RZ, R4 ;  /* 0x000000ffff127224 */ /* 0x010fc400078e0004 */
[----:B------:R-:W-:Y:S01]  /*17400*/  IMAD.MOV.U32 R19, RZ, RZ, R5 ;  /* 0x000000ffff137224 */ /* 0x000fe200078e0005 */
[----:B------:R-:W3:Y:S04]  /*17410*/  LDL.LU R4, [R1+0x26cc] ;  /* 0x0026cc0001047983 */ /* 0x000ee80000300800 */
[----:B------:R-:W4:Y:S04]  /*17420*/  LDL.LU R5, [R1+0x26c8] ;  /* 0x0026c80001057983 */ /* 0x000f280000300800 */
[----:B------:R-:W-:Y:S04]  /*17430*/  STL.64 [R1+0x2670], R18 ;  /* 0x0026701201007387 */ /* 0x000fe80000100a00 */
[----:B--2---:R-:W-:Y:S04]  /*17440*/  STL.64 [R1+0x2668], R16 ;  /* 0x0026681001007387 */ /* 0x004fe80000100a00 */
[----:B------:R-:W1:Y:S04]  /*17450*/  LDSM.16.M88.4 R16, [R2+UR12] ;  /* 0x0000000c0210783b */ /* 0x000e680008000200 */
[----:B-1----:R-:W-:Y:S04]  /*17460*/  STL.64 [R1+0x50], R16 ;  /* 0x0000501001007387 */ /* 0x002fe80000100a00 */
[----:B------:R-:W-:Y:S04]  /*17470*/  STL.64 [R1+0x58], R18 ;  /* 0x0000581201007387 */ /* 0x000fe80000100a00 */
[----:B------:R-:W1:Y:S04]  /*17480*/  LDSM.16.M88.4 R16, [R2+UR12+0xc000] ;  /* 0x00c0000c0210783b */ /* 0x000e680008000200 */
[----:B------:R-:W-:Y:S04]  /*17490*/  STL.64 [R1+0x30], R8 ;  /* 0x0000300801007387 */ /* 0x000fe80000100a00 */
[----:B------:R-:W-:Y:S04]  /*174a0*/  STL.64 [R1+0x38], R10 ;  /* 0x0000380a01007387 */ /* 0x000fe80000100a00 */
[----:B------:R-:W-:Y:S04]  /*174b0*/  STL.64 [R1+0x40], R20 ;  /* 0x0000401401007387 */ /* 0x000fe80000100a00 */
[----:B------:R-:W-:Y:S04]  /*174c0*/  STL.64 [R1+0x48], R22 ;  /* 0x0000481601007387 */ /* 0x000fe80000100a00 */
[----:B------:R2:W-:Y:S04]  /*174d0*/  STL.64 [R1+0x26a8], R20 ;  /* 0x0026a81401007387 */ /* 0x0005e80000100a00 */
[----:B------:R-:W3:Y:S04]  /*174e0*/  LDSM.16.M88.4 R8, [R2+UR12+0x14000] ;  /* 0x0140000c0208783b */ /* 0x000ee80008000200 */
[----:B--2---:R-:W2:Y:S04]  /*174f0*/  LDL.64 R20, [R1+0x50] ;  /* 0x0000500001147983 */ /* 0x004ea80000100a00 */
[----:B-1----:R-:W-:Y:S04]  /*17500*/  STL.64 [R1+0x20], R16 ;  /* 0x0000201001007387 */ /* 0x002fe80000100a00 */
[----:B------:R-:W-:Y:S04]  /*17510*/  STL.64 [R1+0x28], R18 ;  /* 0x0000281201007387 */ /* 0x000fe80000100a00 */
[----:B------:R1:W-:Y:S04]  /*17520*/  STL.64 [R1+0x2680], R16 ;  /* 0x0026801001007387 */ /* 0x0003e80000100a00 */
[----:B-1----:R-:W2:Y:S01]  /*17530*/  LDL.64 R16, [R1+0x30] ;  /* 0x0000300001107983 */ /* 0x002ea20000100a00 */
[----:B---3--:R-:W-:-:S02]  /*17540*/  IMAD.MOV.U32 R19, RZ, RZ, R8 ;  /* 0x000000ffff137224 */ /* 0x008fc400078e0008 */
[----:B------:R-:W-:Y:S01]  /*17550*/  IMAD.MOV.U32 R18, RZ, RZ, R9 ;  /* 0x000000ffff127224 */ /* 0x000fe200078e0009 */
[----:B------:R1:W-:Y:S04]  /*17560*/  STL.64 [R1], R8 ;  /* 0x0000000801007387 */ /* 0x0003e80000100a00 */
[----:B------:R-:W-:Y:S04]  /*17570*/  STL.64 [R1+0x8], R10 ;  /* 0x0000080a01007387 */ /* 0x000fe80000100a00 */
[----:B-1----:R-:W3:Y:S04]  /*17580*/  LDL.LU.64 R8, [R1+0x26c0] ;  /* 0x0026c00001087983 */ /* 0x002ee80000300a00 */
[----:B------:R-:W-:Y:S04]  /*17590*/  STL.64 [R1+0x26a0], R18 ;  /* 0x0026a01201007387 */ /* 0x000fe80000100a00 */
[----:B--2---:R1:W-:Y:S04]  /*175a0*/  STL.64 [R1+0x2698], R16 ;  /* 0x0026981001007387 */ /* 0x0043e80000100a00 */
[----:B-1----:R-:W2:Y:S04]  /*175b0*/  LDL.LU R16, [R1+0x450] ;  /* 0x0004500001107983 */ /* 0x002ea80000300800 */
[----:B------:R-:W2:Y:S04]  /*175c0*/  LDL.LU R17, [R1+0x454] ;  /* 0x0004540001117983 */ /* 0x000ea80000300800 */
[----:B------:R-:W2:Y:S04]  /*175d0*/  LDL.LU R18, [R1+0x458] ;  /* 0x0004580001127983 */ /* 0x000ea80000300800 */
[----:B------:R-:W2:Y:S04]  /*175e0*/  LDL.LU R19, [R1+0x45c] ;  /* 0x00045c0001137983 */ /* 0x000ea80000300800 */
[----:B--2---:R3:W-:Y:S02]  /*175f0*/  STL.64 [R1+0x26b8], R18 ;  /* 0x0026b81201007387 */ /* 0x0047e40000100a00 */
[----:B---3--:R-:W-:-:S02]  /*17600*/  IMAD.MOV.U32 R18, RZ, RZ, R9 ;  /* 0x000000ffff127224 */ /* 0x008fc400078e0009 */
[----:B------:R-:W-:Y:S02]  /*17610*/  IMAD.MOV.U32 R19, RZ, RZ, R8 ;  /* 0x000000ffff137224 */ /* 0x000fe400078e0008 */
[----:B------:R-:W1:Y:S04]  /*17620*/  LDSM.16.M88.4 R8, [R2+UR12+0x18000] ;  /* 0x0180000c0208783b */ /* 0x000e680008000200 */
[----:B------:R2:W-:Y:S04]  /*17630*/  STL.64 [R1+0x26b0], R16 ;  /* 0x0026b01001007387 */ /* 0x0005e80000100a00 */
[----:B--2---:R-:W2:Y:S04]  /*17640*/  LDL.LU R16, [R1+0x460] ;  /* 0x0004600001107983 */ /* 0x004ea80000300800 */
[----:B------:R-:W2:Y:S04]  /*17650*/  LDL.LU R17, [R1+0x464] ;  /* 0x0004640001117983 */ /* 0x000ea80000300800 */
[----:B-1----:R-:W-:Y:S04]  /*17660*/  STL [R1+0x2274], R10 ;  /* 0x0022740a01007387 */ /* 0x002fe80000100800 */
[----:B------:R-:W-:Y:S04]  /*17670*/  STL.64 [R1+0x18], R26 ;  /* 0x0000181a01007387 */ /* 0x000fe80000100a00 */
[----:B------:R1:W-:Y:S04]  /*17680*/  STL.64 [R1+0x2678], R24 ;  /* 0x0026781801007387 */ /* 0x0003e80000100a00 */
[----:B-1----:R-:W3:Y:S04]  /*17690*/  LDL.LU R24, [R1+0x430] ;  /* 0x0004300001187983 */ /* 0x002ee80000300800 */
[----:B------:R-:W3:Y:S04]  /*176a0*/  LDL.LU R25, [R1+0x434] ;  /* 0x0004340001197983 */ /* 0x000ee80000300800 */
[----:B------:R-:W3:Y:S04]  /*176b0*/  LDL.LU R26, [R1+0x438] ;  /* 0x00043800011a7983 */ /* 0x000ee80000300800 */
[----:B------:R-:W3:Y:S01]  /*176c0*/  LDL.LU R27, [R1+0x43c] ;  /* 0x00043c00011b7983 */ /* 0x000ee20000300800 */
[----:B------:R-:W-:Y:S01]  /*176d0*/  IMAD.MOV.U32 R3, RZ, RZ, R20 ;  /* 0x000000ffff037224 */ /* 0x000fe200078e0014 */
[----:B--2---:R-:W-:Y:S02]  /*176e0*/  HMMA.1688.F32.TF32 R16, R12, R20, R16 ;  /* 0x000000140c10723c */ /* 0x004fe40000081010 */
[----:B---3--:R4:W-:Y:S04]  /*176f0*/  STL.64 [R1+0x2690], R26 ;  /* 0x0026901a01007387 */ /* 0x0089e80000100a00 */
[----:B------:R1:W-:Y:S01]  /*17700*/  STL.64 [R1+0x2688], R24 ;  /* 0x0026881801007387 */ /* 0x0003e20000100a00 */
[----:B----4-:R-:W-:-:S03]  /*17710*/  IMAD.MOV.U32 R26, RZ, RZ, R5 ;  /* 0x000000ffff1a7224 */ /* 0x010fc600078e0005 */
[----:B-1----:R-:W2:Y:S01]  /*17720*/  LDL.LU R24, [R1+0x440] ;  /* 0x0004400001187983 */ /* 0x002ea20000300800 */
[----:B------:R-:W-:-:S03]  /*17730*/  IMAD.MOV.U32 R27, RZ, RZ, R4 ;  /* 0x000000ffff1b7224 */ /* 0x000fc600078e0004 */
[----:B------:R-:W2:Y:S04]  /*17740*/  LDL.LU R25, [R1+0x444] ;  /* 0x0004440001197983 */ /* 0x000ea80000300800 */
[----:B------:R-:W-:Y:S04]  /*17750*/  STL [R1+0x2270], R11 ;  /* 0x0022700b01007387 */ /* 0x000fe80000100800 */
[----:B------:R-:W-:Y:S04]  /*17760*/  STL.64 [R1+0x460], R16 ;  /* 0x0004601001007387 */ /* 0x000fe80000100a00 */
[----:B------:R1:W-:Y:S04]  /*17770*/  STL.64 [R1+0x468], R18 ;  /* 0x0004681201007387 */ /* 0x0003e80000100a00 */
[----:B------:R3:W4:Y:S04]  /*17780*/  LDSM.16.M88.4 R4, [R2+UR12+0x1c000] ;  /* 0x01c0000c0204783b */ /* 0x0007280008000200 */
[----:B-1----:R-:W2:Y:S01]  /*17790*/  LDL.LU.64 R18, [R1+0x26b8] ;  /* 0x0026b80001127983 */ /* 0x002ea20000300a00 */
[----:B---3--:R-:W-:-:S03]  /*177a0*/  IMAD.MOV.U32 R2, RZ, RZ, R21 ;  /* 0x000000ffff027224 */ /* 0x008fc600078e0015 */
[----:B------:R-:W2:Y:S04]  /*177b0*/  LDL.LU.64 R16, [R1+0x26b0] ;  /* 0x0026b00001107983 */ /* 0x000ea80000300a00 */
[----:B------:R-:W2:Y:S02]  /*177c0*/  LDL.LU.64 R20, [R1+0x26a8] ;  /* 0x0026a80001147983 */ /* 0x000ea40000300a00 */
[----:B--2---:R-:W-:-:S15]  /*177d0*/  HMMA.1688.F32.TF32 R16, R12, R20, R16 ;  /* 0x000000140c10723c */ /* 0x004fde0000081010 */
[----:B------:R-:W-:-:S04]  /*177e0*/  NOP ;  /* 0x0000000000007918 */ /* 0x000fc80000000000 */
[----:B------:R-:W-:Y:S04]  /*177f0*/  STL.64 [R1+0x450], R16 ;  /* 0x0004501001007387 */ /* 0x000fe80000100a00 */
[----:B------:R1:W-:Y:S04]  /*17800*/  STL.64 [R1+0x458], R18 ;  /* 0x0004581201007387 */ /* 0x0003e80000100a00 */
[----:B-1----:R-:W2:Y:S04]  /*17810*/  LDL.LU.64 R18, [R1+0x26a0] ;  /* 0x0026a00001127983 */ /* 0x002ea80000300a00 */
[----:B------:R-:W3:Y:S04]  /*17820*/  LDL.LU.64 R16, [R1+0x2698] ;  /* 0x0026980001107983 */ /* 0x000ee80000300a00 */
[----:B------:R-:W-:Y:S01]  /*17830*/  STL.64 [R1+0x2630], R20 ;  /* 0x0026301401007387 */ /* 0x000fe20000100a00 */
[----:B---3--:R-:W-:Y:S01]  /*17840*/  HMMA.1688.F32.TF32 R24, R12, R16, R24 ;  /* 0x000000100c18723c */ /* 0x008fe20000081018 */
[----:B------:R-:W-:-:S02]  /*17850*/  IMAD.MOV.U32 R11, RZ, RZ, R16 ;  /* 0x000000ffff0b7224 */ /* 0x000fc400078e0010 */
[----:B------:R-:W-:-:S15]  /*17860*/  IMAD.MOV.U32 R10, RZ, RZ, R17 ;  /* 0x000000ffff0a7224 */ /* 0x000fde00078e0011 */
[----:B------:R-:W-:Y:S01]  /*17870*/  NOP ;  /* 0x0000000000007918 */ /* 0x000fe20000000000 */
[----:B------:R-:W-:Y:S04]  /*17880*/  STL.64 [R1+0x440], R24 ;  /* 0x0004401801007387 */ /* 0x000fe80000100a00 */
[----:B------:R1:W-:Y:S04]  /*17890*/  STL.64 [R1+0x448], R26 ;  /* 0x0004481a01007387 */ /* 0x0003e80000100a00 */
[----:B-1----:R-:W3:Y:S04]  /*178a0*/  LDL.LU.64 R26, [R1+0x2690] ;  /* 0x00269000011a7983 */ /* 0x002ee80000300a00 */
[----:B------:R-:W3:Y:S04]  /*178b0*/  LDL.LU.64 R24, [R1+0x2688] ;  /* 0x0026880001187983 */ /* 0x000ee80000300a00 */
[----:B------:R-:W3:Y:S01]  /*178c0*/  LDL.LU.64 R16, [R1+0x2680] ;  /* 0x0026800001107983 */ /* 0x000ee20000300a00 */
[----:B--2---:R-:W-:-:S02]  /*178d0*/  IMAD.MOV.U32 R20, RZ, RZ, R19 ;  /* 0x000000ffff147224 */ /* 0x004fc400078e0013 */
[----:B------:R-:W-:Y:S02]  /*178e0*/  IMAD.MOV.U32 R21, RZ, RZ, R18 ;  /* 0x000000ffff157224 */ /* 0x000fe400078e0012 */
[----:B---3--:R-:W-:Y:S01]  /*178f0*/  HMMA.1688.F32.TF32 R16, R12, R16, R24 ;  /* 0x000000100c10723c */ /* 0x008fe20000081018 */
[----:B------:R-:W2:-:S15]  /*17900*/  LDL.LU.64 R24, [R1+0x2678] ;  /* 0x0026780001187983 */ /* 0x000e9e0000300a00 */
[----:B------:R-:W-:-:S03]  /*17910*/  NOP ;  /* 0x0000000000007918 */ /* 0x000fc60000000000 */
[----:B------:R-:W-:Y:S04]  /*17920*/  STL.64 [R1+0x430], R16 ;  /* 0x0004301001007387 */ /* 0x000fe80000100a00 */
[----:B------:R1:W-:Y:S04]  /*17930*/  STL.64 [R1+0x438], R18 ;  /* 0x0004381201007387 */ /* 0x0003e80000100a00 */
[----:B-1----:R-:W2:Y:S04]  /*17940*/  LDL.LU.64 R18, [R1+0x2670] ;  /* 0x0026700001127983 */ /* 0x002ea80000300a00 */
[----:B------:R-:W2:Y:S02]  /*17950*/  LDL.LU.64 R16, [R1+0x2668] ;  /* 0x0026680001107983 */ /* 0x000ea40000300a00 */
[----:B--2---:R-:W-:-:S15]  /*17960*/  HMMA.1688.F32.TF32 R16, R12, R24, R16 ;  /* 0x000000180c10723c */ /* 0x004fde0000081010 */
[----:B------:R-:W-:-:S04]  /*17970*/  NOP ;  /* 0x0000000000007918 */ /* 0x000fc80000000000 */
[----:B------:R-:W-:Y:S04]  /*17980*/  STL.64 [R1+0x420], R16 ;  /* 0x0004201001007387 */ /* 0x000fe80000100a00 */
[----:B------:R1:W-:Y:S04]  /*17990*/  STL.64 [R1+0x428], R18 ;  /* 0x0004281201007387 */ /* 0x0003e80000100a00 */
[----:B-1----:R-:W2:Y:S04]  /*179a0*/  LDL.LU.64 R18, [R1+0x2660] ;  /* 0x0026600001127983 */ /* 0x002ea80000300a00 */
[----:B------:R-:W2:Y:S04]  /*179b0*/  LDL.LU.64 R16, [R1+0x2658] ;  /* 0x0026580001107983 */ /* 0x000ea80000300a00 */
[----:B------:R1:W-:Y:S04]  /*179c0*/  STL.64 [R1+0x25f8], R24 ;  /* 0x0025f81801007387 */ /* 0x0003e80000100a00 */
[----:B-1----:R-:W3:Y:S04]  /*179d0*/  LDL.64 R24, [R1+0x20] ;  /* 0x0000200001187983 */ /* 0x002ee80000100a00 */
[----:B---3--:R1:W-:Y:S02]  /*179e0*/  STL.64 [R1+0x2610], R24 ;  /* 0x0026101801007387 */ /* 0x0083e40000100a00 */
[----:B-1----:R-:W-:-:S02]  /*179f0*/  IMAD.MOV.U32 R24, RZ, RZ, R11 ;  /* 0x000000ffff187224 */ /* 0x002fc400078e000b */
[----:B------:R-:W-:-:S05]  /*17a00*/  IMAD.MOV.U32 R25, RZ, RZ, R10 ;  /* 0x000000ffff197224 */ /* 0x000fca00078e000a */
[----:B------:R1:W-:Y:S04]  /*17a10*/  STL.64 [R1+0x2628], R24 ;  /* 0x0026281801007387 */ /* 0x0003e80000100a00 */
[----:B-1----:R-:W3:Y:S04]  /*17a20*/  LDL.LU R24, [R1+0x410] ;  /* 0x0004100001187983 */ /* 0x002ee80000300800 */
[----:B------:R-:W3:Y:S04]  /*17a30*/  LDL.LU R25, [R1+0x414] ;  /* 0x0004140001197983 */ /* 0x000ee80000300800 */
[----:B------:R-:W3:Y:S04]  /*17a40*/  LDL.LU R26, [R1+0x418] ;  /* 0x00041800011a7983 */ /* 0x000ee80000300800 */
[----:B------:R-:W3:Y:S02]  /*17a50*/  LDL.LU R27, [R1+0x41c] ;  /* 0x00041c00011b7983 */ /* 0x000ee40000300800 */
[----:B---3--:R-:W-:-:S15]  /*17a60*/  HMMA.1688.F32.TF32 R20, R12, R20, R24 ;  /* 0x000000140c14723c */ /* 0x008fde0000081018 */
[----:B------:R-:W-:-:S04]  /*17a70*/  NOP ;  /* 0x0000000000007918 */ /* 0x000fc80000000000 */
[----:B------:R-:W-:Y:S01]  /*17a80*/  IMAD.MOV.U32 R10, RZ, RZ, R22 ;  /* 0x000000ffff0a7224 */ /* 0x000fe200078e0016 */
[----:B------:R2:W-:Y:S01]  /*17a90*/  STL.64 [R1+0x410], R20 ;  /* 0x0004101401007387 */ /* 0x0005e20000100a00 */
[----:B------:R-:W-:Y:S02]  /*17aa0*/  IMAD.MOV.U32 R11, RZ, RZ, R23 ;  /* 0x000000ffff0b7224 */ /* 0x000fe400078e0017 */
[----:B--2---:R-:W-:Y:S01]  /*17ab0*/  HMMA.1688.F32.TF32 R20, R12, R8, R16 ;  /* 0x000000080c14723c */ /* 0x004fe20000081010 */
[----:B------:R-:W4:-:S15]  /*17ac0*/  LDL.LU R16, [R1+0x370] ;  /* 0x0003700001107983 */ /* 0x000f1e0000300800 */
[----:B------:R-:W-:-:S03]  /*17ad0*/  NOP ;  /* 0x0000000000007918 */ /* 0x000fc60000000000 */
[----:B------:R-:W-:Y:S04]  /*17ae0*/  STL.64 [R1+0x3f0], R20 ;  /* 0x0003f01401007387 */ /* 0x000fe80000100a00 */
[----:B------:R-:W-:Y:S04]  /*17af0*/  STL.64 [R1+0x3f8], R22 ;  /* 0x0003f81601007387 */ /* 0x000fe80000100a00 */
[----:B------:R-:W4:Y:S04]  /*17b00*/  LDL.LU R17, [R1+0x374] ;  /* 0x0003740001117983 */ /* 0x000f280000300800 */
[----:B------:R-:W4:Y:S04]  /*17b10*/  LDL.LU R18, [R1+0x378] ;  /* 0x0003780001127983 */ /* 0x000f280000300800 */
[----:B------:R-:W4:Y:S04]  /*17b20*/  LDL.LU R19, [R1+0x37c] ;  /* 0x00037c0001137983 */ /* 0x000f280000300800 */
        /* <DEDUP_REMOVED lines=12> */
[----:B-1----:R-:W3:Y:S04]  /*17bf0*/  LDL.64 R8, [R1] ;  /* 0x0000000001087983 */ /* 0x002ee80000100a00 */
[----:B---3--:R1:W-:Y:S04]  /*17c00*/  STL.64 [R1+0x25f0], R8 ;  /* 0x0025f00801007387 */ /* 0x0083e80000100a00 */
        /* <DEDUP_REMOVED lines=10> */
[----:B----4-:R-:W-:Y:S03]  /*17cb0*/  HMMA.1688.F32.TF32 R12, R12, R4, R16 ;  /* 0x000000040c0c723c */ /* 0x010fe60000081010 */
[----:B---3--:R-:W-:Y:S04]  /*17cc0*/  STL.64 [R1+0x2620], R10 ;  /* 0x0026200a01007387 */ /* 0x008fe80000100a00 */
[----:B--2---:R1:W-:Y:S04]  /*17cd0*/  STL.64 [R1+0x2618], R8 ;  /* 0x0026180801007387 */ /* 0x0043e80000100a00 */
[----:B-1----:R-:W2:Y:S04]  /*17ce0*/  LDL.LU R8, [R1+0x340] ;  /* 0x0003400001087983 */ /* 0x002ea80000300800 */
[----:B------:R-:W2:Y:S04]  /*17cf0*/  LDL.LU R9, [R1+0x344] ;  /* 0x0003440001097983 */ /* 0x000ea80000300800 */
[----:B------:R-:W2:Y:S04]  /*17d00*/  LDL.LU R10, [R1+0x348] ;  /* 0x00034800010a7983 */ /* 0x000ea80000300800 */
[----:B------:R-:W2:Y:S04]  /*17d10*/  LDL.LU R11, [R1+0x34c] ;  /* 0x00034c00010b7983 */ /* 0x000ea80000300800 */
[----:B------:R-:W3:Y:S04]  /*17d20*/  LDL.LU.64 R18, [R1+0x2650] ;  /* 0x0026500001127983 */ /* 0x000ee80000300a00 */
[----:B------:R-:W3:Y:S01]  /*17d30*/  LDL.LU.64 R16, [R1+0x2648] ;  /* 0x0026480001107983 */ /* 0x000ee20000300a00 */
[----:B------:R-:W-:-:S02]  /*17d40*/  IMAD.MOV.U32 R20, RZ, RZ, R3 ;  /* 0x000000ffff147224 */ /* 0x000fc400078e0003 */
[----:B------:R-:W-:Y:S01]  /*17d50*/  IMAD.MOV.U32 R21, RZ, RZ, R2 ;  /* 0x000000ffff157224 */ /* 0x000fe200078e0002 */
[----:B------:R-:W-:Y:S04]  /*17d60*/  STL.64 [R1+0x25e8], R6 ;  /* 0x0025e80601007387 */ /* 0x000fe80000100a00 */
[----:B------:R1:W-:Y:S04]  /*17d70*/  STL.64 [R1+0x25e0], R4 ;  /* 0x0025e00401007387 */ /* 0x0003e80000100a00 */
[----:B------:R4:W-:Y:S04]  /*17d80*/  STL.64 [R1+0x370], R12 ;  /* 0x0003700c01007387 */ /* 0x0009e80000100a00 */
[----:B------:R4:W-:Y:S04]  /*17d90*/  STL.64 [R1+0x378], R14 ;  /* 0x0003780e01007387 */ /* 0x0009e80000100a00 */
[----:B-1----:R-:W2:Y:S04]  /*17da0*/  LDL.LU R4, [R1+0x310] ;  /* 0x0003100001047983 */ /* 0x002ea80000300800 */
[----:B------:R-:W2:Y:S04]  /*17db0*/  LDL.LU R5, [R1+0x314] ;  /* 0x0003140001057983 */ /* 0x000ea80000300800 */
[----:B------:R-:W2:Y:S04]  /*17dc0*/  LDL.LU R6, [R1+0x318] ;  /* 0x0003180001067983 */ /* 0x000ea80000300800 */
[----:B------:R-:W2:Y:S04]  /*17dd0*/  LDL.LU R7, [R1+0x31c] ;  /* 0x00031c0001077983 */ /* 0x000ea80000300800 */
[----:B----4-:R-:W4:Y:S04]  /*17de0*/  LDL.LU R12, [R1+0x270] ;  /* 0x00027000010c7983 */ /* 0x010f280000300800 */
[----:B------:R-:W4:Y:S04]  /*17df0*/  LDL.LU R13, [R1+0x274] ;  /* 0x00027400010d7983 */ /* 0x000f280000300800 */
[----:B------:R-:W4:Y:S04]  /*17e00*/  LDL.LU R14, [R1+0x278] ;  /* 0x00027800010e7983 */ /* 0x000f280000300800 */
[----:B------:R-:W4:Y:S01]  /*17e10*/  LDL.LU R15, [R1+0x27c] ;  /* 0x00027c00010f7983 */ /* 0x000f220000300800 */
[----:B---3--:R-:W-:Y:S03]  /*17e20*/  HMMA.1688.F32.TF32 R20, R16, R20, R24 ;  /* 0x000000141014723c */ /* 0x008fe60000081018 */
[----:B------:R-:W3:Y:S04]  /*17e30*/  LDL.LU.64 R26, [R1+0x2640] ;  /* 0x00264000011a7983 */ /* 0x000ee80000300a00 */
[----:B------:R-:W3:-:S12]  /*17e40*/  LDL.LU.64 R24, [R1+0x2638] ;  /* 0x0026380001187983 */ /* 0x000ed80000300a00 */
[----:B------:R1:W-:Y:S04]  /*17e50*/  STL.64 [R1+0x360], R20 ;  /* 0x0003601401007387 */ /* 0x0003e80000100a00 */
[----:B------:R-:W-:Y:S04]  /*17e60*/  STL.64 [R1+0x368], R22 ;  /* 0x0003681601007387 */ /* 0x000fe80000100a00 */
[----:B-1----:R-:W3:Y:S02]  /*17e70*/  LDL.LU.64 R20, [R1+0x2630] ;  /* 0x0026300001147983 */ /* 0x002ee40000300a00 */
[----:B---3--:R-:W-:-:S15]  /*17e80*/  HMMA.1688.F32.TF32 R24, R16, R20, R24 ;  /* 0x000000141018723c */ /* 0x008fde0000081018 */
[----:B------:R-:W-:-:S04]  /*17e90*/  NOP ;  /* 0x0000000000007918 */ /* 0x000fc80000000000 */
        /* <DEDUP_REMOVED lines=30> */
[----:B------:R-:W4:Y:S04]  /*18080*/  LDL.LU.64 R4, [R1+0x25e0] ;  /* 0x0025e00001047983 */ /* 0x000f280000300a00 */
[----:B------:R-:W3:Y:S04]  /*18090*/  LDL.LU.64 R10, [R1+0x25d8] ;  /* 0x0025d800010a7983 */ /* 0x000ee80000300a00 */
[----:B------:R-:W2:Y:S04]  /*180a0*/  LDL.LU.64 R8, [R1+0x25d0] ;  /* 0x0025d00001087983 */ /* 0x000ea80000300a00 */
[----:B------:R-:W-:Y:S04]  /*180b0*/  STL.64 [R1+0x2578], R26 ;  /* 0x0025781a01007387 */ /* 0x000fe80000100a00 */
[----:B------:R1:W-:Y:S04]  /*180c0*/  STL.64 [R1+0x2570], R24 ;  /* 0x0025701801007387 */ /* 0x0003e80000100a00 */
[----:B-1----:R-:W4:Y:S04]  /*180d0*/  LDL.LU R24, [R1+0x300] ;  /* 0x0003000001187983 */ /* 0x002f280000300800 */
[----:B------:R-:W4:Y:S04]  /*180e0*/  LDL.LU R25, [R1+0x304] ;  /* 0x0003040001197983 */ /* 0x000f280000300800 */
[----:B------:R-:W4:Y:S04]  /*180f0*/  LDL.LU R26, [R1+0x308] ;  /* 0x00030800011a7983 */ /* 0x000f280000300800 */
[----:B------:R-:W4:Y:S04]  /*18100*/  LDL.LU R27, [R1+0x30c] ;  /* 0x00030c00011b7983 */ /* 0x000f280000300800 */
[----:B---3--:R-:W-:Y:S04]  /*18110*/  STL.64 [R1+0x2560], R10 ;  /* 0x0025600a01007387 */ /* 0x008fe80000100a00 */
[----:B--2---:R1:W-:Y:S01]  /*18120*/  STL.64 [R1+0x2558], R8 ;  /* 0x0025580801007387 */ /* 0x0043e20000100a00 */
[C---:B----4-:R-:W-:Y:S08]  /*18130*/  HMMA.1688.F32.TF32 R24, R16.reuse, R8, R24 ;  /* 0x000000081018723c */ /* 0x050ff00000081018 */
[----:B-1----:R-:W-:Y:S01]  /*18140*/  HMMA.1688.F32.TF32 R8, R16, R4, R12 ;  /* 0x000000041008723c */ /* 0x002fe2000008100c */
[----:B------:R-:W-:Y:S01]  /*18150*/  LOP3.LUT R23, R0, 0x20, RZ, 0x3c, !PT ;  /* 0x0000002000177812 */ /* 0x000fe200078e3cff */
[----:B------:R-:W-:Y:S04]  /*18160*/  LDS R12, [R0+UR9+0x44100] ;  /* 0x04410009000c7984 */ /* 0x000fe80008000800 */
[----:B------:R-:W-:Y:S04]  /*18170*/  LDS R14, [R0+UR9+0x45100] ;  /* 0x04510009000e7984 */ /* 0x000fe80008000800 */
[----:B------:R-:W-:Y:S04]  /*18180*/  LDS R13, [R23+UR9+0x44100] ;  /* 0x04410009170d7984 */ /* 0x000fe80008000800 */
[----:B------:R1:W-:Y:S04]  /*18190*/  STL.64 [R1+0x300], R24 ;  /* 0x0003001801007387 */ /* 0x0003e80000100a00 */
[----:B------:R-:W-:Y:S04]  /*181a0*/  STL.64 [R1+0x308], R26 ;  /* 0x0003081a01007387 */ /* 0x000fe80000100a00 */
[----:B------:R-:W-:Y:S01]  /*181b0*/  STL.64 [R1+0x2588], R6 ;  /* 0x0025880601007387 */ /* 0x000fe20000100a00 */
[----:B-1----:R-:W-:-:S03]  /*181c0*/  IMAD.MOV.U32 R24, RZ, RZ, R3 ;  /* 0x000000ffff187224 */ /* 0x002fc600078e0003 */
[----:B------:R-:W-:Y:S01]  /*181d0*/  LDS R15, [R23+UR9+0x45100] ;  /* 0x04510009170f7984 */ /* 0x000fe20008000800 */
[----:B------:R-:W-:-:S03]  /*181e0*/  IMAD.MOV.U32 R25, RZ, RZ, R2 ;  /* 0x000000ffff197224 */ /* 0x000fc600078e0002 */
[----:B------:R-:W-:Y:S04]  /*181f0*/  STL.64 [R1+0x2580], R4 ;  /* 0x0025800401007387 */ /* 0x000fe80000100a00 */
[----:B------:R-:W-:Y:S04]  /*18200*/  STL.64 [R1+0x270], R8 ;  /* 0x0002700801007387 */ /* 0x000fe80000100a00 */
[----:B------:R-:W-:Y:S04]  /*18210*/  STL.64 [R1+0x278], R10 ;  /* 0x0002780a01007387 */ /* 0x000fe80000100a00 */
[----:B------:R1:W-:Y:S04]  /*18220*/  STL.64 [R1+0x2590], R24 ;  /* 0x0025901801007387 */ /* 0x0003e80000100a00 */
[----:B------:R-:W-:Y:S04]  /*18230*/  LDS R18, [R0+UR9+0x45180] ;  /* 0x0451800900127984 */ /* 0x000fe80008000800 */
[----:B------:R-:W2:Y:S04]  /*18240*/  LDS R19, [R23+UR9+0x45180] ;  /* 0x0451800917137984 */ /* 0x000ea80008000800 */
[----:B-1----:R-:W3:Y:S04]  /*18250*/  LDL.64 R24, [R1+0x30] ;  /* 0x0000300001187983 */ /* 0x002ee80000100a00 */
[----:B------:R-:W-:Y:S04]  /*18260*/  LDS R16, [R0+UR9+0x44180] ;  /* 0x0441800900107984 */ /* 0x000fe80008000800 */
[----:B------:R-:W1:Y:S04]  /*18270*/  LDS R17, [R23+UR9+0x44180] ;  /* 0x0441800917117984 */ /* 0x000e680008000800 */
[----:B---3--:R3:W-:Y:S04]  /*18280*/  STL.64 [R1+0x25a8], R24 ;  /* 0x0025a81801007387 */ /* 0x0087e80000100a00 */
[----:B---3--:R-:W3:Y:S04]  /*18290*/  LDL.LU R24, [R1+0x250] ;  /* 0x0002500001187983 */ /* 0x008ee80000300800 */
[----:B------:R-:W3:Y:S04]  /*182a0*/  LDL.LU R25, [R1+0x254] ;  /* 0x0002540001197983 */ /* 0x000ee80000300800 */
[----:B------:R-:W4:Y:S04]  /*182b0*/  LDL.LU R26, [R1+0x258] ;  /* 0x00025800011a7983 */ /* 0x000f280000300800 */
[----:B------:R-:W4:Y:S04]  /*182c0*/  LDL.LU R27, [R1+0x25c] ;  /* 0x00025c00011b7983 */ /* 0x000f280000300800 */
[----:B----4-:R-:W-:Y:S04]  /*182d0*/  STL.64 [R1+0x25b8], R26 ;  /* 0x0025b81a01007387 */ /* 0x010fe80000100a00 */
[----:B---3--:R3:W-:Y:S04]  /*182e0*/  STL.64 [R1+0x25b0], R24 ;  /* 0x0025b01801007387 */ /* 0x0087e80000100a00 */
[----:B---3--:R-:W3:Y:S04]  /*182f0*/  LDL.64 R24, [R1+0x50] ;  /* 0x0000500001187983 */ /* 0x008ee80000100a00 */
[----:B------:R-:W4:Y:S04]  /*18300*/  LDL.LU R4, [R1+0x230] ;  /* 0x0002300001047983 */ /* 0x000f280000300800 */
[----:B------:R-:W4:Y:S04]  /*18310*/  LDL.LU R5, [R1+0x234] ;  /* 0x0002340001057983 */ /* 0x000f280000300800 */
[----:B------:R-:W2:Y:S04]  /*18320*/  LDL.LU R6, [R1+0x238] ;  /* 0x0002380001067983 */ /* 0x000ea80000300800 */
[----:B------:R-:W2:Y:S04]  /*18330*/  LDL.LU R7, [R1+0x23c] ;  /* 0x00023c0001077983 */ /* 0x000ea80000300800 */
[----:B--2---:R-:W-:Y:S04]  /*18340*/  STL.64 [R1+0x25a0], R6 ;  /* 0x0025a00601007387 */ /* 0x004fe80000100a00 */
[----:B----4-:R2:W-:Y:S04]  /*18350*/  STL.64 [R1+0x2598], R4 ;  /* 0x0025980401007387 */ /* 0x0105e80000100a00 */
[----:B--2---:R-:W2:Y:S04]  /*18360*/  LDL.LU R4, [R1+0x240] ;  /* 0x0002400001047983 */ /* 0x004ea80000300800 */
[----:B------:R-:W2:Y:S04]  /*18370*/  LDL.LU R5, [R1+0x244] ;  /* 0x0002440001057983 */ /* 0x000ea80000300800 */
[----:B------:R-:W4:Y:S04]  /*18380*/  LDL.LU R6, [R1+0x248] ;  /* 0x0002480001067983 */ /* 0x000f280000300800 */
[----:B------:R-:W4:Y:S04]  /*18390*/  LDL.LU R7, [R1+0x24c] ;  /* 0x00024c0001077983 */ /* 0x000f280000300800 */
[----:B----4-:R-:W-:Y:S04]  /*183a0*/  STL.64 [R1+0x25c8], R6 ;  /* 0x0025c80601007387 */ /* 0x010fe80000100a00 */
[----:B--2---:R2:W-:Y:S04]  /*183b0*/  STL.64 [R1+0x25c0], R4 ;  /* 0x0025c00401007387 */ /* 0x0045e80000100a00 */
[----:B--2---:R-:W2:Y:S04]  /*183c0*/  LDL.LU R4, [R1+0x260] ;  /* 0x0002600001047983 */ /* 0x004ea80000300800 */
[----:B------:R-:W2:Y:S04]  /*183d0*/  LDL.LU R5, [R1+0x264] ;  /* 0x0002640001057983 */ /* 0x000ea80000300800 */
[----:B------:R-:W2:Y:S04]  /*183e0*/  LDL.LU R6, [R1+0x268] ;  /* 0x0002680001067983 */ /* 0x000ea80000300800 */
[----:B------:R-:W2:Y:S04]  /*183f0*/  LDL.LU R7, [R1+0x26c] ;  /* 0x00026c0001077983 */ /* 0x000ea80000300800 */
[----:B------:R-:W4:Y:S04]  /*18400*/  LDL.LU R8, [R1+0x210] ;  /* 0x0002100001087983 */ /* 0x000f280000300800 */
[----:B------:R-:W4:Y:S04]  /*18410*/  LDL.LU R9, [R1+0x214] ;  /* 0x0002140001097983 */ /* 0x000f280000300800 */
[----:B------:R-:W4:Y:S04]  /*18420*/  LDL.LU R10, [R1+0x218] ;  /* 0x00021800010a7983 */ /* 0x000f280000300800 */
[----:B------:R-:W4:Y:S04]  /*18430*/  LDL.LU R11, [R1+0x21c] ;  /* 0x00021c00010b7983 */ /* 0x000f280000300800 */
[----:B------:R-:W-:Y:S04]  /*18440*/  STL.64 [R1+0x2550], R18 ;  /* 0x0025501201007387 */ /* 0x000fe80000100a00 */
[----:B-1----:R1:W-:Y:S01]  /*18450*/  STL.64 [R1+0x2548], R16 ;  /* 0x0025481001007387 */ /* 0x0023e20000100a00 */
[----:B---3--:R-:W-:-:S02]  /*18460*/  IMAD.MOV.U32 R3, RZ, RZ, R24 ;  /* 0x000000ffff037224 */ /* 0x008fc400078e0018 */
[----:B------:R-:W-:Y:S01]  /*18470*/  IMAD.MOV.U32 R2, RZ, RZ, R25 ;  /* 0x000000ffff027224 */ /* 0x000fe200078e0019 */
[----:B-1----:R-:W3:Y:S04]  /*18480*/  LDL.LU R16, [R1+0x220] ;  /* 0x0002200001107983 */ /* 0x002ee80000300800 */
[----:B------:R-:W3:Y:S04]  /*18490*/  LDL.LU R17, [R1+0x224] ;  /* 0x0002240001117983 */ /* 0x000ee80000300800 */
[----:B------:R-:W3:Y:S04]  /*184a0*/  LDL.LU R18, [R1+0x228] ;  /* 0x0002280001127983 */ /* 0x000ee80000300800 */
[----:B------:R-:W3:Y:S01]  /*184b0*/  LDL.LU R19, [R1+0x22c] ;  /* 0x00022c0001137983 */ /* 0x000ee20000300800 */
[----:B--2---:R-:W-:-:S15]  /*184c0*/  HMMA.1688.F32.TF32 R4, R12, R24, R4 ;  /* 0x000000180c04723c */ /* 0x004fde0000081004 */
[----:B------:R-:W-:-:S04]  /*184d0*/  NOP ;  /* 0x0000000000007918 */ /* 0x000fc80000000000 */
[----:B------:R-:W-:Y:S04]  /*184e0*/  STL.64 [R1+0x260], R4 ;  /* 0x0002600401007387 */ /* 0x000fe80000100a00 */
[----:B------:R1:W-:Y:S04]  /*184f0*/  STL.64 [R1+0x268], R6 ;  /* 0x0002680601007387 */ /* 0x0003e80000100a00 */
[----:B-1----:R-:W2:Y:S04]  /*18500*/  LDL.LU.64 R6, [R1+0x25c8] ;  /* 0x0025c80001067983 */ /* 0x002ea80000300a00 */
[----:B------:R-:W2:Y:S04]  /*18510*/  LDL.LU.64 R4, [R1+0x25c0] ;  /* 0x0025c00001047983 */ /* 0x000ea80000300a00 */
[----:B------:R-:W2:Y:S04]  /*18520*/  LDL.LU.64 R26, [R1+0x25b8] ;  /* 0x0025b800011a7983 */ /* 0x000ea80000300a00 */
[----:B------:R-:W2:Y:S02]  /*18530*/  LDL.LU.64 R24, [R1+0x25b0] ;  /* 0x0025b00001187983 */ /* 0x000ea40000300a00 */
[----:B--2---:R-:W-:-:S15]  /*18540*/  HMMA.1688.F32.TF32 R24, R12, R20, R24 ;  /* 0x000000140c18723c */ /* 0x004fde0000081018 */
[----:B------:R-:W-:-:S04]  /*18550*/  NOP ;  /* 0x0000000000007918 */ /* 0x000fc80000000000 */
[----:B------:R1:W-:Y:S04]  /*18560*/  STL.64 [R1+0x250], R24 ;  /* 0x0002501801007387 */ /* 0x0003e80000100a00 */
[----:B------:R-:W-:Y:S04]  /*18570*/  STL.64 [R1+0x258], R26 ;  /* 0x0002581a01007387 */ /* 0x000fe80000100a00 */
[----:B-1----:R-:W2:Y:S04]  /*18580*/  LDL.LU.64 R24, [R1+0x25a8] ;  /* 0x0025a80001187983 */ /* 0x002ea80000300a00 */
[----:B------:R-:W-:Y:S04]  /*18590*/  STL [R1+0x2530], R23 ;  /* 0x0025301701007387 */ /* 0x000fe80000100800 */
[----:B------:R1:W-:Y:S04]  /*185a0*/  STL.64 [R1+0x2528], R20 ;  /* 0x0025281401007387 */ /* 0x0003e80000100a00 */
[----:B-1----:R-:W3:Y:S04]  /*185b0*/  LDL.LU R20, [R1+0x200] ;  /* 0x0002000001147983 */ /* 0x002ee80000300800 */
[----:B------:R-:W3:Y:S04]  /*185c0*/  LDL.LU R21, [R1+0x204] ;  /* 0x0002040001157983 */ /* 0x000ee80000300800 */
[----:B------:R-:W3:Y:S04]  /*185d0*/  LDL.LU R22, [R1+0x208] ;  /* 0x0002080001167983 */ /* 0x000ee80000300800 */
[----:B------:R-:W3:Y:S01]  /*185e0*/  LDL.LU R23, [R1+0x20c] ;  /* 0x00020c0001177983 */ /* 0x000ee20000300800 */
        /* <DEDUP_REMOVED lines=14> */
[----:B-1----:R-:W2:Y:S04]  /*186d0*/  LDL.LU.64 R26, [R1+0x2578] ;  /* 0x00257800011a7983 */ /* 0x002ea80000300a00 */
[----:B------:R-:W3:Y:S02]  /*186e0*/  LDL.LU.64 R24, [R1+0x2570] ;  /* 0x0025700001187983 */ /* 0x000ee40000300a00 */
        /* <DEDUP_REMOVED lines=8> */
[----:B------:R1:W-:Y:S04]  /*18770*/  STL.64 [R1+0x2500], R24 ;  /* 0x0025001801007387 */ /* 0x0003e80000100a00 */
[----:B-1----:R-:W2:Y:S04]  /*18780*/  LDL.64 R24, [R1+0x20] ;  /* 0x0000200001187983 */ /* 0x002ea80000100a00 */
[----:B--2---:R1:W-:Y:S02]  /*18790*/  STL.64 [R1+0x2508], R24 ;  /* 0x0025081801007387 */ /* 0x0043e40000100a00 */
[----:B-1----:R-:W-:-:S02]  /*187a0*/  IMAD.MOV.U32 R24, RZ, RZ, R28 ;  /* 0x000000ffff187224 */ /* 0x002fc400078e001c */
[----:B------:R-:W-:Y:S01]  /*187b0*/  IMAD.MOV.U32 R25, RZ, RZ, R29 ;  /* 0x000000ffff197224 */ /* 0x000fe200078e001d */
[----:B------:R-:W2:Y:S04]  /*187c0*/  LDL.LU R28, [R1+0x256c] ;  /* 0x00256c00011c7983 */ /* 0x000ea80000300800 */
[----:B------:R-:W2:Y:S04]  /*187d0*/  LDL.LU R29, [R1+0x2568] ;  /* 0x00256800011d7983 */ /* 0x000ea80000300800 */
[----:B------:R1:W-:Y:S02]  /*187e0*/  STL.64 [R1+0x2520], R24 ;  /* 0x0025201801007387 */ /* 0x0003e40000100a00 */
[----:B-1----:R-:W-:-:S02]  /*187f0*/  IMAD.MOV.U32 R24, RZ, RZ, R27 ;  /* 0x000000ffff187224 */ /* 0x002fc400078e001b */
[----:B------:R-:W-:-:S07]  /*18800*/  IMAD.MOV.U32 R25, RZ, RZ, R26 ;  /* 0x000000ffff197224 */ /* 0x000fce00078e001a */
[----:B----4-:R-:W-:Y:S01]  /*18810*/  HMMA.1688.F32.TF32 R24, R12, R24, R8 ;  /* 0x000000180c18723c */ /* 0x010fe20000081008 */
[----:B------:R-:W4:Y:S04]  /*18820*/  LDL.LU.64 R10, [R1+0x2560] ;  /* 0x00256000010a7983 */ /* 0x000f280000300a00 */
[----:B------:R-:W2:-:S14]  /*18830*/  LDL.LU.64 R8, [R1+0x2558] ;  /* 0x0025580001087983 */ /* 0x000e9c0000300a00 */
[----:B------:R1:W-:Y:S04]  /*18840*/  STL.64 [R1+0x210], R24 ;  /* 0x0002101801007387 */ /* 0x0003e80000100a00 */
[----:B------:R2:W-:Y:S04]  /*18850*/  STL.64 [R1+0x218], R26 ;  /* 0x0002181a01007387 */ /* 0x0005e80000100a00 */
[----:B-1----:R-:W3:Y:S01]  /*18860*/  LDL.LU R24, [R1+0x150] ;  /* 0x0001500001187983 */ /* 0x002ee20000300800 */
[----:B--2---:R-:W-:-:S15]  /*18870*/  HMMA.1688.F32.TF32 R20, R12, R8, R20 ;  /* 0x000000080c14723c */ /* 0x004fde0000081014 */
[----:B------:R-:W-:-:S04]  /*18880*/  NOP ;  /* 0x0000000000007918 */ /* 0x000fc80000000000 */
[----:B------:R-:W-:Y:S04]  /*18890*/  STL.64 [R1+0x200], R20 ;  /* 0x0002001401007387 */ /* 0x000fe80000100a00 */
[----:B------:R-:W-:Y:S04]  /*188a0*/  STL.64 [R1+0x208], R22 ;  /* 0x0002081601007387 */ /* 0x000fe80000100a00 */
[----:B------:R-:W3:Y:S04]  /*188b0*/  LDL.LU R25, [R1+0x154] ;  /* 0x0001540001197983 */ /* 0x000ee80000300800 */
[----:B------:R-:W2:Y:S04]  /*188c0*/  LDL.LU R26, [R1+0x158] ;  /* 0x00015800011a7983 */ /* 0x000ea80000300800 */
[----:B------:R-:W2:Y:S04]  /*188d0*/  LDL.LU R27, [R1+0x15c] ;  /* 0x00015c00011b7983 */ /* 0x000ea80000300800 */
[----:B--2---:R-:W-:Y:S04]  /*188e0*/  STL.64 [R1+0x2540], R26 ;  /* 0x0025401a01007387 */ /* 0x004fe80000100a00 */
[----:B---3--:R1:W-:Y:S04]  /*188f0*/  STL.64 [R1+0x2538], R24 ;  /* 0x0025381801007387 */ /* 0x0083e80000100a00 */
[----:B-1----:R-:W2:Y:S04]  /*18900*/  LDL.LU R24, [R1+0x160] ;  /* 0x0001600001187983 */ /* 0x002ea80000300800 */
[----:B------:R-:W2:Y:S04]  /*18910*/  LDL.LU R25, [R1+0x164] ;  /* 0x0001640001197983 */ /* 0x000ea80000300800 */
[----:B------:R-:W2:Y:S04]  /*18920*/  LDL.LU R26, [R1+0x168] ;  /* 0x00016800011a7983 */ /* 0x000ea80000300800 */
[----:B------:R-:W2:Y:S04]  /*18930*/  LDL.LU R27, [R1+0x16c] ;  /* 0x00016c00011b7983 */ /* 0x000ea80000300800 */
[----:B----4-:R-:W-:Y:S04]  /*18940*/  STL.64 [R1+0x24e0], R10 ;  /* 0x0024e00a01007387 */ /* 0x010fe80000100a00 */
[----:B------:R1:W-:Y:S04]  /*18950*/  STL.64 [R1+0x24d8], R8 ;  /* 0x0024d80801007387 */ /* 0x0003e80000100a00 */
[----:B-1----:R-:W3:Y:S01]  /*18960*/  LDL.64 R8, [R1] ;  /* 0x0000000001087983 */ /* 0x002ee20000100a00 */
[----:B------:R-:W-:Y:S03]  /*18970*/  HMMA.1688.F32.TF32 R12, R12, R4, R16 ;  /* 0x000000040c0c723c */ /* 0x000fe60000081010 */
[----:B---3--:R1:W-:Y:S04]  /*18980*/  STL.64 [R1+0x24f8], R8 ;  /* 0x0024f80801007387 */ /* 0x0083e80000100a00 */
[----:B-1----:R-:W3:Y:S04]  /*18990*/  LDL.LU R8, [R1+0x120] ;  /* 0x0001200001087983 */ /* 0x002ee80000300800 */
[----:B------:R-:W3:Y:S04]  /*189a0*/  LDL.LU R9, [R1+0x124] ;  /* 0x0001240001097983 */ /* 0x000ee80000300800 */
[----:B------:R-:W4:Y:S04]  /*189b0*/  LDL.LU R10, [R1+0x128] ;  /* 0x00012800010a7983 */ /* 0x000f280000300800 */
[----:B------:R-:W4:Y:S04]  /*189c0*/  LDL.LU R11, [R1+0x12c] ;  /* 0x00012c00010b7983 */ /* 0x000f280000300800 */
[----:B----4-:R-:W-:Y:S04]  /*189d0*/  STL.64 [R1+0x2518], R10 ;  /* 0x0025180a01007387 */ /* 0x010fe80000100a00 */
[----:B---3--:R1:W-:Y:S04]  /*189e0*/  STL.64 [R1+0x2510], R8 ;  /* 0x0025100801007387 */ /* 0x0083e80000100a00 */
[----:B-1----:R-:W3:Y:S04]  /*189f0*/  LDL.LU R8, [R1+0x140] ;  /* 0x0001400001087983 */ /* 0x002ee80000300800 */
[----:B------:R-:W3:Y:S04]  /*18a00*/  LDL.LU R9, [R1+0x144] ;  /* 0x0001440001097983 */ /* 0x000ee80000300800 */
[----:B------:R-:W3:Y:S04]  /*18a10*/  LDL.LU R10, [R1+0x148] ;  /* 0x00014800010a7983 */ /* 0x000ee80000300800 */
[----:B------:R-:W3:Y:S04]  /*18a20*/  LDL.LU R11, [R1+0x14c] ;  /* 0x00014c00010b7983 */ /* 0x000ee80000300800 */
[----:B------:R-:W2:Y:S04]  /*18a30*/  LDL.LU.64 R18, [R1+0x2550] ;  /* 0x0025500001127983 */ /* 0x000ea80000300a00 */
[----:B------:R-:W2:Y:S04]  /*18a40*/  LDL.LU.64 R16, [R1+0x2548] ;  /* 0x0025480001107983 */ /* 0x000ea80000300a00 */
[----:B------:R1:W-:Y:S04]  /*18a50*/  STL.64 [R1+0x170], R12 ;  /* 0x0001700c01007387 */ /* 0x0003e80000100a00 */
[----:B------:R4:W-:Y:S04]  /*18a60*/  STL.64 [R1+0x178], R14 ;  /* 0x0001780e01007387 */ /* 0x0009e80000100a00 */
[----:B-1----:R-:W3:Y:S04]  /*18a70*/  LDL.LU R12, [R1+0x130] ;  /* 0x00013000010c7983 */ /* 0x002ee80000300800 */
[----:B------:R-:W3:Y:S04]  /*18a80*/  LDL.LU R13, [R1+0x134] ;  /* 0x00013400010d7983 */ /* 0x000ee80000300800 */
[----:B----4-:R-:W4:Y:S04]  /*18a90*/  LDL.LU R14, [R1+0x138] ;  /* 0x00013800010e7983 */ /* 0x010f280000300800 */
[----:B------:R-:W4:Y:S04]  /*18aa0*/  LDL.LU R15, [R1+0x13c] ;  /* 0x00013c00010f7983 */ /* 0x000f280000300800 */
[----:B------:R-:W-:Y:S04]  /*18ab0*/  STL.64 [R1+0x24d0], R6 ;  /* 0x0024d00601007387 */ /* 0x000fe80000100a00 */
[----:B------:R1:W-:Y:S04]  /*18ac0*/  STL.64 [R1+0x24c8], R4 ;  /* 0x0024c80401007387 */ /* 0x0003e80000100a00 */
[----:B-1----:R-:W3:Y:S04]  /*18ad0*/  LDL.LU R4, [R1+0x100] ;  /* 0x0001000001047983 */ /* 0x002ee80000300800 */
[----:B------:R-:W3:Y:S04]  /*18ae0*/  LDL.LU R5, [R1+0x104] ;  /* 0x0001040001057983 */ /* 0x000ee80000300800 */
[----:B------:R-:W3:Y:S04]  /*18af0*/  LDL.LU R6, [R1+0x108] ;  /* 0x0001080001067983 */ /* 0x000ee80000300800 */
[----:B------:R-:W3:Y:S01]  /*18b00*/  LDL.LU R7, [R1+0x10c] ;  /* 0x00010c0001077983 */ /* 0x000ee20000300800 */
[----:B------:R-:W-:-:S02]  /*18b10*/  IMAD.MOV.U32 R20, RZ, RZ, R3 ;  /* 0x000000ffff147224 */ /* 0x000fc400078e0003 */
[----:B------:R-:W-:-:S07]  /*18b20*/  IMAD.MOV.U32 R21, RZ, RZ, R2 ;  /* 0x000000ffff157224 */ /* 0x000fce00078e0002 */
[C---:B--2---:R-:W-:Y:S01]  /*18b30*/  HMMA.1688.F32.TF32 R20, R16.reuse, R20, R24 ;  /* 0x000000141014723c */ /* 0x044fe20000081018 */
[----:B---3--:R-:W-:Y:S04]  /*18b40*/  STL.64 [R1+0x24f0], R6 ;  /* 0x0024f00601007387 */ /* 0x008fe80000100a00 */
[----:B------:R1:W-:Y:S04]  /*18b50*/  STL.64 [R1+0x24e8], R4 ;  /* 0x0024e80401007387 */ /* 0x0003e80000100a00 */
        /* <DEDUP_REMOVED lines=8> */
[----:B-1----:R-:W2:Y:S04]  /*18be0*/  LDL.LU R23, [R1+0x2530] ;  /* 0x0025300001177983 */ /* 0x002ea80000300800 */
[----:B------:R-:W3:Y:S02]  /*18bf0*/  LDL.LU.64 R20, [R1+0x2528] ;  /* 0x0025280001147983 */ /* 0x000ee40000300a00 */
[----:B---3--:R-:W-:-:S15]  /*18c00*/  HMMA.1688.F32.TF32 R24, R16, R20, R24 ;  /* 0x000000141018723c */ /* 0x008fde0000081018 */
[----:B------:R-:W-:-:S04]  /*18c10*/  NOP ;  /* 0x0000000000007918 */ /* 0x000fc80000000000 */
[----:B------:R1:W-:Y:S04]  /*18c20*/  STL.64 [R1+0x150], R24 ;  /* 0x0001501801007387 */ /* 0x0003e80000100a00 */
[----:B------:R3:W-:Y:S04]  /*18c30*/  STL.64 [R1+0x158], R26 ;  /* 0x0001581a01007387 */ /* 0x0007e80000100a00 */
[----:B-1----:R-:W3:Y:S04]  /*18c40*/  LDL.LU.64 R24, [R1+0x2520] ;  /* 0x0025200001187983 */ /* 0x002ee80000300a00 */
[----:B------:R-:W-:Y:S01]  /*18c50*/  STL.64 [R1+0x24b8], R20 ;  /* 0x0024b81401007387 */ /* 0x000fe20000100a00 */
[----:B---3--:R-:W-:Y:S03]  /*18c60*/  HMMA.1688.F32.TF32 R24, R16, R24, R8 ;  /* 0x000000181018723c */ /* 0x008fe60000081008 */
[----:B------:R-:W3:Y:S04]  /*18c70*/  LDL.LU.64 R10, [R1+0x2518] ;  /* 0x00251800010a7983 */ /* 0x000ee80000300a00 */
[----:B------:R-:W3:-:S12]  /*18c80*/  LDL.LU.64 R8, [R1+0x2510] ;  /* 0x0025100001087983 */ /* 0x000ed80000300a00 */
[----:B------:R1:W-:Y:S04]  /*18c90*/  STL.64 [R1+0x140], R24 ;  /* 0x0001401801007387 */ /* 0x0003e80000100a00 */
[----:B------:R-:W-:Y:S04]  /*18ca0*/  STL.64 [R1+0x148], R26 ;  /* 0x0001481a01007387 */ /* 0x000fe80000100a00 */
[----:B-1----:R-:W4:Y:S02]  /*18cb0*/  LDL.LU.64 R24, [R1+0x2508] ;  /* 0x0025080001187983 */ /* 0x002f240000300a00 */
[----:B----4-:R-:W-:-:S15]  /*18cc0*/  HMMA.1688.F32.TF32 R12, R16, R24, R12 ;  /* 0x00000018100c723c */ /* 0x010fde000008100c */
[----:B------:R-:W-:-:S04]  /*18cd0*/  NOP ;  /* 0x0000000000007918 */ /* 0x000fc80000000000 */
[----:B------:R1:W-:Y:S04]  /*18ce0*/  STL.64 [R1+0x130], R12 ;  /* 0x0001300c01007387 */ /* 0x0003e80000100a00 */
[----:B------:R-:W-:Y:S04]  /*18cf0*/  STL.64 [R1+0x138], R14 ;  /* 0x0001380e01007387 */ /* 0x000fe80000100a00 */
[----:B------:R-:W-:Y:S01]  /*18d00*/  LDS R14, [R0+UR9+0x45200] ;  /* 0x04520009000e7984 */ /* 0x000fe20008000800 */
[----:B-1----:R-:W-:-:S03]  /*18d10*/  IMAD.MOV.U32 R13, RZ, RZ, R24 ;  /* 0x000000ffff0d7224 */ /* 0x002fc600078e0018 */
[----:B--2---:R-:W-:Y:S01]  /*18d20*/  LDS R15, [R23+UR9+0x45200] ;  /* 0x04520009170f7984 */ /* 0x004fe20008000800 */
[----:B------:R-:W-:-:S03]  /*18d30*/  IMAD.MOV.U32 R12, RZ, RZ, R25 ;  /* 0x000000ffff0c7224 */ /* 0x000fc600078e0019 */
[----:B------:R-:W3:Y:S02]  /*18d40*/  LDL.LU.64 R24, [R1+0x2500] ;  /* 0x0025000001187983 */ /* 0x000ee40000300a00 */
[----:B---3--:R-:W-:-:S15]  /*18d50*/  HMMA.1688.F32.TF32 R8, R16, R24, R8 ;  /* 0x000000181008723c */ /* 0x008fde0000081008 */
[----:B------:R-:W-:-:S04]  /*18d60*/  NOP ;  /* 0x0000000000007918 */ /* 0x000fc80000000000 */
[----:B------:R1:W-:Y:S04]  /*18d70*/  STL.64 [R1+0x120], R8 ;  /* 0x0001200801007387 */ /* 0x0003e80000100a00 */
[----:B------:R-:W-:Y:S04]  /*18d80*/  STL.64 [R1+0x128], R10 ;  /* 0x0001280a01007387 */ /* 0x000fe80000100a00 */
[----:B-1----:R-:W2:Y:S04]  /*18d90*/  LDL.LU.64 R8, [R1+0x24f8] ;  /* 0x0024f80001087983 */ /* 0x002ea80000300a00 */
        /* <DEDUP_REMOVED lines=13> */
[----:B------:R-:W4:Y:S04]  /*18e70*/  LDL.LU.64 R10, [R1+0x24e0] ;  /* 0x0024e000010a7983 */ /* 0x000f280000300a00 */
[----:B------:R-:W2:Y:S02]  /*18e80*/  LDL.LU.64 R8, [R1+0x24d8] ;  /* 0x0024d80001087983 */ /* 0x000ea40000300a00 */
[----:B--2---:R-:W-:-:S15]  /*18e90*/  HMMA.1688.F32.TF32 R4, R16, R8, R4 ;  /* 0x000000081004723c */ /* 0x004fde0000081004 */
[----:B------:R-:W-:-:S04]  /*18ea0*/  NOP ;  /* 0x0000000000007918 */ /* 0x000fc80000000000 */
[----:B------:R-:W-:Y:S04]  /*18eb0*/  STL.64 [R1+0x100], R4 ;  /* 0x0001000401007387 */ /* 0x000fe80000100a00 */
[----:B------:R1:W-:Y:S04]  /*18ec0*/  STL.64 [R1+0x108], R6 ;  /* 0x0001080601007387 */ /* 0x0003e80000100a00 */
[----:B-1----:R-:W2:Y:S04]  /*18ed0*/  LDL.LU.64 R6, [R1+0x24d0] ;  /* 0x0024d00001067983 */ /* 0x002ea80000300a00 */
[----:B------:R-:W3:Y:S04]  /*18ee0*/  LDL.LU.64 R4, [R1+0x24c8] ;  /* 0x0024c80001047983 */ /* 0x000ee80000300a00 */
[----:B----4-:R-:W-:Y:S04]  /*18ef0*/  STL.64 [R1+0x2470], R10 ;  /* 0x0024700a01007387 */ /* 0x010fe80000100a00 */
[----:B------:R1:W-:Y:S04]  /*18f00*/  STL.64 [R1+0x2468], R8 ;  /* 0x0024680801007387 */ /* 0x0003e80000100a00 */
[----:B-1----:R-:W4:Y:S01]  /*18f10*/  LDL.LU R8, [R1+0x3a0] ;  /* 0x0003a00001087983 */ /* 0x002f220000300800 */
[----:B---3--:R-:W-:-:S15]  /*18f20*/  HMMA.1688.F32.TF32 R16, R16, R4, R24 ;  /* 0x000000041010723c */ /* 0x008fde0000081018 */
[----:B------:R-:W-:-:S04]  /*18f30*/  NOP ;  /* 0x0000000000007918 */ /* 0x000fc80000000000 */
[----:B------:R-:W-:Y:S04]  /*18f40*/  STL.64 [R1+0x70], R16 ;  /* 0x0000701001007387 */ /* 0x000fe80000100a00 */
[----:B------:R-:W-:Y:S04]  /*18f50*/  STL.64 [R1+0x78], R18 ;  /* 0x0000781201007387 */ /* 0x000fe80000100a00 */
[----:B------:R-:W4:Y:S04]  /*18f60*/  LDL.LU R9, [R1+0x3a4] ;  /* 0x0003a40001097983 */ /* 0x000f280000300800 */
[----:B------:R-:W3:Y:S04]  /*18f70*/  LDL.LU R10, [R1+0x3a8] ;  /* 0x0003a800010a7983 */ /* 0x000ee80000300800 */
[----:B------:R-:W3:Y:S04]  /*18f80*/  LDL.LU R11, [R1+0x3ac] ;  /* 0x0003ac00010b7983 */ /* 0x000ee80000300800 */
[----:B------:R-:W-:Y:S04]  /*18f90*/  LDS R18, [R0+UR9+0x45280] ;  /* 0x0452800900127984 */ /* 0x000fe80008000800 */
[----:B------:R-:W1:Y:S04]  /*18fa0*/  LDS R19, [R23+UR9+0x45280] ;  /* 0x0452800917137984 */ /* 0x000e680008000800 */
[----:B------:R-:W-:Y:S04]  /*18fb0*/  LDS R16, [R0+UR9+0x44280] ;  /* 0x0442800900107984 */ /* 0x000fe80008000800 */
[----:B------:R-:W1:Y:S04]  /*18fc0*/  LDS R17, [R23+UR9+0x44280] ;  /* 0x0442800917117984 */ /* 0x000e680008000800 */
[----:B---3--:R-:W-:Y:S04]  /*18fd0*/  STL.64 [R1+0x2480], R10 ;  /* 0x0024800a01007387 */ /* 0x008fe80000100a00 */
[----:B----4-:R3:W-:Y:S04]  /*18fe0*/  STL.64 [R1+0x2478], R8 ;  /* 0x0024780801007387 */ /* 0x0107e80000100a00 */
[----:B------:R-:W4:Y:S04]  /*18ff0*/  LDL.LU R24, [R1+0x3e0] ;  /* 0x0003e00001187983 */ /* 0x000f280000300800 */
[----:B------:R-:W4:Y:S01]  /*19000*/  LDL.LU R25, [R1+0x3e4] ;  /* 0x0003e40001197983 */ /* 0x000f220000300800 */
[----:B---3--:R-:W-:-:S03]  /*19010*/  IMAD.MOV.U32 R8, RZ, RZ, R13 ;  /* 0x000000ffff087224 */ /* 0x008fc600078e000d */
[----:B------:R-:W4:Y:S01]  /*19020*/  LDL.LU R26, [R1+0x3e8] ;  /* 0x0003e800011a7983 */ /* 0x000f220000300800 */
[----:B------:R-:W-:-:S03]  /*19030*/  IMAD.MOV.U32 R9, RZ, RZ, R12 ;  /* 0x000000ffff097224 */ /* 0x000fc600078e000c */
[----:B------:R-:W4:Y:S04]  /*19040*/  LDL.LU R27, [R1+0x3ec] ;  /* 0x0003ec00011b7983 */ /* 0x000f280000300800 */
[----:B------:R-:W4:Y:S04]  /*19050*/  LDL.64 R20, [R1+0x50] ;  /* 0x0000500001147983 */ /* 0x000f280000100a00 */
[----:B------:R3:W-:Y:S04]  /*19060*/  STL.64 [R1+0x2498], R8 ;  /* 0x0024980801007387 */ /* 0x0007e80000100a00 */
[----:B------:R-:W-:Y:S04]  /*19070*/  LDS R12, [R0+UR9+0x44200] ;  /* 0x04420009000c7984 */ /* 0x000fe80008000800 */
[----:B------:R-:W4:Y:S04]  /*19080*/  LDS R13, [R23+UR9+0x44200] ;  /* 0x04420009170d7984 */ /* 0x000f280008000800 */
[----:B---3--:R-:W3:Y:S04]  /*19090*/  LDL.64 R8, [R1+0x30] ;  /* 0x0000300001087983 */ /* 0x008ee80000100a00 */
[----:B--2---:R-:W-:Y:S04]  /*190a0*/  STL.64 [R1+0x2460], R6 ;  /* 0x0024600601007387 */ /* 0x004fe80000100a00 */
[----:B------:R2:W-:Y:S04]  /*190b0*/  STL.64 [R1+0x2458], R4 ;  /* 0x0024580401007387 */ /* 0x0005e80000100a00 */
[----:B--2---:R-:W2:Y:S04]  /*190c0*/  LDL.LU R4, [R1+0x3d0] ;  /* 0x0003d00001047983 */ /* 0x004ea80000300800 */
[----:B------:R-:W2:Y:S04]  /*190d0*/  LDL.LU R5, [R1+0x3d4] ;  /* 0x0003d40001057983 */ /* 0x000ea80000300800 */
[----:B------:R-:W2:Y:S04]  /*190e0*/  LDL.LU R6, [R1+0x3d8] ;  /* 0x0003d80001067983 */ /* 0x000ea80000300800 */
[----:B------:R-:W2:Y:S04]  /*190f0*/  LDL.LU R7, [R1+0x3dc] ;  /* 0x0003dc0001077983 */ /* 0x000ea80000300800 */
[----:B-1----:R-:W-:Y:S04]  /*19100*/  STL.64 [R1+0x2448], R18 ;  /* 0x0024481201007387 */ /* 0x002fe80000100a00 */
        /* <DEDUP_REMOVED lines=10> */
[----:B------:R-:W2:Y:S01]  /*191b0*/  LDL.LU R19, [R1+0x3bc] ;  /* 0x0003bc0001137983 */ /* 0x000ea20000300800 */
[----:B----4-:R-:W-:Y:S03]  /*191c0*/  HMMA.1688.F32.TF32 R24, R12, R20, R24 ;  /* 0x000000140c18723c */ /* 0x010fe60000081018 */
[----:B--2---:R-:W-:Y:S04]  /*191d0*/  STL.64 [R1+0x24a8], R18 ;  /* 0x0024a81201007387 */ /* 0x004fe80000100a00 */
[----:B------:R1:W-:Y:S04]  /*191e0*/  STL.64 [R1+0x24a0], R16 ;  /* 0x0024a01001007387 */ /* 0x0003e80000100a00 */
[----:B-1----:R-:W3:Y:S04]  /*191f0*/  LDL.LU R16, [R1+0x3c0] ;  /* 0x0003c00001107983 */ /* 0x002ee80000300800 */
[----:B------:R-:W3:Y:S04]  /*19200*/  LDL.LU R17, [R1+0x3c4] ;  /* 0x0003c40001117983 */ /* 0x000ee80000300800 */
[----:B------:R-:W3:Y:S04]  /*19210*/  LDL.LU R18, [R1+0x3c8] ;  /* 0x0003c80001127983 */ /* 0x000ee80000300800 */
[----:B------:R-:W3:Y:S04]  /*19220*/  LDL.LU R19, [R1+0x3cc] ;  /* 0x0003cc0001137983 */ /* 0x000ee80000300800 */
[----:B------:R1:W-:Y:S04]  /*19230*/  STL.64 [R1+0x3e0], R24 ;  /* 0x0003e01801007387 */ /* 0x0003e80000100a00 */
[----:B------:R2:W-:Y:S04]  /*19240*/  STL.64 [R1+0x3e8], R26 ;  /* 0x0003e81a01007387 */ /* 0x0005e80000100a00 */
[----:B-1----:R-:W4:Y:S01]  /*19250*/  LDL.LU.64 R24, [R1+0x24c0] ;  /* 0x0024c00001187983 */ /* 0x002f220000300a00 */
[----:B--2---:R-:W-:-:S02]  /*19260*/  IMAD.MOV.U32 R27, RZ, RZ, R20 ;  /* 0x000000ffff1b7224 */ /* 0x004fc400078e0014 */
[----:B------:R-:W-:Y:S02]  /*19270*/  IMAD.MOV.U32 R26, RZ, RZ, R21 ;  /* 0x000000ffff1a7224 */ /* 0x000fe400078e0015 */
[----:B------:R-:W2:Y:S02]  /*19280*/  LDL.LU.64 R20, [R1+0x24b8] ;  /* 0x0024b80001147983 */ /* 0x000ea40000300a00 */
[----:B--2---:R-:W-:-:S15]  /*19290*/  HMMA.1688.F32.TF32 R4, R12, R20, R4 ;  /* 0x000000140c04723c */ /* 0x004fde0000081004 */
[----:B------:R-:W-:-:S04]  /*192a0*/  NOP ;  /* 0x0000000000007918 */ /* 0x000fc80000000000 */
[----:B------:R1:W-:Y:S04]  /*192b0*/  STL.64 [R1+0x3d0], R4 ;  /* 0x0003d00401007387 */ /* 0x0003e80000100a00 */
[----:B------:R2:W-:Y:S01]  /*192c0*/  STL.64 [R1+0x3d8], R6 ;  /* 0x0003d80601007387 */ /* 0x0005e20000100a00 */
[----:B-1----:R-:W-:Y:S02]  /*192d0*/  IMAD.MOV.U32 R5, RZ, RZ, R20 ;  /* 0x000000ffff057224 */ /* 0x002fe400078e0014 */
[----:B------:R-:W-:Y:S01]  /*192e0*/  IMAD.MOV.U32 R4, RZ, RZ, R21 ;  /* 0x000000ffff047224 */ /* 0x000fe200078e0015 */
[----:B------:R-:W4:Y:S04]  /*192f0*/  LDL.LU R20, [R1+0x1f0] ;  /* 0x0001f00001147983 */ /* 0x000f280000300800 */
[----:B------:R-:W4:Y:S04]  /*19300*/  LDL.LU R21, [R1+0x1f4] ;  /* 0x0001f40001157983 */ /* 0x000f280000300800 */
[----:B------:R-:W4:Y:S04]  /*19310*/  LDL.LU R22, [R1+0x1f8] ;  /* 0x0001f80001167983 */ /* 0x000f280000300800 */
[----:B------:R-:W4:Y:S01]  /*19320*/  LDL.LU R23, [R1+0x1fc] ;  /* 0x0001fc0001177983 */ /* 0x000f220000300800 */
[----:B---3--:R-:W-:Y:S01]  /*19330*/  HMMA.1688.F32.TF32 R16, R12, R8, R16 ;  /* 0x000000080c10723c */ /* 0x008fe20000081010 */
[----:B--2---:R-:W-:-:S02]  /*19340*/  IMAD.MOV.U32 R7, RZ, RZ, R8 ;  /* 0x000000ffff077224 */ /* 0x004fc400078e0008 */
[----:B------:R-:W-:Y:S01]  /*19350*/  IMAD.MOV.U32 R6, RZ, RZ, R9 ;  /* 0x000000ffff067224 */ /* 0x000fe200078e0009 */
[----:B----4-:R-:W-:Y:S04]  /*19360*/  STL.64 [R1+0x23d0], R22 ;  /* 0x0023d01601007387 */ /* 0x010fe80000100a00 */
[----:B------:R1:W-:Y:S02]  /*19370*/  STL.64 [R1+0x23c8], R20 ;  /* 0x0023c81401007387 */ /* 0x0003e40000100a00 */
[----:B-1----:R-:W-:Y:S02]  /*19380*/  IMAD.MOV.U32 R20, RZ, RZ, R2 ;  /* 0x000000ffff147224 */ /* 0x002fe400078e0002 */
        /* <DEDUP_REMOVED lines=8> */
[----:B----4-:R-:W-:Y:S02]  /*19410*/  HMMA.1688.F32.TF32 R8, R12, R8, R16 ;  /* 0x000000080c08723c */ /* 0x010fe40000081010 */
[----:B------:R-:W4:Y:S04]  /*19420*/  LDL.LU.64 R18, [R1+0x2490] ;  /* 0x0024900001127983 */ /* 0x000f280000300a00 */
[----:B------:R-:W4:-:S13]  /*19430*/  LDL.LU.64 R16, [R1+0x2488] ;  /* 0x0024880001107983 */ /* 0x000f1a0000300a00 */
        /* <DEDUP_REMOVED lines=11> */
[----:B-1----:R-:W2:Y:S01]  /*194f0*/  LDL.LU.64 R24, [R1+0x20] ;  /* 0x0000200001187983 */ /* 0x002ea20000300a00 */
[----:B----4-:R-:W-:Y:S03]  /*19500*/  HMMA.1688.F32.TF32 R16, R12, R20, R16 ;  /* 0x000000140c10723c */ /* 0x010fe60000081010 */
[----:B--2---:R1:W-:Y:S02]  /*19510*/  STL.64 [R1+0x23f8], R24 ;  /* 0x0023f81801007387 */ /* 0x0043e40000100a00 */
[----:B-1----:R-:W-:-:S02]  /*19520*/  IMAD.MOV.U32 R24, RZ, RZ, R7 ;  /* 0x000000ffff187224 */ /* 0x002fc400078e0007 */
[----:B------:R-:W-:-:S05]  /*19530*/  IMAD.MOV.U32 R25, RZ, RZ, R6 ;  /* 0x000000ffff197224 */ /* 0x000fca00078e0006 */
[----:B------:R1:W-:Y:S02]  /*19540*/  STL.64 [R1+0x2410], R24 ;  /* 0x0024101801007387 */ /* 0x0003e40000100a00 */
[----:B-1----:R-:W-:Y:S02]  /*19550*/  IMAD.MOV.U32 R24, RZ, RZ, R5 ;  /* 0x000000ffff187224 */ /* 0x002fe400078e0005 */
[----:B------:R-:W-:Y:S02]  /*19560*/  IMAD.MOV.U32 R25, RZ, RZ, R4 ;  /* 0x000000ffff197224 */ /* 0x000fe400078e0004 */
[----:B------:R-:W2:Y:S04]  /*19570*/  LDL.LU R4, [R1+0x380] ;  /* 0x0003800001047983 */ /* 0x000ea80000300800 */
[----:B------:R-:W2:Y:S04]  /*19580*/  LDL.LU R5, [R1+0x384] ;  /* 0x0003840001057983 */ /* 0x000ea80000300800 */
[----:B------:R-:W2:Y:S04]  /*19590*/  LDL.LU R6, [R1+0x388] ;  /* 0x0003880001067983 */ /* 0x000ea80000300800 */
[----:B------:R-:W2:Y:S04]  /*195a0*/  LDL.LU R7, [R1+0x38c] ;  /* 0x00038c0001077983 */ /* 0x000ea80000300800 */
[----:B------:R-:W-:Y:S04]  /*195b0*/  STL.64 [R1+0x2428], R24 ;  /* 0x0024281801007387 */ /* 0x000fe80000100a00 */
[----:B------:R1:W-:Y:S04]  /*195c0*/  STL.64 [R1+0x390], R16 ;  /* 0x0003901001007387 */ /* 0x0003e80000100a00 */
[----:B------:R4:W-:Y:S04]  /*195d0*/  STL.64 [R1+0x398], R18 ;  /* 0x0003981201007387 */ /* 0x0009e80000100a00 */
[----:B-1----:R-:W2:Y:S04]  /*195e0*/  LDL.LU R16, [R1+0x2f0] ;  /* 0x0002f00001107983 */ /* 0x002ea80000300800 */
[----:B------:R-:W2:Y:S04]  /*195f0*/  LDL.LU R17, [R1+0x2f4] ;  /* 0x0002f40001117983 */ /* 0x000ea80000300800 */
[----:B----4-:R-:W4:Y:S04]  /*19600*/  LDL.LU R18, [R1+0x2f8] ;  /* 0x0002f80001127983 */ /* 0x010f280000300800 */
[----:B------:R-:W4:Y:S04]  /*19610*/  LDL.LU R19, [R1+0x2fc] ;  /* 0x0002fc0001137983 */ /* 0x000f280000300800 */
        /* <DEDUP_REMOVED lines=11> */
[----:B------:R-:W-:Y:S03]  /*196d0*/  HMMA.1688.F32.TF32 R4, R12, R8, R4 ;  /* 0x000000080c04723c */ /* 0x000fe60000081004 */
        /* <DEDUP_REMOVED lines=12> */
[----:B------:R-:W-:Y:S04]  /*197a0*/  STL.64 [R1+0x380], R4 ;  /* 0x0003800401007387 */ /* 0x000fe80000100a00 */
[----:B------:R1:W-:Y:S04]  /*197b0*/  STL.64 [R1+0x388], R6 ;  /* 0x0003880601007387 */ /* 0x0003e80000100a00 */
[----:B-1----:R-:W2:Y:S04]  /*197c0*/  LDL.LU.64 R6, [R1+0x2460] ;  /* 0x0024600001067983 */ /* 0x002ea80000300a00 */
[----:B------:R-:W4:Y:S04]  /*197d0*/  LDL.LU.64 R4, [R1+0x2458] ;  /* 0x0024580001047983 */ /* 0x000f280000300a00 */
[----:B------:R3:W-:Y:S04]  /*197e0*/  STL.64 [R1+0x23e0], R10 ;  /* 0x0023e00a01007387 */ /* 0x0007e80000100a00 */
[----:B------:R1:W-:Y:S01]  /*197f0*/  STL.64 [R1+0x23d8], R8 ;  /* 0x0023d80801007387 */ /* 0x0003e20000100a00 */
[----:B---3--:R-:W-:-:S02]  /*19800*/  IMAD.MOV.U32 R10, RZ, RZ, R3 ;  /* 0x000000ffff0a7224 */ /* 0x008fc400078e0003 */
[----:B------:R-:W-:Y:S01]  /*19810*/  IMAD.MOV.U32 R11, RZ, RZ, R2 ;  /* 0x000000ffff0b7224 */ /* 0x000fe200078e0002 */
[----:B-1----:R-:W3:Y:S04]  /*19820*/  LDL.LU R8, [R1+0x290] ;  /* 0x0002900001087983 */ /* 0x002ee80000300800 */
[----:B------:R-:W3:Y:S04]  /*19830*/  LDL.LU R9, [R1+0x294] ;  /* 0x0002940001097983 */ /* 0x000ee80000300800 */
[----:B------:R-:W2:Y:S04]  /*19840*/  LDL.LU R3, [R1+0x2454] ;  /* 0x0024540001037983 */ /* 0x000ea80000300800 */
[----:B------:R-:W2:Y:S01]  /*19850*/  LDL.LU R2, [R1+0x2450] ;  /* 0x0024500001027983 */ /* 0x000ea20000300800 */
[----:B----4-:R-:W-:Y:S03]  /*19860*/  HMMA.1688.F32.TF32 R12, R12, R4, R16 ;  /* 0x000000040c0c723c */ /* 0x010fe60000081010 */
[----:B------:R-:W2:Y:S04]  /*19870*/  LDL.LU.64 R18, [R1+0x2448] ;  /* 0x0024480001127983 */ /* 0x000ea80000300a00 */
[----:B------:R-:W2:Y:S01]  /*19880*/  LDL.LU.64 R16, [R1+0x2440] ;  /* 0x0024400001107983 */ /* 0x000ea20000300a00 */
[----:B------:R-:W-:-:S02]  /*19890*/  IMAD.MOV.U32 R24, RZ, RZ, R27 ;  /* 0x000000ffff187224 */ /* 0x000fc400078e001b */
[----:B------:R-:W-:-:S09]  /*198a0*/  IMAD.MOV.U32 R25, RZ, RZ, R26 ;  /* 0x000000ffff197224 */ /* 0x000fd200078e001a */
[----:B------:R1:W-:Y:S04]  /*198b0*/  STL.64 [R1+0x2f0], R12 ;  /* 0x0002f00c01007387 */ /* 0x0003e80000100a00 */
[----:B------:R-:W-:Y:S04]  /*198c0*/  STL.64 [R1+0x2f8], R14 ;  /* 0x0002f80e01007387 */ /* 0x000fe80000100a00 */
[----:B-1----:R-:W4:Y:S04]  /*198d0*/  LDL.LU R12, [R1+0x2b0] ;  /* 0x0002b000010c7983 */ /* 0x002f280000300800 */
[----:B------:R-:W4:Y:S01]  /*198e0*/  LDL.LU R13, [R1+0x2b4] ;  /* 0x0002b400010d7983 */ /* 0x000f220000300800 */
[----:B--2---:R-:W-:Y:S03]  /*198f0*/  HMMA.1688.F32.TF32 R24, R16, R24, R20 ;  /* 0x000000181018723c */ /* 0x004fe60000081014 */
[----:B------:R-:W2:Y:S04]  /*19900*/  LDL.LU.64 R22, [R1+0x2438] ;  /* 0x0024380001167983 */ /* 0x000ea80000300a00 */
[----:B------:R-:W2:-:S12]  /*19910*/  LDL.LU.64 R20, [R1+0x2430] ;  /* 0x0024300001147983 */ /* 0x000e980000300a00 */
[----:B------:R1:W-:Y:S04]  /*19920*/  STL.64 [R1+0x2e0], R24 ;  /* 0x0002e01801007387 */ /* 0x0003e80000100a00 */
[----:B-1----:R-:W2:Y:S01]  /*19930*/  LDL.LU.64 R24, [R1+0x2428] ;  /* 0x0024280001187983 */ /* 0x002ea20000300a00 */
[----:B------:R-:W-:Y:S02]  /*19940*/  IMAD.MOV.U32 R14, RZ, RZ, R3 ;  /* 0x000000ffff0e7224 */ /* 0x000fe400078e0003 */
[----:B------:R-:W-:Y:S02]  /*19950*/  IMAD.MOV.U32 R15, RZ, RZ, R2 ;  /* 0x000000ffff0f7224 */ /* 0x000fe400078e0002 */
        /* <DEDUP_REMOVED lines=14> */
[----:B-1----:R-:W4:Y:S01]  /*19a40*/  LDL.LU.64 R24, [R1+0x23f8] ;  /* 0x0023f80001187983 */ /* 0x002f220000300a00 */
[----:B------:R-:W-:Y:S02]  /*19a50*/  IMAD.MOV.U32 R3, RZ, RZ, R27 ;  /* 0x000000ffff037224 */ /* 0x000fe400078e001b */
[----:B------:R-:W-:-:S03]  /*19a60*/  IMAD.MOV.U32 R2, RZ, RZ, R26 ;  /* 0x000000ffff027224 */ /* 0x000fc600078e001a */
[----:B------:R-:W-:Y:S04]  /*19a70*/  STL [R1+0x2054], R3 ;  /* 0x0020540301007387 */ /* 0x000fe80000100800 */
[----:B------:R-:W-:Y:S01]  /*19a80*/  STL [R1+0x2050], R2 ;  /* 0x0020500201007387 */ /* 0x000fe20000100800 */
[----:B----4-:R-:W-:-:S15]  /*19a90*/  HMMA.1688.F32.TF32 R12, R16, R24, R12 ;  /* 0x00000018100c723c */ /* 0x010fde000008100c */
[----:B------:R-:W-:-:S04]  /*19aa0*/  NOP ;  /* 0x0000000000007918 */ /* 0x000fc80000000000 */
[----:B------:R1:W-:Y:S04]  /*19ab0*/  STL.64 [R1+0x2b0], R12 ;  /* 0x0002b00c01007387 */ /* 0x0003e80000100a00 */
[----:B------:R-:W-:Y:S04]  /*19ac0*/  STL.64 [R1+0x2b8], R14 ;  /* 0x0002b80e01007387 */ /* 0x000fe80000100a00 */
[----:B------:R-:W-:Y:S01]  /*19ad0*/  LDS R14, [R0+UR9+0x45300] ;  /* 0x04530009000e7984 */ /* 0x000fe20008000800 */
[----:B-1----:R-:W-:Y:S02]  /*19ae0*/  IMAD.MOV.U32 R13, RZ, RZ, R24 ;  /* 0x000000ffff0d7224 */ /* 0x002fe400078e0018 */
[----:B------:R-:W-:-:S02]  /*19af0*/  IMAD.MOV.U32 R12, RZ, RZ, R25 ;  /* 0x000000ffff0c7224 */ /* 0x000fc400078e0019 */
[----:B------:R-:W2:Y:S02]  /*19b00*/  LDL.LU.64 R24, [R1+0x23f0] ;  /* 0x0023f00001187983 */ /* 0x000ea40000300a00 */
[----:B--2---:R-:W-:-:S15]  /*19b10*/  HMMA.1688.F32.TF32 R20, R16, R24, R20 ;  /* 0x000000181014723c */ /* 0x004fde0000081014 */
[----:B------:R-:W-:-:S04]  /*19b20*/  NOP ;  /* 0x0000000000007918 */ /* 0x000fc80000000000 */
[----:B------:R1:W-:Y:S04]  /*19b30*/  STL.64 [R1+0x2a0], R20 ;  /* 0x0002a01401007387 */ /* 0x0003e80000100a00 */
[----:B------:R-:W-:Y:S04]  /*19b40*/  STL.64 [R1+0x2a8], R22 ;  /* 0x0002a81601007387 */ /* 0x000fe80000100a00 */
[----:B-1----:R-:W3:Y:S04]  /*19b50*/  LDL.LU.64 R20, [R1+0x23e8] ;  /* 0x0023e80001147983 */ /* 0x002ee80000300a00 */
[----:B------:R1:W-:Y:S04]  /*19b60*/  STL.64 [R1+0x2390], R24 ;  /* 0x0023901801007387 */ /* 0x0003e80000100a00 */
[----:B-1----:R-:W2:Y:S04]  /*19b70*/  LDL.LU R24, [R1+0x280] ;  /* 0x0002800001187983 */ /* 0x002ea80000300800 */
[----:B------:R-:W2:Y:S04]  /*19b80*/  LDL.LU R25, [R1+0x284] ;  /* 0x0002840001197983 */ /* 0x000ea80000300800 */
[----:B------:R-:W2:Y:S04]  /*19b90*/  LDL.LU R26, [R1+0x288] ;  /* 0x00028800011a7983 */ /* 0x000ea80000300800 */
[----:B------:R-:W2:Y:S01]  /*19ba0*/  LDL.LU R27, [R1+0x28c] ;  /* 0x00028c00011b7983 */ /* 0x000ea20000300800 */
[----:B---3--:R-:W-:Y:S03]  /*19bb0*/  HMMA.1688.F32.TF32 R20, R16, R20, R8 ;  /* 0x000000141014723c */ /* 0x008fe60000081008 */
[----:B------:R-:W3:Y:S04]  /*19bc0*/  LDL.LU.64 R10, [R1+0x23e0] ;  /* 0x0023e000010a7983 */ /* 0x000ee80000300a00 */
[----:B------:R-:W2:-:S12]  /*19bd0*/  LDL.LU.64 R8, [R1+0x23d8] ;  /* 0x0023d80001087983 */ /* 0x000e980000300a00 */
[----:B------:R-:W-:Y:S01]  /*19be0*/  IMAD.MOV.U32 R3, RZ, RZ, R22 ;  /* 0x000000ffff037224 */ /* 0x000fe200078e0016 */
[----:B------:R1:W-:Y:S01]  /*19bf0*/  STL.64 [R1+0x290], R20 ;  /* 0x0002901401007387 */ /* 0x0003e20000100a00 */
[----:B------:R-:W-:-:S03]  /*19c00*/  IMAD.MOV.U32 R2, RZ, RZ, R23 ;  /* 0x000000ffff027224 */ /* 0x000fc600078e0017 */
[----:B------:R-:W4:Y:S04]  /*19c10*/  LDL.LU.64 R22, [R1+0x23d0] ;  /* 0x0023d00001167983 */ /* 0x000f280000300a00 */
[----:B-1----:R-:W4:Y:S04]  /*19c20*/  LDL.LU.64 R20, [R1+0x23c8] ;  /* 0x0023c80001147983 */ /* 0x002f280000300a00 */
[----:B------:R1:W-:Y:S04]  /*19c30*/  STL [R1+0x205c], R3 ;  /* 0x00205c0301007387 */ /* 0x0003e80000100800 */
[----:B------:R1:W-:Y:S01]  /*19c40*/  STL [R1+0x2058], R2 ;  /* 0x0020580201007387 */ /* 0x0003e20000100800 */
[C---:B--2---:R-:W-:Y:S03]  /*19c50*/  HMMA.1688.F32.TF32 R24, R16.reuse, R8, R24 ;  /* 0x000000081018723c */ /* 0x044fe60000081018 */
[----:B---3--:R-:W-:Y:S04]  /*19c60*/  STL.64 [R1+0x2360], R10 ;  /* 0x0023600a01007387 */ /* 0x008fe80000100a00 */
[----:B------:R-:W-:Y:S01]  /*19c70*/  STL.64 [R1+0x2358], R8 ;  /* 0x0023580801007387 */ /* 0x000fe20000100a00 */
[----:B----4-:R-:W-:Y:S11]  /*19c80*/  HMMA.1688.F32.TF32 R20, R16, R4, R20 ;  /* 0x000000041014723c */ /* 0x010ff60000081014 */
[----:B------:R-:W-:Y:S04]  /*19c90*/  STL.64 [R1+0x280], R24 ;  /* 0x0002801801007387 */ /* 0x000fe80000100a00 */
[----:B------:R-:W-:Y:S04]  /*19ca0*/  STL.64 [R1+0x288], R26 ;  /* 0x0002881a01007387 */ /* 0x000fe80000100a00 */
[----:B------:R-:W-:Y:S04]  /*19cb0*/  LDS R18, [R0+UR9+0x45380] ;  /* 0x0453800900127984 */ /* 0x000fe80008000800 */
[----:B------:R-:W-:Y:S04]  /*19cc0*/  LDS R16, [R0+UR9+0x44380] ;  /* 0x0443800900107984 */ /* 0x000fe80008000800 */
[----:B------:R2:W-:Y:S01]  /*19cd0*/  STL [R1+0x1f0], R20 ;  /* 0x0001f01401007387 */ /* 0x0005e20000100800 */
[----:B-1----:R-:W-:-:S03]  /*19ce0*/  IMAD.MOV.U32 R3, RZ, RZ, R21 ;  /* 0x000000ffff037224 */ /* 0x002fc600078e0015 */
[----:B------:R1:W-:Y:S01]  /*19cf0*/  STL [R1+0x1fc], R23 ;  /* 0x0001fc1701007387 */ /* 0x0003e20000100800 */
[----:B------:R-:W-:-:S03]  /*19d00*/  IMAD.MOV.U32 R2, RZ, RZ, R22 ;  /* 0x000000ffff027224 */ /* 0x000fc600078e0016 */
[----:B------:R-:W-:Y:S04]  /*19d10*/  STL.64 [R1+0x2350], R6 ;  /* 0x0023500601007387 */ /* 0x000fe80000100a00 */
[----:B------:R3:W-:Y:S04]  /*19d20*/  STL.64 [R1+0x2348], R4 ;  /* 0x0023480401007387 */ /* 0x0007e80000100a00 */
[----:B--2---:R-:W2:Y:S04]  /*19d30*/  LDL.LU R20, [R1+0x80] ;  /* 0x0000800001147983 */ /* 0x004ea80000300800 */
[----:B------:R-:W2:Y:S04]  /*19d40*/  LDL.LU R21, [R1+0x84] ;  /* 0x0000840001157983 */ /* 0x000ea80000300800 */
[----:B------:R-:W4:Y:S04]  /*19d50*/  LDL.LU R22, [R1+0x88] ;  /* 0x0000880001167983 */ /* 0x000f280000300800 */
[----:B-1----:R-:W4:Y:S04]  /*19d60*/  LDL.LU R23, [R1+0x8c] ;  /* 0x00008c0001177983 */ /* 0x002f280000300800 */
[----:B------:R-:W2:Y:S04]  /*19d70*/  LDL.LU R24, [R1+0x1c0] ;  /* 0x0001c00001187983 */ /* 0x000ea80000300800 */
[----:B------:R-:W2:Y:S04]  /*19d80*/  LDL.LU R25, [R1+0x1c4] ;  /* 0x0001c40001197983 */ /* 0x000ea80000300800 */
[----:B------:R-:W2:Y:S04]  /*19d90*/  LDL.LU R26, [R1+0x1c8] ;  /* 0x0001c800011a7983 */ /* 0x000ea80000300800 */
[----:B------:R-:W2:Y:S04]  /*19da0*/  LDL.LU R27, [R1+0x1cc] ;  /* 0x0001cc00011b7983 */ /* 0x000ea80000300800 */
[----:B---3--:R-:W3:Y:S04]  /*19db0*/  LDL.LU R4, [R1+0x1d0] ;  /* 0x0001d00001047983 */ /* 0x008ee80000300800 */
[----:B------:R-:W3:Y:S04]  /*19dc0*/  LDL.LU R5, [R1+0x1d4] ;  /* 0x0001d40001057983 */ /* 0x000ee80000300800 */
[----:B------:R-:W2:Y:S04]  /*19dd0*/  LDL.LU R6, [R1+0x1d8] ;  /* 0x0001d80001067983 */ /* 0x000ea80000300800 */
[----:B------:R-:W2:Y:S04]  /*19de0*/  LDL.LU R7, [R1+0x1dc] ;  /* 0x0001dc0001077983 */ /* 0x000ea80000300800 */
[----:B--2---:R-:W-:Y:S04]  /*19df0*/  STL.64 [R1+0x23b0], R6 ;  /* 0x0023b00601007387 */ /* 0x004fe80000100a00 */
[----:B---3--:R1:W-:Y:S04]  /*19e00*/  STL.64 [R1+0x23a8], R4 ;  /* 0x0023a80401007387 */ /* 0x0083e80000100a00 */
[----:B-1----:R-:W2:Y:S04]  /*19e10*/  LDL.LU.64 R4, [R1+0x50] ;  /* 0x0000500001047983 */ /* 0x002ea80000300a00 */
[----:B------:R-:W-:Y:S04]  /*19e20*/  STL.64 [R1+0x23a0], R26 ;  /* 0x0023a01a01007387 */ /* 0x000fe80000100a00 */
[----:B------:R1:W-:Y:S04]  /*19e30*/  STL.64 [R1+0x2398], R24 ;  /* 0x0023981801007387 */ /* 0x0003e80000100a00 */
[----:B-1----:R-:W3:Y:S04]  /*19e40*/  LDL.LU.64 R24, [R1+0x40] ;  /* 0x0000400001187983 */ /* 0x002ee80000300a00 */
[----:B---3--:R1:W-:Y:S04]  /*19e50*/  STL.64 [R1+0x23b8], R24 ;  /* 0x0023b81801007387 */ /* 0x0083e80000100a00 */
[----:B-1----:R-:W3:Y:S04]  /*19e60*/  LDL.LU R24, [R1+0x1e0] ;  /* 0x0001e00001187983 */ /* 0x002ee80000300800 */
[----:B------:R-:W3:Y:S04]  /*19e70*/  LDL.LU R25, [R1+0x1e4] ;  /* 0x0001e40001197983 */ /* 0x000ee80000300800 */
[----:B------:R-:W3:Y:S04]  /*19e80*/  LDL.LU R26, [R1+0x1e8] ;  /* 0x0001e800011a7983 */ /* 0x000ee80000300800 */
[----:B------:R-:W3:Y:S04]  /*19e90*/  LDL.LU R27, [R1+0x1ec] ;  /* 0x0001ec00011b7983 */ /* 0x000ee80000300800 */
[----:B------:R-:W2:Y:S04]  /*19ea0*/  LDL.LU R8, [R1+0x1b0] ;  /* 0x0001b00001087983 */ /* 0x000ea80000300800 */
[----:B------:R-:W2:Y:S04]  /*19eb0*/  LDL.LU R9, [R1+0x1b4] ;  /* 0x0001b40001097983 */ /* 0x000ea80000300800 */
[----:B------:R-:W2:Y:S04]  /*19ec0*/  LDL.LU R10, [R1+0x1b8] ;  /* 0x0001b800010a7983 */ /* 0x000ea80000300800 */
[----:B------:R-:W2:Y:S04]  /*19ed0*/  LDL.LU R11, [R1+0x1bc] ;  /* 0x0001bc00010b7983 */ /* 0x000ea80000300800 */
[----:B----4-:R-:W-:Y:S04]  /*19ee0*/  STL.64 [R1+0x22d0], R22 ;  /* 0x0022d01601007387 */ /* 0x010fe80000100a00 */
[----:B------:R1:W-:Y:S04]  /*19ef0*/  STL.64 [R1+0x22c8], R20 ;  /* 0x0022c81401007387 */ /* 0x0003e80000100a00 */
[----:B-1----:R-:W4:Y:S04]  /*19f00*/  LDL.LU R20, [R1+0xa0] ;  /* 0x0000a00001147983 */ /* 0x002f280000300800 */
[----:B------:R-:W4:Y:S01]  /*19f10*/  LDL.LU R21, [R1+0xa4] ;  /* 0x0000a40001157983 */ /* 0x000f220000300800 */
[----:B------:R-:W-:-:S02]  /*19f20*/  IMAD.MOV.U32 R22, RZ, RZ, R29 ;  /* 0x000000ffff167224 */ /* 0x000fc400078e001d */
[----:B------:R-:W-:Y:S01]  /*19f30*/  IMAD.MOV.U32 R23, RZ, RZ, R28 ;  /* 0x000000ffff177224 */ /* 0x000fe200078e001c */
[----:B------:R-:W2:Y:S01]  /*19f40*/  LDL.LU R29, [R1+0x23c4] ;  /* 0x0023c400011d7983 */ /* 0x000ea20000300800 */
[----:B------:R-:W-:-:S03]  /*19f50*/  LOP3.LUT R19, R0, 0x20, RZ, 0x3c, !PT ;  /* 0x0000002000137812 */ /* 0x000fc600078e3cff */
[----:B------:R-:W2:Y:S04]  /*19f60*/  LDL.LU R28, [R1+0x23c0] ;  /* 0x0023c000011c7983 */ /* 0x000ea80000300800 */
[----:B------:R-:W-:Y:S04]  /*19f70*/  STL.64 [R1+0x22e0], R22 ;  /* 0x0022e01601007387 */ /* 0x000fe80000100a00 */
[----:B------:R-:W-:Y:S04]  /*19f80*/  LDS R15, [R19+UR9+0x45300] ;  /* 0x04530009130f7984 */ /* 0x000fe80008000800 */
[----:B------:R-:W-:Y:S04]  /*19f90*/  LDS R17, [R19+UR9+0x44380] ;  /* 0x0443800913117984 */ /* 0x000fe80008000800 */
[----:B----4-:R1:W-:Y:S02]  /*19fa0*/  STL.64 [R1+0x22d8], R20 ;  /* 0x0022d81401007387 */ /* 0x0103e40000100a00 */
[----:B-1----:R-:W-:-:S02]  /*19fb0*/  IMAD.MOV.U32 R20, RZ, RZ, R13 ;  /* 0x000000ffff147224 */ /* 0x002fc400078e000d */
[----:B------:R-:W-:Y:S01]  /*19fc0*/  IMAD.MOV.U32 R21, RZ, RZ, R12 ;  /* 0x000000ffff157224 */ /* 0x000fe200078e000c */
[----:B------:R-:W-:Y:S04]  /*19fd0*/  LDS R13, [R19+UR9+0x44300] ;  /* 0x04430009130d7984 */ /* 0x000fe80008000800 */
[----:B------:R-:W3:Y:S04]  /*19fe0*/  LDS R12, [R0+UR9+0x44300] ;  /* 0x04430009000c7984 */ /* 0x000ee80008000800 */
[----:B------:R-:W1:Y:S04]  /*19ff0*/  LDS R19, [R19+UR9+0x45380] ;  /* 0x0453800913137984 */ /* 0x000e680008000800 */
[----:B------:R2:W-:Y:S04]  /*1a000*/  STL [R1+0x2204], R2 ;  /* 0x0022040201007387 */ /* 0x0005e80000100800 */
[----:B------:R4:W-:Y:S01]  /*1a010*/  STL [R1+0x2200], R3 ;  /* 0x0022000301007387 */ /* 0x0009e20000100800 */
[----:B--2---:R-:W-:Y:S01]  /*1a020*/  IMAD.MOV.U32 R2, RZ, RZ, R5 ;  /* 0x000000ffff027224 */ /* 0x004fe200078e0005 */
[----:B---3--:R-:W-:Y:S02]  /*1a030*/  HMMA.1688.F32.TF32 R24, R12, R4, R24 ;  /* 0x000000040c18723c */ /* 0x008fe40000081018 */
[----:B-1----:R-:W-:Y:S04]  /*1a040*/  STL.64 [R1+0x2340], R18 ;  /* 0x0023401201007387 */ /* 0x002fe80000100a00 */
[----:B------:R1:W-:Y:S01]  /*1a050*/  STL.64 [R1+0x2338], R16 ;  /* 0x0023381001007387 */ /* 0x0003e20000100a00 */
[----:B----4-:R-:W-:-:S03]  /*1a060*/  IMAD.MOV.U32 R3, RZ, RZ, R4 ;  /* 0x000000ffff037224 */ /* 0x010fc600078e0004 */
[----:B-1----:R-:W2:Y:S09]  /*1a070*/  LDL.LU.64 R16, [R1+0x30] ;  /* 0x0000300001107983 */ /* 0x002eb20000300a00 */
[----:B------:R1:W-:Y:S04]  /*1a080*/  STL.64 [R1+0x1e0], R24 ;  /* 0x0001e01801007387 */ /* 0x0003e80000100a00 */
[----:B------:R3:W-:Y:S04]  /*1a090*/  STL.64 [R1+0x1e8], R26 ;  /* 0x0001e81a01007387 */ /* 0x0007e80000100a00 */
[----:B-1----:R-:W4:Y:S04]  /*1a0a0*/  LDL.LU.64 R24, [R1+0x23b8] ;  /* 0x0023b80001187983 */ /* 0x002f280000300a00 */
[----:B------:R-:W4:Y:S04]  /*1a0b0*/  LDL.LU.64 R6, [R1+0x23b0] ;  /* 0x0023b00001067983 */ /* 0x000f280000300a00 */
[----:B------:R-:W4:Y:S02]  /*1a0c0*/  LDL.LU.64 R4, [R1+0x23a8] ;  /* 0x0023a80001047983 */ /* 0x000f240000300a00 */
[----:B----4-:R-:W-:-:S15]  /*1a0d0*/  HMMA.1688.F32.TF32 R4, R12, R24, R4 ;  /* 0x000000180c04723c */ /* 0x010fde0000081004 */
[----:B------:R-:W-:-:S04]  /*1a0e0*/  NOP ;  /* 0x0000000000007918 */ /* 0x000fc80000000000 */
[----:B------:R1:W-:Y:S04]  /*1a0f0*/  STL.64 [R1+0x1d0], R4 ;  /* 0x0001d00401007387 */ /* 0x0003e80000100a00 */
[----:B------:R2:W-:Y:S04]  /*1a100*/  STL.64 [R1+0x1d8], R6 ;  /* 0x0001d80601007387 */ /* 0x0005e80000100a00 */
[----:B---3--:R-:W3:Y:S01]  /*1a110*/  LDL.LU.64 R26, [R1+0x23a0] ;  /* 0x0023a000011a7983 */ /* 0x008ee20000300a00 */
[----:B-1----:R-:W-:Y:S02]  /*1a120*/  IMAD.MOV.U32 R5, RZ, RZ, R24 ;  /* 0x000000ffff057224 */ /* 0x002fe400078e0018 */
[----:B------:R-:W-:-:S02]  /*1a130*/  IMAD.MOV.U32 R4, RZ, RZ, R25 ;  /* 0x000000ffff047224 */ /* 0x000fc400078e0019 */
[----:B------:R-:W3:Y:S01]  /*1a140*/  LDL.LU.64 R24, [R1+0x2398] ;  /* 0x0023980001187983 */ /* 0x000ee20000300a00 */
[----:B------:R-:W-:Y:S01]  /*1a150*/  HMMA.1688.F32.TF32 R8, R12, R20, R8 ;  /* 0x000000140c08723c */ /* 0x000fe20000081008 */
[----:B--2---:R-:W-:Y:S02]  /*1a160*/  IMAD.MOV.U32 R7, RZ, RZ, R16 ;  /* 0x000000ffff077224 */ /* 0x004fe400078e0010 */
[----:B------:R-:W-:-:S05]  /*1a170*/  IMAD.MOV.U32 R6, RZ, RZ, R17 ;  /* 0x000000ffff067224 */ /* 0x000fca00078e0011 */
[----:B---3--:R-:W-:-:S15]  /*1a180*/  HMMA.1688.F32.TF32 R24, R12, R16, R24 ;  /* 0x000000100c18723c */ /* 0x008fde0000081018 */
[----:B------:R-:W-:-:S04]  /*1a190*/  NOP ;  /* 0x0000000000007918 */ /* 0x000fc80000000000 */
[----:B------:R1:W-:Y:S04]  /*1a1a0*/  STL.64 [R1+0x1c0], R24 ;  /* 0x0001c01801007387 */ /* 0x0003e80000100a00 */
[----:B------:R-:W-:Y:S04]  /*1a1b0*/  STL.64 [R1+0x1c8], R26 ;  /* 0x0001c81a01007387 */ /* 0x000fe80000100a00 */
[----:B-1----:R-:W2:Y:S04]  /*1a1c0*/  LDL.LU.64 R24, [R1+0x2390] ;  /* 0x0023900001187983 */ /* 0x002ea80000300a00 */
[----:B------:R1:W-:Y:S04]  /*1a1d0*/  STL.64 [R1+0x22f0], R20 ;  /* 0x0022f01401007387 */ /* 0x0003e80000100a00 */
[----:B------:R-:W-:Y:S04]  /*1a1e0*/  STL.64 [R1+0x1b0], R8 ;  /* 0x0001b00801007387 */ /* 0x000fe80000100a00 */
[----:B------:R-:W-:Y:S01]  /*1a1f0*/  STL.64 [R1+0x1b8], R10 ;  /* 0x0001b80a01007387 */ /* 0x000fe20000100a00 */
[----:B-1----:R-:W-:-:S02]  /*1a200*/  IMAD.MOV.U32 R20, RZ, RZ, R7 ;  /* 0x000000ffff147224 */ /* 0x002fc400078e0007 */
[----:B------:R-:W-:-:S05]  /*1a210*/  IMAD.MOV.U32 R21, RZ, RZ, R6 ;  /* 0x000000ffff157224 */ /* 0x000fca00078e0006 */
[----:B------:R-:W-:Y:S04]  /*1a220*/  STL.64 [R1+0x2308], R20 ;  /* 0x0023081401007387 */ /* 0x000fe80000100a00 */
[----:B------:R-:W3:Y:S04]  /*1a230*/  LDL.LU R16, [R1+0xf0] ;  /* 0x0000f00001107983 */ /* 0x000ee80000300800 */
[----:B------:R-:W3:Y:S04]  /*1a240*/  LDL.LU R17, [R1+0xf4] ;  /* 0x0000f40001117983 */ /* 0x000ee80000300800 */
[----:B------:R-:W4:Y:S04]  /*1a250*/  LDL.LU R18, [R1+0xf8] ;  /* 0x0000f80001127983 */ /* 0x000f280000300800 */
[----:B------:R-:W4:Y:S04]  /*1a260*/  LDL.LU R19, [R1+0xfc] ;  /* 0x0000fc0001137983 */ /* 0x000f280000300800 */
[----:B----4-:R-:W-:Y:S04]  /*1a270*/  STL.64 [R1+0x2370], R18 ;  /* 0x0023701201007387 */ /* 0x010fe80000100a00 */
[----:B---3--:R1:W-:Y:S04]  /*1a280*/  STL.64 [R1+0x2368], R16 ;  /* 0x0023681001007387 */ /* 0x0083e80000100a00 */
[----:B-1----:R-:W3:Y:S04]  /*1a290*/  LDL.LU R16, [R1+0x190] ;  /* 0x0001900001107983 */ /* 0x002ee80000300800 */
[----:B------:R-:W3:Y:S04]  /*1a2a0*/  LDL.LU R17, [R1+0x194] ;  /* 0x0001940001117983 */ /* 0x000ee80000300800 */
[----:B------:R-:W4:Y:S04]  /*1a2b0*/  LDL.LU R18, [R1+0x198] ;  /* 0x0001980001127983 */ /* 0x000f280000300800 */
[----:B------:R-:W4:Y:S04]  /*1a2c0*/  LDL.LU R19, [R1+0x19c] ;  /* 0x00019c0001137983 */ /* 0x000f280000300800 */
[----:B----4-:R-:W-:Y:S04]  /*1a2d0*/  STL.64 [R1+0x2388], R18 ;  /* 0x0023881201007387 */ /* 0x010fe80000100a00 */
[----:B---3--:R1:W-:Y:S04]  /*1a2e0*/  STL.64 [R1+0x2380], R16 ;  /* 0x0023801001007387 */ /* 0x0083e80000100a00 */
[----:B-1----:R-:W2:Y:S04]  /*1a2f0*/  LDL.LU R16, [R1+0x1a0] ;  /* 0x0001a00001107983 */ /* 0x002ea80000300800 */
[----:B------:R-:W2:Y:S04]  /*1a300*/  LDL.LU R17, [R1+0x1a4] ;  /* 0x0001a40001117983 */ /* 0x000ea80000300800 */
[----:B------:R-:W2:Y:S04]  /*1a310*/  LDL.LU R18, [R1+0x1a8] ;  /* 0x0001a80001127983 */ /* 0x000ea80000300800 */
[----:B------:R-:W2:Y:S01]  /*1a320*/  LDL.LU R19, [R1+0x1ac] ;  /* 0x0001ac0001137983 */ /* 0x000ea20000300800 */
[----:B------:R-:W-:-:S02]  /*1a330*/  IMAD.MOV.U32 R20, RZ, RZ, R5 ;  /* 0x000000ffff147224 */ /* 0x000fc400078e0005 */
[----:B------:R-:W-:Y:S01]  /*1a340*/  IMAD.MOV.U32 R21, RZ, RZ, R4 ;  /* 0x000000ffff157224 */ /* 0x000fe200078e0004 */
[----:B------:R-:W3:Y:S04]  /*1a350*/  LDL.LU.64 R8, [R1] ;  /* 0x0000000001087983 */ /* 0x000ee80000300a00 */
[----:B------:R-:W4:Y:S04]  /*1a360*/  LDL.LU R4, [R1+0x180] ;  /* 0x0001800001047983 */ /* 0x000f280000300800 */
[----:B------:R-:W4:Y:S04]  /*1a370*/  LDL.LU R5, [R1+0x184] ;  /* 0x0001840001057983 */ /* 0x000f280000300800 */
[----:B------:R-:W4:Y:S04]  /*1a380*/  LDL.LU R6, [R1+0x188] ;  /* 0x0001880001067983 */ /* 0x000f280000300800 */
[----:B------:R-:W4:Y:S04]  /*1a390*/  LDL.LU R7, [R1+0x18c] ;  /* 0x00018c0001077983 */ /* 0x000f280000300800 */
[----:B------:R-:W-:Y:S01]  /*1a3a0*/  STL.64 [R1+0x2320], R20 ;  /* 0x0023201401007387 */ /* 0x000fe20000100a00 */
[----:B--2---:R-:W-:-:S15]  /*1a3b0*/  HMMA.1688.F32.TF32 R16, R12, R24, R16 ;  /* 0x000000180c10723c */ /* 0x004fde0000081010 */
[----:B------:R-:W-:-:S04]  /*1a3c0*/  NOP ;  /* 0x0000000000007918 */ /* 0x000fc80000000000 */
[----:B------:R-:W-:Y:S04]  /*1a3d0*/  STL.64 [R1+0x1a0], R16 ;  /* 0x0001a01001007387 */ /* 0x000fe80000100a00 */
[----:B------:R1:W-:Y:S04]  /*1a3e0*/  STL.64 [R1+0x1a8], R18 ;  /* 0x0001a81201007387 */ /* 0x0003e80000100a00 */
[----:B-1----:R-:W3:Y:S04]  /*1a3f0*/  LDL.LU.64 R18, [R1+0x2388] ;  /* 0x0023880001127983 */ /* 0x002ee80000300a00 */
[----:B------:R-:W3:Y:S04]  /*1a400*/  LDL.LU.64 R16, [R1+0x2380] ;  /* 0x0023800001107983 */ /* 0x000ee80000300a00 */
        /* <DEDUP_REMOVED lines=8> */
[----:B------:R-:W2:Y:S01]  /*1a490*/  LDL.LU R25, [R1+0xc4] ;  /* 0x0000c40001197983 */ /* 0x000ea20000300800 */
[----:B------:R-:W-:-:S02]  /*1a4a0*/  IMAD.MOV.U32 R26, RZ, RZ, R28 ;  /* 0x000000ffff1a7224 */ /* 0x000fc400078e001c */
        /* <DEDUP_REMOVED lines=9> */
[----:B---3--:R-:W-:Y:S01]  /*1a540*/  HMMA.1688.F32.TF32 R16, R12, R8, R16 ;  /* 0x000000080c10723c */ /* 0x008fe20000081010 */
        /* <DEDUP_REMOVED lines=10> */
[----:B-1----:R-:W3:Y:S04]  /*1a5f0*/  LDL.LU.64 R18, [R1+0x2370] ;  /* 0x0023700001127983 */ /* 0x002ee80000300a00 */
[----:B------:R-:W3:Y:S04]  /*1a600*/  LDL.LU.64 R16, [R1+0x2368] ;  /* 0x0023680001107983 */ /* 0x000ee80000300a00 */
[----:B------:R-:W2:Y:S04]  /*1a610*/  LDL.LU.64 R10, [R1+0x2360] ;  /* 0x00236000010a7983 */ /* 0x000ea80000300a00 */
[----:B------:R-:W4:Y:S02]  /*1a620*/  LDL.LU.64 R8, [R1+0x2358] ;  /* 0x0023580001087983 */ /* 0x000f240000300a00 */
[----:B----4-:R-:W-:-:S15]  /*1a630*/  HMMA.1688.F32.TF32 R4, R12, R8, R4 ;  /* 0x000000080c04723c */ /* 0x010fde0000081004 */
[----:B------:R-:W-:-:S04]  /*1a640*/  NOP ;  /* 0x0000000000007918 */ /* 0x000fc80000000000 */
[----:B------:R-:W-:Y:S04]  /*1a650*/  STL.64 [R1+0x180], R4 ;  /* 0x0001800401007387 */ /* 0x000fe80000100a00 */
[----:B------:R1:W-:Y:S04]  /*1a660*/  STL.64 [R1+0x188], R6 ;  /* 0x0001880601007387 */ /* 0x0003e80000100a00 */
[----:B-1----:R-:W4:Y:S04]  /*1a670*/  LDL.LU.64 R6, [R1+0x2350] ;  /* 0x0023500001067983 */ /* 0x002f280000300a00 */
[----:B------:R-:W3:Y:S01]  /*1a680*/  LDL.LU.64 R4, [R1+0x2348] ;  /* 0x0023480001047983 */ /* 0x000ee20000300a00 */
[----:B------:R-:W-:-:S02]  /*1a690*/  IMAD.MOV.U32 R26, RZ, RZ, R29 ;  /* 0x000000ffff1a7224 */ /* 0x000fc400078e001d */
[----:B------:R-:W-:Y:S01]  /*1a6a0*/  IMAD.MOV.U32 R27, RZ, RZ, R28 ;  /* 0x000000ffff1b7224 */ /* 0x000fe200078e001c */
[----:B---3--:R-:W-:Y:S01]  /*1a6b0*/  HMMA.1688.F32.TF32 R12, R12, R4, R16 ;  /* 0x000000040c0c723c */ /* 0x008fe20000081010 */
[----:B------:R-:W2:Y:S04]  /*1a6c0*/  LDL.LU.64 R18, [R1+0x2340] ;  /* 0x0023400001127983 */ /* 0x000ea80000300a00 */
[----:B------:R-:W2:-:S14]  /*1a6d0*/  LDL.LU.64 R16, [R1+0x2338] ;  /* 0x0023380001107983 */ /* 0x000e9c0000300a00 */
[----:B------:R-:W-:Y:S04]  /*1a6e0*/  STL.64 [R1+0xf0], R12 ;  /* 0x0000f00c01007387 */ /* 0x000fe80000100a00 */
        /* <DEDUP_REMOVED lines=26> */
[----:B------:R-:W2:-:S15]  /*1a890*/  LDL.LU.64 R24, [R1+0x22e8] ;  /* 0x0022e80001187983 */ /* 0x000e9e0000300a00 */
[----:B------:R-:W-:Y:S01]  /*1a8a0*/  NOP ;  /* 0x0000000000007918 */ /* 0x000fe20000000000 */
[----:B------:R-:W-:Y:S04]  /*1a8b0*/  STL.64 [R1+0xb0], R20 ;  /* 0x0000b01401007387 */ /* 0x000fe80000100a00 */
[----:B------:R1:W-:Y:S04]  /*1a8c0*/  STL.64 [R1+0xb8], R22 ;  /* 0x0000b81601007387 */ /* 0x0003e80000100a00 */
[----:B-1----:R-:W2:Y:S04]  /*1a8d0*/  LDL.LU.64 R22, [R1+0x22e0] ;  /* 0x0022e00001167983 */ /* 0x002ea80000300a00 */
[----:B------:R-:W2:Y:S01]  /*1a8e0*/  LDL.LU.64 R20, [R1+0x22d8] ;  /* 0x0022d80001147983 */ /* 0x000ea20000300a00 */
[----:B------:R-:W-:-:S02]  /*1a8f0*/  IMAD.MOV.U32 R12, RZ, RZ, R3 ;  /* 0x000000ffff0c7224 */ /* 0x000fc400078e0003 */
[----:B------:R-:W-:Y:S01]  /*1a900*/  IMAD.MOV.U32 R13, RZ, RZ, R2 ;  /* 0x000000ffff0d7224 */ /* 0x000fe200078e0002 */
[----:B--2---:R-:W-:Y:S01]  /*1a910*/  HMMA.1688.F32.TF32 R24, R16, R24, R20 ;  /* 0x000000181018723c */ /* 0x004fe20000081014 */
[----:B------:R-:W2:Y:S04]  /*1a920*/  LDL.LU.64 R22, [R1+0x22d0] ;  /* 0x0022d00001167983 */ /* 0x000ea80000300a00 */
[----:B------:R-:W2:-:S14]  /*1a930*/  LDL.LU.64 R20, [R1+0x22c8] ;  /* 0x0022c80001147983 */ /* 0x000e9c0000300a00 */
[----:B------:R-:W-:Y:S04]  /*1a940*/  STL.64 [R1+0xa0], R24 ;  /* 0x0000a01801007387 */ /* 0x000fe80000100a00 */
[----:B------:R1:W-:Y:S04]  /*1a950*/  STL.64 [R1+0xa8], R26 ;  /* 0x0000a81a01007387 */ /* 0x0003e80000100a00 */
[----:B-1----:R-:W3:Y:S04]  /*1a960*/  LDL.LU.64 R26, [R1+0x22c0] ;  /* 0x0022c000011a7983 */ /* 0x002ee80000300a00 */
[----:B------:R-:W3:Y:S01]  /*1a970*/  LDL.LU.64 R24, [R1+0x22b8] ;  /* 0x0022b80001187983 */ /* 0x000ee20000300a00 */
[----:B--2---:R-:W-:Y:S03]  /*1a980*/  HMMA.1688.F32.TF32 R12, R16, R12, R20 ;  /* 0x0000000c100c723c */ /* 0x004fe60000081014 */
[----:B------:R-:W2:Y:S04]  /*1a990*/  LDL.LU.64 R22, [R1+0x22b0] ;  /* 0x0022b00001167983 */ /* 0x000ea80000300a00 */
[----:B------:R-:W2:-:S12]  /*1a9a0*/  LDL.LU.64 R20, [R1+0x22a8] ;  /* 0x0022a80001147983 */ /* 0x000e980000300a00 */
[----:B------:R-:W-:Y:S04]  /*1a9b0*/  STL.64 [R1+0x90], R12 ;  /* 0x0000900c01007387 */ /* 0x000fe80000100a00 */
[----:B------:R2:W-:Y:S01]  /*1a9c0*/  STL.64 [R1+0x98], R14 ;  /* 0x0000980e01007387 */ /* 0x0005e20000100a00 */
[----:B------:R-:W-:-:S03]  /*1a9d0*/  LOP3.LUT R29, R0, 0x20, RZ, 0x3c, !PT ;  /* 0x00000020001d7812 */ /* 0x000fc600078e3cff */
[----:B------:R-:W-:Y:S01]  /*1a9e0*/  STL.64 [R1+0x2280], R10 ;  /* 0x0022800a01007387 */ /* 0x000fe20000100a00 */
[C---:B--2---:R-:W-:Y:S03]  /*1a9f0*/  HMMA.1688.F32.TF32 R12, R16.reuse, R8, R20 ;  /* 0x00000008100c723c */ /* 0x044fe60000081014 */
[----:B------:R-:W-:Y:S04]  /*1aa00*/  LDS R22, [R0+UR9+0x47100] ;  /* 0x0471000900167984 */ /* 0x000fe80008000800 */
[----:B------:R-:W-:Y:S04]  /*1aa10*/  LDS R23, [R29+UR9+0x47100] ;  /* 0x047100091d177984 */ /* 0x000fe80008000800 */
[----:B------:R-:W-:Y:S04]  /*1aa20*/  LDS R20, [R0+UR9+0x46100] ;  /* 0x0461000900147984 */ /* 0x000fe80008000800 */
[----:B------:R-:W-:Y:S04]  /*1aa30*/  LDS R21, [R29+UR9+0x46100] ;  /* 0x046100091d157984 */ /* 0x000fe80008000800 */
[----:B------:R-:W-:Y:S04]  /*1aa40*/  STL.64 [R1+0x80], R12 ;  /* 0x0000800c01007387 */ /* 0x000fe80000100a00 */
[----:B------:R3:W-:Y:S02]  /*1aa50*/  STL.64 [R1+0x88], R14 ;  /* 0x0000880e01007387 */ /* 0x0007e40000100a00 */
[----:B---3--:R-:W-:Y:S02]  /*1aa60*/  HMMA.1688.F32.TF32 R12, R16, R4, R24 ;  /* 0x00000004100c723c */ /* 0x008fe40000081018 */
[----:B------:R-:W1:Y:S04]  /*1aa70*/  LDS R16, [R0+UR9+0x46080] ;  /* 0x0460800900107984 */ /* 0x000e680008000800 */
[----:B------:R-:W2:Y:S04]  /*1aa80*/  LDS R18, [R0+UR9+0x47080] ;  /* 0x0470800900127984 */ /* 0x000ea80008000800 */
[----:B------:R-:W3:Y:S04]  /*1aa90*/  LDS R17, [R29+UR9+0x46080] ;  /* 0x046080091d117984 */ /* 0x000ee80008000800 */
[----:B------:R-:W3:Y:S04]  /*1aaa0*/  LDS R19, [R29+UR9+0x47080] ;  /* 0x047080091d137984 */ /* 0x000ee80008000800 */
[----:B------:R-:W-:Y:S01]  /*1aab0*/  LDS R26, [R0+UR9+0x47180] ;  /* 0x04718009001a7984 */ /* 0x000fe20008000800 */
[----:B------:R-:W-:-:S03]  /*1aac0*/  IMAD.MOV.U32 R5, RZ, RZ, R15 ;  /* 0x000000ffff057224 */ /* 0x000fc600078e000f */
[----:B------:R-:W-:Y:S04]  /*1aad0*/  STL.64 [R1+0x60], R12 ;  /* 0x0000600c01007387 */ /* 0x000fe80000100a00 */
[----:B------:R-:W-:Y:S04]  /*1aae0*/  STL [R1+0x68], R14 ;  /* 0x0000680e01007387 */ /* 0x000fe80000100800 */
[----:B----4-:R-:W-:Y:S04]  /*1aaf0*/  STL.64 [R1+0x2260], R6 ;  /* 0x0022600601007387 */ /* 0x010fe80000100a00 */
[----:B------:R-:W-:Y:S04]  /*1ab00*/  STL [R1+0x2258], R5 ;  /* 0x0022580501007387 */ /* 0x000fe80000100800 */
[----:B------:R-:W4:Y:S04]  /*1ab10*/  LDS R27, [R29+UR9+0x47180] ;  /* 0x047180091d1b7984 */ /* 0x000f280008000800 */
[----:B-1----:R-:W-:Y:S04]  /*1ab20*/  STL [R1+0x2208], R16 ;  /* 0x0022081001007387 */ /* 0x002fe80000100800 */
[----:B--2---:R-:W-:Y:S04]  /*1ab30*/  STL [R1+0x220c], R18 ;  /* 0x00220c1201007387 */ /* 0x004fe80000100800 */
[----:B---3--:R-:W-:Y:S04]  /*1ab40*/  STL [R1+0x2210], R17 ;  /* 0x0022101101007387 */ /* 0x008fe80000100800 */
[----:B------:R-:W-:Y:S04]  /*1ab50*/  STL [R1+0x2290], R19 ;  /* 0x0022901301007387 */ /* 0x000fe80000100800 */
[----:B------:R1:W-:Y:S04]  /*1ab60*/  STL.64 [R1+0x2178], R22 ;  /* 0x0021781601007387 */ /* 0x0003e80000100a00 */
[----:B------:R-:W-:Y:S04]  /*1ab70*/  STL.64 [R1+0x2170], R20 ;  /* 0x0021701401007387 */ /* 0x000fe80000100a00 */
[----:B------:R-:W-:Y:S04]  /*1ab80*/  LDS R24, [R0+UR9+0x46180] ;  /* 0x0461800900187984 */ /* 0x000fe80008000800 */
[----:B-1----:R-:W2:Y:S04]  /*1ab90*/  LDL R22, [R1+0x58] ;  /* 0x0000580001167983 */ /* 0x002ea80000100800 */
[----:B------:R-:W2:Y:S04]  /*1aba0*/  LDL R23, [R1+0x5c] ;  /* 0x00005c0001177983 */ /* 0x000ea80000100800 */
[----:B------:R-:W3:Y:S04]  /*1abb0*/  LDL.LU R16, [R1+0x450] ;  /* 0x0004500001107983 */ /* 0x000ee80000300800 */
[----:B------:R-:W3:Y:S04]  /*1abc0*/  LDL.LU R17, [R1+0x454] ;  /* 0x0004540001117983 */ /* 0x000ee80000300800 */
[----:B------:R-:W2:Y:S04]  /*1abd0*/  LDL.LU R18, [R1+0x458] ;  /* 0x0004580001127983 */ /* 0x000ea80000300800 */
[----:B------:R-:W2:Y:S04]  /*1abe0*/  LDL.LU R19, [R1+0x45c] ;  /* 0x00045c0001137983 */ /* 0x000ea80000300800 */
[----:B------:R-:W1:Y:S04]  /*1abf0*/  LDS R25, [R29+UR9+0x46180] ;  /* 0x046180091d197984 */ /* 0x000e680008000800 */
[----:B------:R-:W-:Y:S04]  /*1ac00*/  LDS R12, [R0+UR9+0x46000] ;  /* 0x04600009000c7984 */ /* 0x000fe80008000800 */
[----:B------:R-:W-:Y:S04]  /*1ac10*/  LDS R14, [R0+UR9+0x47000] ;  /* 0x04700009000e7984 */ /* 0x000fe80008000800 */
[----:B------:R-:W-:Y:S04]  /*1ac20*/  LDS R13, [R29+UR9+0x46000] ;  /* 0x046000091d0d7984 */ /* 0x000fe80008000800 */
[----:B------:R-:W1:Y:S04]  /*1ac30*/  LDS R15, [R29+UR9+0x47000] ;  /* 0x047000091d0f7984 */ /* 0x000e680008000800 */
[----:B--2---:R-:W-:Y:S04]  /*1ac40*/  STL.64 [R1+0x22a0], R18 ;  /* 0x0022a01201007387 */ /* 0x004fe80000100a00 */
[----:B---3--:R2:W-:Y:S04]  /*1ac50*/  STL.64 [R1+0x2298], R16 ;  /* 0x0022981001007387 */ /* 0x0085e80000100a00 */
[----:B--2---:R-:W2:Y:S04]  /*1ac60*/  LDL.LU R16, [R1+0x460] ;  /* 0x0004600001107983 */ /* 0x004ea80000300800 */
[----:B------:R-:W2:Y:S04]  /*1ac70*/  LDL.LU R17, [R1+0x464] ;  /* 0x0004640001117983 */ /* 0x000ea80000300800 */
[----:B------:R-:W2:Y:S04]  /*1ac80*/  LDL.LU R18, [R1+0x468] ;  /* 0x0004680001127983 */ /* 0x000ea80000300800 */
[----:B------:R-:W2:Y:S04]  /*1ac90*/  LDL.LU R19, [R1+0x46c] ;  /* 0x00046c0001137983 */ /* 0x000ea80000300800 */
[----:B------:R-:W3:Y:S04]  /*1aca0*/  LDL.64 R10, [R1+0x38] ;  /* 0x00003800010a7983 */ /* 0x000ee80000100a00 */
[----:B---3--:R3:W-:Y:S04]  /*1acb0*/  STL.64 [R1+0x2288], R10 ;  /* 0x0022880a01007387 */ /* 0x0087e80000100a00 */
[----:B---3--:R-:W3:Y:S04]  /*1acc0*/  LDL.64 R10, [R1+0x48] ;  /* 0x00004800010a7983 */ /* 0x008ee80000100a00 */
[----:B----4-:R-:W-:Y:S04]  /*1acd0*/  STL.64 [R1+0x2100], R26 ;  /* 0x0021001a01007387 */ /* 0x010fe80000100a00 */
[----:B-1----:R1:W-:Y:S04]  /*1ace0*/  STL.64 [R1+0x20f8], R24 ;  /* 0x0020f81801007387 */ /* 0x0023e80000100a00 */
[----:B-1----:R-:W4:Y:S04]  /*1acf0*/  LDL.LU R24, [R1+0x370] ;  /* 0x0003700001187983 */ /* 0x002f280000300800 */
[----:B------:R-:W4:Y:S04]  /*1ad00*/  LDL.LU R25, [R1+0x374] ;  /* 0x0003740001197983 */ /* 0x000f280000300800 */
[----:B------:R-:W2:Y:S04]  /*1ad10*/  LDL.LU R26, [R1+0x378] ;  /* 0x00037800011a7983 */ /* 0x000ea80000300800 */
[----:B------:R-:W2:Y:S04]  /*1ad20*/  LDL.LU R27, [R1+0x37c] ;  /* 0x00037c00011b7983 */ /* 0x000ea80000300800 */
[----:B------:R-:W2:Y:S04]  /*1ad30*/  LDL R6, [R1+0x28] ;  /* 0x0000280001067983 */ /* 0x000ea80000100800 */
[----:B------:R-:W2:Y:S04]  /*1ad40*/  LDL R7, [R1+0x2c] ;  /* 0x00002c0001077983 */ /* 0x000ea80000100800 */
[----:B--2---:R1:W-:Y:S04]  /*1ad50*/  STL.64 [R1+0x2278], R6 ;  /* 0x0022780601007387 */ /* 0x0043e80000100a00 */
[----:B------:R-:W2:Y:S04]  /*1ad60*/  LDL.LU R4, [R1+0x440] ;  /* 0x0004400001047983 */ /* 0x000ea80000300800 */
[----:B------:R-:W2:Y:S04]  /*1ad70*/  LDL.LU R5, [R1+0x444] ;  /* 0x0004440001057983 */ /* 0x000ea80000300800 */
[----:B-1----:R-:W2:Y:S04]  /*1ad80*/  LDL.LU R6, [R1+0x448] ;  /* 0x0004480001067983 */ /* 0x002ea80000300800 */
[----:B------:R-:W2:Y:S04]  /*1ad90*/  LDL.LU R7, [R1+0x44c] ;  /* 0x00044c0001077983 */ /* 0x000ea80000300800 */
[----:B------:R-:W-:Y:S04]  /*1ada0*/  STL.64 [R1+0x2220], R26 ;  /* 0x0022201a01007387 */ /* 0x000fe80000100a00 */
[----:B----4-:R1:W-:Y:S04]  /*1adb0*/  STL.64 [R1+0x2218], R24 ;  /* 0x0022181801007387 */ /* 0x0103e80000100a00 */
[----:B-1----:R-:W4:Y:S04]  /*1adc0*/  LDL.LU R24, [R1+0x3f0] ;  /* 0x0003f00001187983 */ /* 0x002f280000300800 */
[----:B------:R-:W4:Y:S04]  /*1add0*/  LDL.LU R25, [R1+0x3f4] ;  /* 0x0003f40001197983 */ /* 0x000f280000300800 */
[----:B------:R-:W2:Y:S04]  /*1ade0*/  LDL.LU R26, [R1+0x3f8] ;  /* 0x0003f800011a7983 */ /* 0x000ea80000300800 */
[----:B------:R-:W2:Y:S04]  /*1adf0*/  LDL.LU R27, [R1+0x3fc] ;  /* 0x0003fc00011b7983 */ /* 0x000ea80000300800 */
[----:B--2---:R1:W-:Y:S04]  /*1ae00*/  STL.64 [R1+0x2230], R26 ;  /* 0x0022301a01007387 */ /* 0x0043e80000100a00 */
[----:B----4-:R-:W-:Y:S04]  /*1ae10*/  STL.64 [R1+0x2228], R24 ;  /* 0x0022281801007387 */ /* 0x010fe80000100a00 */
[----:B-1----:R-:W2:Y:S01]  /*1ae20*/  LDL.64 R26, [R1+0x8] ;  /* 0x00000800011a7983 */ /* 0x002ea20000100a00 */
[----:B------:R-:W-:Y:S03]  /*1ae30*/  HMMA.1688.F32.TF32 R16, R12, R22, R16 ;  /* 0x000000160c10723c */ /* 0x000fe60000081010 */
[----:B--2---:R1:W-:Y:S04]  /*1ae40*/  STL.64 [R1+0x2248], R26 ;  /* 0x0022481a01007387 */ /* 0x0043e80000100a00 */
[----:B-1----:R-:W2:Y:S04]  /*1ae50*/  LDL.64 R26, [R1+0x18] ;  /* 0x00001800011a7983 */ /* 0x002ea80000100a00 */
[----:B--2---:R1:W-:Y:S04]  /*1ae60*/  STL.64 [R1+0x2268], R26 ;  /* 0x0022681a01007387 */ /* 0x0043e80000100a00 */
[----:B------:R-:W2:Y:S04]  /*1ae70*/  LDL.LU R24, [R1+0x430] ;  /* 0x0004300001187983 */ /* 0x000ea80000300800 */
[----:B------:R-:W2:Y:S04]  /*1ae80*/  LDL.LU R25, [R1+0x434] ;  /* 0x0004340001197983 */ /* 0x000ea80000300800 */
[----:B-1----:R-:W2:Y:S04]  /*1ae90*/  LDL.LU R26, [R1+0x438] ;  /* 0x00043800011a7983 */ /* 0x002ea80000300800 */
[----:B------:R-:W2:Y:S04]  /*1aea0*/  LDL.LU R27, [R1+0x43c] ;  /* 0x00043c00011b7983 */ /* 0x000ea80000300800 */
[----:B------:R-:W-:Y:S04]  /*1aeb0*/  STL.64 [R1+0x460], R16 ;  /* 0x0004601001007387 */ /* 0x000fe80000100a00 */
[----:B------:R1:W-:Y:S04]  /*1aec0*/  STL.64 [R1+0x468], R18 ;  /* 0x0004681201007387 */ /* 0x0003e80000100a00 */
[----:B-1----:R-:W4:Y:S04]  /*1aed0*/  LDL.LU.64 R18, [R1+0x22a0] ;  /* 0x0022a00001127983 */ /* 0x002f280000300a00 */
[----:B------:R-:W4:Y:S04]  /*1aee0*/  LDL.LU.64 R16, [R1+0x2298] ;  /* 0x0022980001107983 */ /* 0x000f280000300a00 */
[----:B------:R1:W-:Y:S04]  /*1aef0*/  STL.64 [R1+0x2250], R22 ;  /* 0x0022501601007387 */ /* 0x0003e80000100a00 */
[----:B------:R-:W2:Y:S04]  /*1af00*/  LDL.LU R20, [R1+0x420] ;  /* 0x0004200001147983 */ /* 0x000ea80000300800 */
[----:B------:R-:W2:Y:S04]  /*1af10*/  LDL.LU R21, [R1+0x424] ;  /* 0x0004240001157983 */ /* 0x000ea80000300800 */
[----:B-1----:R-:W2:Y:S01]  /*1af20*/  LDL.LU R22, [R1+0x428] ;  /* 0x0004280001167983 */ /* 0x002ea20000300800 */
[----:B---3--:R-:W-:-:S03]  /*1af30*/  IMAD.MOV.U32 R2, RZ, RZ, R11 ;  /* 0x000000ffff027224 */ /* 0x008fc600078e000b */
[----:B------:R-:W3:Y:S01]  /*1af40*/  LDL.LU R23, [R1+0x42c] ;  /* 0x00042c0001177983 */ /* 0x000ee20000300800 */
[----:B----4-:R-:W-:-:S15]  /*1af50*/  HMMA.1688.F32.TF32 R16, R12, R10, R16 ;  /* 0x0000000a0c10723c */ /* 0x010fde0000081010 */
[----:B------:R-:W-:-:S04]  /*1af60*/  NOP ;  /* 0x0000000000007918 */ /* 0x000fc80000000000 */
[----:B------:R1:W-:Y:S04]  /*1af70*/  STL.64 [R1+0x450], R16 ;  /* 0x0004501001007387 */ /* 0x0003e80000100a00 */
[----:B------:R4:W-:Y:S01]  /*1af80*/  STL.64 [R1+0x458], R18 ;  /* 0x0004581201007387 */ /* 0x0009e20000100a00 */
[----:B-1----:R-:W-:-:S03]  /*1af90*/  IMAD.MOV.U32 R16, RZ, RZ, R10 ;  /* 0x000000ffff107224 */ /* 0x002fc600078e000a */
[----:B----4-:R-:W4:Y:S04]  /*1afa0*/  LDL.LU R19, [R1+0x2290] ;  /* 0x0022900001137983 */ /* 0x010f280000300800 */
[----:B------:R-:W2:Y:S02]  /*1afb0*/  LDL.LU.64 R10, [R1+0x2288] ;  /* 0x00228800010a7983 */ /* 0x000ea40000300a00 */
[----:B--2---:R-:W-:Y:S01]  /*1afc0*/  HMMA.1688.F32.TF32 R4, R12, R10, R4 ;  /* 0x0000000a0c04723c */ /* 0x004fe20000081004 */
[----:B------:R-:W-:Y:S02]  /*1afd0*/  IMAD.MOV.U32 R17, RZ, RZ, R10 ;  /* 0x000000ffff117224 */ /* 0x000fe400078e000a */
[----:B------:R-:W-:Y:S02]  /*1afe0*/  IMAD.MOV.U32 R18, RZ, RZ, R11 ;  /* 0x000000ffff127224 */ /* 0x000fe400078e000b */
[----:B------:R-:W2:-:S14]  /*1aff0*/  LDL.LU.64 R10, [R1+0x2280] ;  /* 0x00228000010a7983 */ /* 0x000e9c0000300a00 */
[----:B------:R-:W-:Y:S01]  /*1b000*/  IMAD.MOV.U32 R9, RZ, RZ, R6 ;  /* 0x000000ffff097224 */ /* 0x000fe200078e0006 */
[----:B------:R-:W-:Y:S01]  /*1b010*/  STL.64 [R1+0x440], R4 ;  /* 0x0004400401007387 */ /* 0x000fe20000100a00 */
[----:B------:R-:W-:-:S03]  /*1b020*/  IMAD.MOV.U32 R8, RZ, RZ, R7 ;  /* 0x000000ffff087224 */ /* 0x000fc600078e0007 */
[----:B------:R-:W3:Y:S04]  /*1b030*/  LDL.LU.64 R6, [R1+0x2278] ;  /* 0x0022780001067983 */ /* 0x000ee80000300a00 */
[----:B----4-:R-:W-:Y:S04]  /*1b040*/  STL.64 [R1+0x2240], R18 ;  /* 0x0022401201007387 */ /* 0x010fe80000100a00 */
[----:B------:R1:W-:Y:S04]  /*1b050*/  STL.64 [R1+0x2238], R16 ;  /* 0x0022381001007387 */ /* 0x0003e80000100a00 */
[----:B-1----:R-:W4:Y:S04]  /*1b060*/  LDL.LU R16, [R1+0x410] ;  /* 0x0004100001107983 */ /* 0x002f280000300800 */
[----:B------:R-:W4:Y:S01]  /*1b070*/  LDL.LU R17, [R1+0x414] ;  /* 0x0004140001117983 */ /* 0x000f220000300800 */
[----:B--2---:R-:W-:-:S03]  /*1b080*/  IMAD.MOV.U32 R18, RZ, RZ, R10 ;  /* 0x000000ffff127224 */ /* 0x004fc600078e000a */
[----:B------:R-:W2:Y:S01]  /*1b090*/  LDL.LU R10, [R1+0x2274] ;  /* 0x00227400010a7983 */ /* 0x000ea20000300800 */
[----:B------:R-:W-:-:S03]  /*1b0a0*/  IMAD.MOV.U32 R19, RZ, RZ, R11 ;  /* 0x000000ffff137224 */ /* 0x000fc600078e000b */
[----:B------:R-:W2:Y:S01]  /*1b0b0*/  LDL.LU R11, [R1+0x2270] ;  /* 0x00227000010b7983 */ /* 0x000ea20000300800 */
[----:B---3--:R-:W-:Y:S03]  /*1b0c0*/  HMMA.1688.F32.TF32 R4, R12, R6, R24 ;  /* 0x000000060c04723c */ /* 0x008fe60000081018 */
[----:B------:R-:W3:-:S15]  /*1b0d0*/  LDL.LU.64 R26, [R1+0x2268] ;  /* 0x00226800011a7983 */ /* 0x000ede0000300a00 */
[----:B------:R-:W-:Y:S01]  /*1b0e0*/  NOP ;  /* 0x0000000000007918 */ /* 0x000fe20000000000 */
[----:B------:R1:W-:Y:S04]  /*1b0f0*/  STL.64 [R1+0x430], R4 ;  /* 0x0004300401007387 */ /* 0x0003e80000100a00 */
[----:B------:R4:W-:Y:S01]  /*1b100*/  STL [R1+0x438], R6 ;  /* 0x0004380601007387 */ /* 0x0009e20000100800 */
[----:B-1----:R-:W-:-:S03]  /*1b110*/  IMAD.MOV.U32 R4, RZ, RZ, R7 ;  /* 0x000000ffff047224 */ /* 0x002fc600078e0007 */
[----:B----4-:R-:W4:Y:S04]  /*1b120*/  LDL.LU.64 R6, [R1+0x2260] ;  /* 0x0022600001067983 */ /* 0x010f280000300a00 */
[----:B------:R-:W2:Y:S01]  /*1b130*/  LDL.LU R5, [R1+0x2258] ;  /* 0x0022580001057983 */ /* 0x000ea20000300800 */
[----:B---3--:R-:W-:-:S15]  /*1b140*/  HMMA.1688.F32.TF32 R20, R12, R26, R20 ;  /* 0x0000001a0c14723c */ /* 0x008fde0000081014 */
[----:B------:R-:W-:-:S04]  /*1b150*/  NOP ;  /* 0x0000000000007918 */ /* 0x000fc80000000000 */
[----:B------:R1:W-:Y:S04]  /*1b160*/  STL.64 [R1+0x420], R20 ;  /* 0x0004201401007387 */ /* 0x0003e80000100a00 */
[----:B------:R3:W-:Y:S01]  /*1b170*/  STL.64 [R1+0x428], R22 ;  /* 0x0004281601007387 */ /* 0x0007e20000100a00 */
[----:B-1----:R-:W-:Y:S02]  /*1b180*/  IMAD.MOV.U32 R21, RZ, RZ, R26 ;  /* 0x000000ffff157224 */ /* 0x002fe400078e001a */
[----:B------:R-:W-:Y:S01]  /*1b190*/  IMAD.MOV.U32 R20, RZ, RZ, R27 ;  /* 0x000000ffff147224 */ /* 0x000fe200078e001b */
[----:B---3--:R-:W3:Y:S04]  /*1b1a0*/  LDL.LU.64 R22, [R1+0x2250] ;  /* 0x0022500001167983 */ /* 0x008ee80000300a00 */
        /* <DEDUP_REMOVED lines=13> */
[----:B------:R-:W-:Y:S04]  /*1b280*/  STL.64 [R1+0x3f0], R24 ;  /* 0x0003f01801007387 */ /* 0x000fe80000100a00 */
[----:B------:R1:W-:Y:S04]  /*1b290*/  STL.64 [R1+0x3f8], R26 ;  /* 0x0003f81a01007387 */ /* 0x0003e80000100a00 */
[----:B-1----:R-:W2:Y:S04]  /*1b2a0*/  LDL.LU.64 R26, [R1+0x2220] ;  /* 0x00222000011a7983 */ /* 0x002ea80000300a00 */
[----:B------:R-:W2:Y:S04]  /*1b2b0*/  LDL.LU.64 R24, [R1+0x2218] ;  /* 0x0022180001187983 */ /* 0x000ea80000300a00 */
[----:B------:R-:W-:Y:S04]  /*1b2c0*/  STL.64 [R1+0x2198], R10 ;  /* 0x0021980a01007387 */ /* 0x000fe80000100a00 */
[----:B------:R2:W-:Y:S04]  /*1b2d0*/  STL.64 [R1+0x2190], R8 ;  /* 0x0021900801007387 */ /* 0x0005e80000100a00 */
[----:B----4-:R-:W-:Y:S04]  /*1b2e0*/  STL.64 [R1+0x2188], R6 ;  /* 0x0021880601007387 */ /* 0x010fe80000100a00 */
[----:B------:R-:W-:Y:S01]  /*1b2f0*/  STL.64 [R1+0x2180], R4 ;  /* 0x0021800401007387 */ /* 0x000fe20000100a00 */
[----:B--2---:R-:W-:-:S15]  /*1b300*/  HMMA.1688.F32.TF32 R8, R12, R6, R24 ;  /* 0x000000060c08723c */ /* 0x004fde0000081018 */
[----:B------:R-:W-:-:S04]  /*1b310*/  NOP ;  /* 0x0000000000007918 */ /* 0x000fc80000000000 */
        /* <DEDUP_REMOVED lines=10> */
[----:B--2---:R1:W-:Y:S04]  /*1b3c0*/  STL.64 [R1+0x21b8], R26 ;  /* 0x0021b81a01007387 */ /* 0x0043e80000100a00 */
[----:B------:R-:W-:Y:S04]  /*1b3d0*/  STL.64 [R1+0x21b0], R24 ;  /* 0x0021b01801007387 */ /* 0x000fe80000100a00 */
[----:B-1----:R-:W2:Y:S04]  /*1b3e0*/  LDL.64 R26, [R1+0x28] ;  /* 0x00002800011a7983 */ /* 0x002ea80000100a00 */
[----:B--2---:R1:W-:Y:S02]  /*1b3f0*/  STL.64 [R1+0x21c8], R26 ;  /* 0x0021c81a01007387 */ /* 0x0043e40000100a00 */
[----:B-1----:R-:W-:-:S02]  /*1b400*/  IMAD.MOV.U32 R26, RZ, RZ, R17 ;  /* 0x000000ffff1a7224 */ /* 0x002fc400078e0011 */
[----:B------:R-:W-:Y:S01]  /*1b410*/  IMAD.MOV.U32 R27, RZ, RZ, R18 ;  /* 0x000000ffff1b7224 */ /* 0x000fe200078e0012 */
[----:B------:R-:W3:Y:S04]  /*1b420*/  LDL.LU R17, [R1+0x2210] ;  /* 0x0022100001117983 */ /* 0x000ee80000300800 */
[----:B------:R-:W3:Y:S04]  /*1b430*/  LDL.LU R18, [R1+0x220c] ;  /* 0x00220c0001127983 */ /* 0x000ee80000300800 */
[----:B------:R1:W-:Y:S04]  /*1b440*/  STL.64 [R1+0x21e0], R26 ;  /* 0x0021e01a01007387 */ /* 0x0003e80000100a00 */
[----:B----4-:R-:W-:Y:S04]  /*1b450*/  STL.64 [R1+0x2070], R14 ;  /* 0x0020700e01007387 */ /* 0x010fe80000100a00 */
[----:B------:R2:W-:Y:S01]  /*1b460*/  STL.64 [R1+0x2068], R12 ;  /* 0x0020680c01007387 */ /* 0x0005e20000100a00 */
[----:B-1----:R-:W-:-:S02]  /*1b470*/  IMAD.MOV.U32 R26, RZ, RZ, R16 ;  /* 0x000000ffff1a7224 */ /* 0x002fc400078e0010 */
[----:B------:R-:W-:Y:S01]  /*1b480*/  IMAD.MOV.U32 R27, RZ, RZ, R2 ;  /* 0x000000ffff1b7224 */ /* 0x000fe200078e0002 */
[----:B--2---:R-:W2:Y:S04]  /*1b490*/  LDL.LU R12, [R1+0x110] ;  /* 0x00011000010c7983 */ /* 0x004ea80000300800 */
[----:B------:R-:W2:Y:S04]  /*1b4a0*/  LDL.LU R13, [R1+0x114] ;  /* 0x00011400010d7983 */ /* 0x000ea80000300800 */
[----:B------:R-:W4:Y:S04]  /*1b4b0*/  LDL.LU R14, [R1+0x118] ;  /* 0x00011800010e7983 */ /* 0x000f280000300800 */
[----:B------:R-:W4:Y:S04]  /*1b4c0*/  LDL.LU R15, [R1+0x11c] ;  /* 0x00011c00010f7983 */ /* 0x000f280000300800 */
[----:B------:R-:W3:Y:S04]  /*1b4d0*/  LDL.LU R16, [R1+0x2208] ;  /* 0x0022080001107983 */ /* 0x000ee80000300800 */
[----:B------:R-:W2:Y:S04]  /*1b4e0*/  LDL.LU R2, [R1+0x2204] ;  /* 0x0022040001027983 */ /* 0x000ea80000300800 */
[----:B------:R1:W-:Y:S04]  /*1b4f0*/  STL.64 [R1+0x21f8], R26 ;  /* 0x0021f81a01007387 */ /* 0x0003e80000100a00 */
[----:B------:R-:W3:Y:S04]  /*1b500*/  LDL.LU R24, [R1+0x360] ;  /* 0x0003600001187983 */ /* 0x000ee80000300800 */
[----:B------:R-:W3:Y:S04]  /*1b510*/  LDL.LU R25, [R1+0x364] ;  /* 0x0003640001197983 */ /* 0x000ee80000300800 */
[----:B-1----:R-:W3:Y:S04]  /*1b520*/  LDL.LU R26, [R1+0x368] ;  /* 0x00036800011a7983 */ /* 0x002ee80000300800 */
[----:B------:R-:W3:Y:S04]  /*1b530*/  LDL.LU R27, [R1+0x36c] ;  /* 0x00036c00011b7983 */ /* 0x000ee80000300800 */
[----:B------:R-:W2:Y:S04]  /*1b540*/  LDL.LU R4, [R1+0x300] ;  /* 0x0003000001047983 */ /* 0x000ea80000300800 */
[----:B------:R-:W2:Y:S04]  /*1b550*/  LDL.LU R5, [R1+0x304] ;  /* 0x0003040001057983 */ /* 0x000ea80000300800 */
[----:B------:R-:W2:Y:S04]  /*1b560*/  LDL.LU R6, [R1+0x308] ;  /* 0x0003080001067983 */ /* 0x000ea80000300800 */
[----:B------:R-:W2:Y:S01]  /*1b570*/  LDL.LU R7, [R1+0x30c] ;  /* 0x00030c0001077983 */ /* 0x000ea20000300800 */
[----:B------:R-:W-:-:S02]  /*1b580*/  IMAD.MOV.U32 R10, RZ, RZ, R3 ;  /* 0x000000ffff0a7224 */ /* 0x000fc400078e0003 */
[----:B------:R-:W-:Y:S01]  /*1b590*/  IMAD.MOV.U32 R11, RZ, RZ, R28 ;  /* 0x000000ffff0b7224 */ /* 0x000fe200078e001c */
[----:B--2---:R-:W-:Y:S04]  /*1b5a0*/  STL.64 [R1+0x21a8], R6 ;  /* 0x0021a80601007387 */ /* 0x004fe80000100a00 */
[----:B------:R-:W-:Y:S04]  /*1b5b0*/  STL.64 [R1+0x21a0], R4 ;  /* 0x0021a00401007387 */ /* 0x000fe80000100a00 */
[----:B------:R-:W2:Y:S04]  /*1b5c0*/  LDL.LU R3, [R1+0x2200] ;  /* 0x0022000001037983 */ /* 0x000ea80000300800 */
        /* <DEDUP_REMOVED lines=21> */
[----:B----4-:R1:W-:Y:S04]  /*1b720*/  STL.64 [R1+0x2080], R14 ;  /* 0x0020800e01007387 */ /* 0x0103e80000100a00 */
[----:B------:R-:W-:Y:S01]  /*1b730*/  STL.64 [R1+0x2078], R12 ;  /* 0x0020780c01007387 */ /* 0x000fe20000100a00 */
[----:B-1----:R-:W-:-:S02]  /*1b740*/  IMAD.MOV.U32 R14, RZ, RZ, R21 ;  /* 0x000000ffff0e7224 */ /* 0x002fc400078e0015 */
[----:B------:R-:W-:Y:S02]  /*1b750*/  IMAD.MOV.U32 R15, RZ, RZ, R20 ;  /* 0x000000ffff0f7224 */ /* 0x000fe400078e0014 */
[----:B---3--:R-:W-:Y:S01]  /*1b760*/  HMMA.1688.F32.TF32 R20, R16, R22, R24 ;  /* 0x000000161014723c */ /* 0x008fe20000081018 */
[----:B------:R-:W2:-:S15]  /*1b770*/  LDL.LU.64 R26, [R1+0x21f8] ;  /* 0x0021f800011a7983 */ /* 0x000e9e0000300a00 */
[----:B------:R-:W-:-:S03]  /*1b780*/  NOP ;  /* 0x0000000000007918 */ /* 0x000fc60000000000 */
[----:B------:R1:W-:Y:S04]  /*1b790*/  STL.64 [R1+0x360], R20 ;  /* 0x0003601401007387 */ /* 0x0003e80000100a00 */
[----:B------:R3:W-:Y:S04]  /*1b7a0*/  STL.64 [R1+0x368], R22 ;  /* 0x0003681601007387 */ /* 0x0007e80000100a00 */
[----:B-1----:R-:W4:Y:S04]  /*1b7b0*/  LDL.LU R20, [R1+0x270] ;  /* 0x0002700001147983 */ /* 0x002f280000300800 */
[----:B------:R-:W4:Y:S04]  /*1b7c0*/  LDL.LU R21, [R1+0x274] ;  /* 0x0002740001157983 */ /* 0x000f280000300800 */
[----:B---3--:R-:W4:Y:S04]  /*1b7d0*/  LDL.LU R22, [R1+0x278] ;  /* 0x0002780001167983 */ /* 0x008f280000300800 */
[----:B------:R-:W4:Y:S01]  /*1b7e0*/  LDL.LU R23, [R1+0x27c] ;  /* 0x00027c0001177983 */ /* 0x000f220000300800 */
        /* <DEDUP_REMOVED lines=19> */
[----:B------:R-:W3:Y:S04]  /*1b920*/  LDL.LU.64 R26, [R1+0x21b8] ;  /* 0x0021b800011a7983 */ /* 0x000ee80000300a00 */
[----:B------:R-:W3:Y:S04]  /*1b930*/  LDL.LU.64 R24, [R1+0x21b0] ;  /* 0x0021b00001187983 */ /* 0x000ee80000300a00 */
[----:B------:R1:W-:Y:S01]  /*1b940*/  STL.64 [R1+0x2148], R14 ;  /* 0x0021480e01007387 */ /* 0x0003e20000100a00 */
[----:B---3--:R-:W-:Y:S03]  /*1b950*/  HMMA.1688.F32.TF32 R24, R16, R14, R24 ;  /* 0x0000000e1018723c */ /* 0x008fe60000081018 */
[----:B-1----:R-:W3:-:S15]  /*1b960*/  LDL.64 R14, [R1+0x38] ;  /* 0x00003800010e7983 */ /* 0x002ede0000100a00 */
[----:B------:R-:W-:Y:S01]  /*1b970*/  NOP ;  /* 0x0000000000007918 */ /* 0x000fe20000000000 */
[----:B------:R1:W-:Y:S04]  /*1b980*/  STL.64 [R1+0x320], R24 ;  /* 0x0003201801007387 */ /* 0x0003e80000100a00 */
[----:B------:R1:W-:Y:S04]  /*1b990*/  STL.64 [R1+0x328], R26 ;  /* 0x0003281a01007387 */ /* 0x0003e80000100a00 */
[----:B---3--:R3:W-:Y:S04]  /*1b9a0*/  STL.64 [R1+0x2160], R14 ;  /* 0x0021600e01007387 */ /* 0x0087e80000100a00 */
[----:B-1----:R-:W4:Y:S04]  /*1b9b0*/  LDL.LU R24, [R1+0x230] ;  /* 0x0002300001187983 */ /* 0x002f280000300800 */
[----:B------:R-:W4:Y:S04]  /*1b9c0*/  LDL.LU R25, [R1+0x234] ;  /* 0x0002340001197983 */ /* 0x000f280000300800 */
[----:B------:R-:W4:Y:S04]  /*1b9d0*/  LDL.LU R26, [R1+0x238] ;  /* 0x00023800011a7983 */ /* 0x000f280000300800 */
[----:B------:R-:W4:Y:S04]  /*1b9e0*/  LDL.LU R27, [R1+0x23c] ;  /* 0x00023c00011b7983 */ /* 0x000f280000300800 */
[----:B---3--:R-:W3:Y:S01]  /*1b9f0*/  LDL.64 R14, [R1+0x48] ;  /* 0x00004800010e7983 */ /* 0x008ee20000100a00 */
[C---:B--2---:R-:W-:Y:S03]  /*1ba00*/  HMMA.1688.F32.TF32 R8, R16.reuse, R10, R4 ;  /* 0x0000000a1008723c */ /* 0x044fe60000081004 */
[----:B---3--:R1:W-:Y:S04]  /*1ba10*/  STL.64 [R1+0x2168], R14 ;  /* 0x0021680e01007387 */ /* 0x0083e80000100a00 */
[----:B-1----:R-:W2:Y:S04]  /*1ba20*/  LDL.64 R14, [R1+0x58] ;  /* 0x00005800010e7983 */ /* 0x002ea80000100a00 */
[----:B----4-:R-:W-:Y:S04]  /*1ba30*/  STL.64 [R1+0x2158], R26 ;  /* 0x0021581a01007387 */ /* 0x010fe80000100a00 */
[----:B------:R1:W-:Y:S04]  /*1ba40*/  STL.64 [R1+0x2150], R24 ;  /* 0x0021501801007387 */ /* 0x0003e80000100a00 */
[----:B-1----:R-:W3:Y:S04]  /*1ba50*/  LDL.LU R24, [R1+0x240] ;  /* 0x0002400001187983 */ /* 0x002ee80000300800 */
[----:B------:R-:W3:Y:S04]  /*1ba60*/  LDL.LU R25, [R1+0x244] ;  /* 0x0002440001197983 */ /* 0x000ee80000300800 */
[----:B------:R-:W3:Y:S04]  /*1ba70*/  LDL.LU R26, [R1+0x248] ;  /* 0x00024800011a7983 */ /* 0x000ee80000300800 */
[----:B------:R-:W3:Y:S04]  /*1ba80*/  LDL.LU R27, [R1+0x24c] ;  /* 0x00024c00011b7983 */ /* 0x000ee80000300800 */
[----:B------:R-:W4:Y:S04]  /*1ba90*/  LDL.LU.64 R6, [R1+0x21a8] ;  /* 0x0021a80001067983 */ /* 0x000f280000300a00 */
[----:B------:R-:W4:Y:S04]  /*1baa0*/  LDL.LU.64 R4, [R1+0x21a0] ;  /* 0x0021a00001047983 */ /* 0x000f280000300a00 */
        /* <DEDUP_REMOVED lines=17> */
[----:B------:R-:W2:Y:S04]  /*1bbc0*/  LDL.LU.64 R22, [R1+0x2178] ;  /* 0x0021780001167983 */ /* 0x000ea80000300a00 */
[----:B------:R-:W2:Y:S04]  /*1bbd0*/  LDL.LU.64 R20, [R1+0x2170] ;  /* 0x0021700001147983 */ /* 0x000ea80000300a00 */
[----:B------:R-:W-:Y:S04]  /*1bbe0*/  STL.64 [R1+0x2110], R6 ;  /* 0x0021100601007387 */ /* 0x000fe80000100a00 */
[----:B---3--:R1:W-:Y:S04]  /*1bbf0*/  STL.64 [R1+0x2108], R4 ;  /* 0x0021080401007387 */ /* 0x0083e80000100a00 */
[----:B------:R3:W-:Y:S04]  /*1bc00*/  STL.64 [R1+0x270], R16 ;  /* 0x0002701001007387 */ /* 0x0007e80000100a00 */
[----:B------:R4:W-:Y:S04]  /*1bc10*/  STL.64 [R1+0x278], R18 ;  /* 0x0002781201007387 */ /* 0x0009e80000100a00 */
[----:B-1----:R-:W2:Y:S04]  /*1bc20*/  LDL.LU R4, [R1+0x250] ;  /* 0x0002500001047983 */ /* 0x002ea80000300800 */
[----:B------:R-:W2:Y:S04]  /*1bc30*/  LDL.LU R5, [R1+0x254] ;  /* 0x0002540001057983 */ /* 0x000ea80000300800 */
[----:B------:R-:W2:Y:S04]  /*1bc40*/  LDL.LU R6, [R1+0x258] ;  /* 0x0002580001067983 */ /* 0x000ea80000300800 */
[----:B------:R-:W2:Y:S04]  /*1bc50*/  LDL.LU R7, [R1+0x25c] ;  /* 0x00025c0001077983 */ /* 0x000ea80000300800 */
[----:B---3--:R-:W3:Y:S04]  /*1bc60*/  LDL.LU R16, [R1+0x100] ;  /* 0x0001000001107983 */ /* 0x008ee80000300800 */
[----:B------:R-:W3:Y:S04]  /*1bc70*/  LDL.LU R17, [R1+0x104] ;  /* 0x0001040001117983 */ /* 0x000ee80000300800 */
[----:B----4-:R-:W4:Y:S04]  /*1bc80*/  LDL.LU R18, [R1+0x108] ;  /* 0x0001080001127983 */ /* 0x010f280000300800 */
[----:B------:R-:W4:Y:S04]  /*1bc90*/  LDL.LU R19, [R1+0x10c] ;  /* 0x00010c0001137983 */ /* 0x000f280000300800 */
[----:B----4-:R-:W-:Y:S04]  /*1bca0*/  STL.64 [R1+0x2090], R18 ;  /* 0x0020901201007387 */ /* 0x010fe80000100a00 */
[----:B---3--:R1:W-:Y:S04]  /*1bcb0*/  STL.64 [R1+0x2088], R16 ;  /* 0x0020881001007387 */ /* 0x0083e80000100a00 */
[----:B-1----:R-:W3:Y:S04]  /*1bcc0*/  LDL.LU R16, [R1+0x120] ;  /* 0x0001200001107983 */ /* 0x002ee80000300800 */
[----:B------:R-:W3:Y:S04]  /*1bcd0*/  LDL.LU R17, [R1+0x124] ;  /* 0x0001240001117983 */ /* 0x000ee80000300800 */
[----:B------:R-:W4:Y:S04]  /*1bce0*/  LDL.LU R18, [R1+0x128] ;  /* 0x0001280001127983 */ /* 0x000f280000300800 */
[----:B------:R-:W4:Y:S01]  /*1bcf0*/  LDL.LU R19, [R1+0x12c] ;  /* 0x00012c0001137983 */ /* 0x000f220000300800 */
[----:B--2---:R-:W-:Y:S03]  /*1bd00*/  HMMA.1688.F32.TF32 R8, R20, R14, R8 ;  /* 0x0000000e1408723c */ /* 0x004fe60000081008 */
[----:B----4-:R-:W-:Y:S04]  /*1bd10*/  STL.64 [R1+0x20a0], R18 ;  /* 0x0020a01201007387 */ /* 0x010fe80000100a00 */
[----:B---3--:R-:W-:-:S12]  /*1bd20*/  STL.64 [R1+0x2098], R16 ;  /* 0x0020981001007387 */ /* 0x008fd80000100a00 */
        /* <DEDUP_REMOVED lines=14> */
[----:B------:R-:W-:Y:S04]  /*1be10*/  STL.64 [R1+0x240], R24 ;  /* 0x0002401801007387 */ /* 0x000fe80000100a00 */
[----:B------:R1:W-:Y:S04]  /*1be20*/  STL.64 [R1+0x248], R26 ;  /* 0x0002481a01007387 */ /* 0x0003e80000100a00 */
[----:B-1----:R-:W2:Y:S04]  /*1be30*/  LDL.LU.64 R26, [R1+0x2158] ;  /* 0x00215800011a7983 */ /* 0x002ea80000300a00 */
[----:B------:R-:W2:Y:S01]  /*1be40*/  LDL.LU.64 R24, [R1+0x2150] ;  /* 0x0021500001187983 */ /* 0x000ea20000300a00 */
[----:B------:R-:W-:-:S02]  /*1be50*/  IMAD.MOV.U32 R18, RZ, RZ, R13 ;  /* 0x000000ffff127224 */ /* 0x000fc400078e000d */
[----:B------:R-:W-:Y:S02]  /*1be60*/  IMAD.MOV.U32 R19, RZ, RZ, R12 ;  /* 0x000000ffff137224 */ /* 0x000fe400078e000c */
[----:B------:R-:W-:Y:S02]  /*1be70*/  IMAD.MOV.U32 R7, RZ, RZ, R14 ;  /* 0x000000ffff077224 */ /* 0x000fe400078e000e */
[----:B------:R-:W-:Y:S02]  /*1be80*/  IMAD.MOV.U32 R6, RZ, RZ, R15 ;  /* 0x000000ffff067224 */ /* 0x000fe400078e000f */
[----:B------:R-:W3:Y:S04]  /*1be90*/  LDL.LU.64 R14, [R1+0x2148] ;  /* 0x00214800010e7983 */ /* 0x000ee80000300a00 */
[----:B------:R1:W-:Y:S01]  /*1bea0*/  STL.64 [R1+0x20b0], R18 ;  /* 0x0020b01201007387 */ /* 0x0003e20000100a00 */
[----:B--2---:R-:W-:Y:S01]  /*1beb0*/  HMMA.1688.F32.TF32 R24, R20, R18, R24 ;  /* 0x000000121418723c */ /* 0x004fe20000081018 */
[----:B-1----:R-:W-:-:S02]  /*1bec0*/  IMAD.MOV.U32 R18, RZ, RZ, R7 ;  /* 0x000000ffff127224 */ /* 0x002fc400078e0007 */
[----:B------:R-:W-:-:S15]  /*1bed0*/  IMAD.MOV.U32 R19, RZ, RZ, R6 ;  /* 0x000000ffff137224 */ /* 0x000fde00078e0006 */
[----:B------:R-:W-:Y:S01]  /*1bee0*/  NOP ;  /* 0x0000000000007918 */ /* 0x000fe20000000000 */
[----:B------:R1:W-:Y:S04]  /*1bef0*/  STL.64 [R1+0x230], R24 ;  /* 0x0002301801007387 */ /* 0x0003e80000100a00 */
[----:B------:R2:W-:Y:S04]  /*1bf00*/  STL.64 [R1+0x238], R26 ;  /* 0x0002381a01007387 */ /* 0x0005e80000100a00 */
[----:B------:R-:W-:Y:S04]  /*1bf10*/  STL.64 [R1+0x20c8], R18 ;  /* 0x0020c81201007387 */ /* 0x000fe80000100a00 */
[----:B-1----:R-:W4:Y:S04]  /*1bf20*/  LDL.LU R24, [R1+0x170] ;  /* 0x0001700001187983 */ /* 0x002f280000300800 */
[----:B------:R-:W4:Y:S04]  /*1bf30*/  LDL.LU R25, [R1+0x174] ;  /* 0x0001740001197983 */ /* 0x000f280000300800 */
[----:B--2---:R-:W2:Y:S04]  /*1bf40*/  LDL.LU R26, [R1+0x178] ;  /* 0x00017800011a7983 */ /* 0x004ea80000300800 */
        /* <DEDUP_REMOVED lines=9> */
[----:B-1----:R-:W3:Y:S04]  /*1bfe0*/  LDL.LU R24, [R1+0x220] ;  /* 0x0002200001187983 */ /* 0x002ee80000300800 */
[----:B------:R-:W3:Y:S04]  /*1bff0*/  LDL.LU R25, [R1+0x224] ;  /* 0x0002240001197983 */ /* 0x000ee80000300800 */
[----:B------:R-:W3:Y:S04]  /*1c000*/  LDL.LU R26, [R1+0x228] ;  /* 0x00022800011a7983 */ /* 0x000ee80000300800 */
[----:B------:R-:W3:Y:S01]  /*1c010*/  LDL.LU R27, [R1+0x22c] ;  /* 0x00022c00011b7983 */ /* 0x000ee20000300800 */
[----:B------:R-:W-:-:S02]  /*1c020*/  IMAD.MOV.U32 R18, RZ, RZ, R5 ;  /* 0x000000ffff127224 */ /* 0x000fc400078e0005 */
[----:B------:R-:W-:Y:S01]  /*1c030*/  IMAD.MOV.U32 R19, RZ, RZ, R4 ;  /* 0x000000ffff137224 */ /* 0x000fe200078e0004 */
[----:B------:R-:W2:Y:S04]  /*1c040*/  LDL.64 R10, [R1+0x8] ;  /* 0x00000800010a7983 */ /* 0x000ea80000100a00 */
[----:B------:R-:W4:Y:S04]  /*1c050*/  LDL.LU R4, [R1+0x200] ;  /* 0x0002000001047983 */ /* 0x000f280000300800 */
[----:B------:R-:W4:Y:S04]  /*1c060*/  LDL.LU R5, [R1+0x204] ;  /* 0x0002040001057983 */ /* 0x000f280000300800 */
[----:B------:R-:W4:Y:S04]  /*1c070*/  LDL.LU R6, [R1+0x208] ;  /* 0x0002080001067983 */ /* 0x000f280000300800 */
[----:B------:R-:W4:Y:S04]  /*1c080*/  LDL.LU R7, [R1+0x20c] ;  /* 0x00020c0001077983 */ /* 0x000f280000300800 */
[----:B------:R-:W-:Y:S01]  /*1c090*/  STL.64 [R1+0x20e0], R18 ;  /* 0x0020e01201007387 */ /* 0x000fe20000100a00 */
[----:B---3--:R-:W-:-:S15]  /*1c0a0*/  HMMA.1688.F32.TF32 R24, R20, R14, R24 ;  /* 0x0000000e1418723c */ /* 0x008fde0000081018 */
[----:B------:R-:W-:-:S04]  /*1c0b0*/  NOP ;  /* 0x0000000000007918 */ /* 0x000fc80000000000 */
[----:B------:R-:W-:Y:S04]  /*1c0c0*/  STL.64 [R1+0x220], R24 ;  /* 0x0002201801007387 */ /* 0x000fe80000100a00 */
[----:B------:R1:W-:Y:S04]  /*1c0d0*/  STL.64 [R1+0x228], R26 ;  /* 0x0002281a01007387 */ /* 0x0003e80000100a00 */
[----:B-1----:R-:W2:Y:S04]  /*1c0e0*/  LDL.LU.64 R26, [R1+0x2140] ;  /* 0x00214000011a7983 */ /* 0x002ea80000300a00 */
[----:B------:R-:W2:Y:S04]  /*1c0f0*/  LDL.LU.64 R24, [R1+0x2138] ;  /* 0x0021380001187983 */ /* 0x000ea80000300a00 */
[----:B------:R1:W-:Y:S04]  /*1c100*/  STL.64 [R1+0x20a8], R14 ;  /* 0x0020a80e01007387 */ /* 0x0003e80000100a00 */
[----:B------:R-:W3:Y:S04]  /*1c110*/  LDL.LU R12, [R1+0x130] ;  /* 0x00013000010c7983 */ /* 0x000ee80000300800 */
[----:B------:R-:W3:Y:S04]  /*1c120*/  LDL.LU R13, [R1+0x134] ;  /* 0x00013400010d7983 */ /* 0x000ee80000300800 */
[----:B-1----:R-:W2:Y:S04]  /*1c130*/  LDL.LU R14, [R1+0x138] ;  /* 0x00013800010e7983 */ /* 0x002ea80000300800 */
        /* <DEDUP_REMOVED lines=8> */
[----:B---3--:R-:W-:Y:S04]  /*1c1c0*/  STL.64 [R1+0x20d8], R14 ;  /* 0x0020d80e01007387 */ /* 0x008fe80000100a00 */
[----:B--2---:R1:W-:Y:S04]  /*1c1d0*/  STL.64 [R1+0x20d0], R12 ;  /* 0x0020d00c01007387 */ /* 0x0043e80000100a00 */
[----:B-1----:R-:W2:Y:S04]  /*1c1e0*/  LDL.LU R12, [R1+0x150] ;  /* 0x00015000010c7983 */ /* 0x002ea80000300800 */
[----:B------:R-:W2:Y:S04]  /*1c1f0*/  LDL.LU R13, [R1+0x154] ;  /* 0x00015400010d7983 */ /* 0x000ea80000300800 */
[----:B------:R-:W3:Y:S04]  /*1c200*/  LDL.LU R14, [R1+0x158] ;  /* 0x00015800010e7983 */ /* 0x000ee80000300800 */
[----:B------:R-:W3:Y:S01]  /*1c210*/  LDL.LU R15, [R1+0x15c] ;  /* 0x00015c00010f7983 */ /* 0x000ee20000300800 */
[----:B------:R-:W-:-:S02]  /*1c220*/  IMAD.MOV.U32 R17, RZ, RZ, R10 ;  /* 0x000000ffff117224 */ /* 0x000fc400078e000a */
[----:B------:R-:W-:Y:S01]  /*1c230*/  IMAD.MOV.U32 R16, RZ, RZ, R11 ;  /* 0x000000ffff107224 */ /* 0x000fe200078e000b */
        /* <DEDUP_REMOVED lines=9> */
[----:B------:R-:W3:Y:S04]  /*1c2d0*/  LDL.LU.64 R24, [R1+0x2128] ;  /* 0x0021280001187983 */ /* 0x000ee80000300a00 */
[----:B------:R-:W4:Y:S01]  /*1c2e0*/  LDL.LU.64 R10, [R1+0x2120] ;  /* 0x00212000010a7983 */ /* 0x000f220000300a00 */
[----:B------:R-:W-:-:S02]  /*1c2f0*/  IMAD.MOV.U32 R18, RZ, RZ, R9 ;  /* 0x000000ffff127224 */ /* 0x000fc400078e0009 */
[----:B------:R-:W-:Y:S02]  /*1c300*/  IMAD.MOV.U32 R19, RZ, RZ, R8 ;  /* 0x000000ffff137224 */ /* 0x000fe400078e0008 */
[----:B------:R-:W2:Y:S01]  /*1c310*/  LDL.LU.64 R8, [R1+0x2118] ;  /* 0x0021180001087983 */ /* 0x000ea20000300a00 */
[----:B----4-:R-:W-:-:S15]  /*1c320*/  HMMA.1688.F32.TF32 R4, R20, R10, R4 ;  /* 0x0000000a1404723c */ /* 0x010fde0000081004 */
[----:B------:R-:W-:-:S04]  /*1c330*/  NOP ;  /* 0x0000000000007918 */ /* 0x000fc80000000000 */
[----:B------:R-:W-:Y:S04]  /*1c340*/  STL.64 [R1+0x200], R4 ;  /* 0x0002000401007387 */ /* 0x000fe80000100a00 */
[----:B------:R1:W-:Y:S04]  /*1c350*/  STL.64 [R1+0x208], R6 ;  /* 0x0002080601007387 */ /* 0x0003e80000100a00 */
[----:B-1----:R-:W3:Y:S04]  /*1c360*/  LDL.LU.64 R6, [R1+0x2110] ;  /* 0x0021100001067983 */ /* 0x002ee80000300a00 */
[----:B------:R-:W4:Y:S01]  /*1c370*/  LDL.LU.64 R4, [R1+0x2108] ;  /* 0x0021080001047983 */ /* 0x000f220000300a00 */
[----:B---3--:R-:W-:Y:S03]  /*1c380*/  HMMA.1688.F32.TF32 R20, R20, R6, R24 ;  /* 0x000000061414723c */ /* 0x008fe60000081018 */
[----:B------:R-:W2:Y:S04]  /*1c390*/  LDL.LU.64 R26, [R1+0x2100] ;  /* 0x00210000011a7983 */ /* 0x000ea80000300a00 */
[----:B------:R-:W2:-:S12]  /*1c3a0*/  LDL.LU.64 R24, [R1+0x20f8] ;  /* 0x0020f80001187983 */ /* 0x000e980000300a00 */
[----:B------:R-:W-:Y:S04]  /*1c3b0*/  STL.64 [R1+0x170], R20 ;  /* 0x0001701401007387 */ /* 0x000fe80000100a00 */
[----:B------:R1:W-:Y:S02]  /*1c3c0*/  STL.64 [R1+0x178], R22 ;  /* 0x0001781601007387 */ /* 0x0003e40000100a00 */
[----:B-1----:R-:W-:Y:S02]  /*1c3d0*/  IMAD.MOV.U32 R22, RZ, RZ, R17 ;  /* 0x000000ffff167224 */ /* 0x002fe400078e0011 */
[----:B------:R-:W-:Y:S02]  /*1c3e0*/  IMAD.MOV.U32 R23, RZ, RZ, R16 ;  /* 0x000000ffff177224 */ /* 0x000fe400078e0010 */
[----:B--2---:R-:W-:Y:S01]  /*1c3f0*/  HMMA.1688.F32.TF32 R16, R24, R18, R12 ;  /* 0x000000121810723c */ /* 0x004fe2000008100c */
[----:B------:R-:W2:Y:S04]  /*1c400*/  LDL.LU.64 R14, [R1+0x20f0] ;  /* 0x0020f000010e7983 */ /* 0x000ea80000300a00 */
[----:B------:R-:W2:-:S14]  /*1c410*/  LDL.LU.64 R12, [R1+0x20e8] ;  /* 0x0020e800010c7983 */ /* 0x000e9c0000300a00 */
        /* <DEDUP_REMOVED lines=20> */
[----:B-1----:R-:W2:Y:S04]  /*1c560*/  LDL.LU.64 R18, [R1+0x20a0] ;  /* 0x0020a00001127983 */ /* 0x002ea80000300a00 */
[----:B------:R-:W2:Y:S02]  /*1c570*/  LDL.LU.64 R16, [R1+0x2098] ;  /* 0x0020980001107983 */ /* 0x000ea40000300a00 */
[----:B--2---:R-:W-:Y:S02]  /*1c580*/  HMMA.1688.F32.TF32 R12, R24, R14, R16 ;  /* 0x0000000e180c723c */ /* 0x004fe40000081010 */
[----:B------:R-:W2:Y:S04]  /*1c590*/  LDL.LU.64 R18, [R1+0x2090] ;  /* 0x0020900001127983 */ /* 0x000ea80000300a00 */
[----:B------:R-:W2:-:S13]  /*1c5a0*/  LDL.LU.64 R16, [R1+0x2088] ;  /* 0x0020880001107983 */ /* 0x000e9a0000300a00 */
[----:B------:R-:W-:Y:S04]  /*1c5b0*/  STL.64 [R1+0x120], R12 ;  /* 0x0001200c01007387 */ /* 0x000fe80000100a00 */
[----:B------:R1:W-:Y:S04]  /*1c5c0*/  STL.64 [R1+0x128], R14 ;  /* 0x0001280e01007387 */ /* 0x0003e80000100a00 */
[----:B-1----:R-:W3:Y:S04]  /*1c5d0*/  LDL.LU.64 R14, [R1+0x2080] ;  /* 0x00208000010e7983 */ /* 0x002ee80000300a00 */
[----:B------:R-:W3:Y:S01]  /*1c5e0*/  LDL.LU.64 R12, [R1+0x2078] ;  /* 0x00207800010c7983 */ /* 0x000ee20000300a00 */
[C---:B--2---:R-:W-:Y:S08]  /*1c5f0*/  HMMA.1688.F32.TF32 R16, R24.reuse, R10, R16 ;  /* 0x0000000a1810723c */ /* 0x044ff00000081010 */
[C---:B---3--:R-:W-:Y:S01]  /*1c600*/  HMMA.1688.F32.TF32 R20, R24.reuse, R22, R12 ;  /* 0x000000161814723c */ /* 0x048fe2000008100c */
[----:B------:R-:W2:Y:S04]  /*1c610*/  LDL.LU.64 R14, [R1+0x2070] ;  /* 0x00207000010e7983 */ /* 0x000ea80000300a00 */
[----:B------:R-:W2:Y:S04]  /*1c620*/  LDL.LU.64 R12, [R1+0x2068] ;  /* 0x00206800010c7983 */ /* 0x000ea80000300a00 */
[----:B------:R1:W-:Y:S10]  /*1c630*/  STL.64 [R1+0x2020], R10 ;  /* 0x0020200a01007387 */ /* 0x0003f40000100a00 */
[----:B------:R-:W-:Y:S04]  /*1c640*/  STL.64 [R1+0x110], R20 ;  /* 0x0001101401007387 */ /* 0x000fe80000100a00 */
[----:B------:R-:W-:Y:S04]  /*1c650*/  STL.64 [R1+0x118], R22 ;  /* 0x0001181601007387 */ /* 0x000fe80000100a00 */
[----:B------:R-:W-:Y:S04]  /*1c660*/  STL.64 [R1+0x2018], R8 ;  /* 0x0020180801007387 */ /* 0x000fe80000100a00 */
[----:B------:R-:W-:Y:S04]  /*1c670*/  STL.64 [R1+0x100], R16 ;  /* 0x0001001001007387 */ /* 0x000fe80000100a00 */
[----:B------:R-:W-:Y:S04]  /*1c680*/  STL.64 [R1+0x108], R18 ;  /* 0x0001081201007387 */ /* 0x000fe80000100a00 */
[----:B-1----:R-:W3:Y:S04]  /*1c690*/  LDL.64 R10, [R1+0x38] ;  /* 0x00003800010a7983 */ /* 0x002ee80000100a00 */
[----:B------:R-:W-:Y:S04]  /*1c6a0*/  LDS R18, [R0+UR9+0x47280] ;  /* 0x0472800900127984 */ /* 0x000fe80008000800 */
[----:B------:R-:W1:Y:S04]  /*1c6b0*/  LDS R19, [R29+UR9+0x47280] ;  /* 0x047280091d137984 */ /* 0x000e680008000800 */
[----:B------:R-:W-:Y:S04]  /*1c6c0*/  LDS R16, [R0+UR9+0x46280] ;  /* 0x0462800900107984 */ /* 0x000fe80008000800 */
[----:B------:R-:W1:Y:S04]  /*1c6d0*/  LDS R17, [R29+UR9+0x46280] ;  /* 0x046280091d117984 */ /* 0x000e680008000800 */
[----:B------:R-:W1:Y:S04]  /*1c6e0*/  LDS R20, [R0+UR9+0x46300] ;  /* 0x0463000900147984 */ /* 0x000e680008000800 */
[----:B------:R-:W1:Y:S04]  /*1c6f0*/  LDS R22, [R0+UR9+0x47300] ;  /* 0x0473000900167984 */ /* 0x000e680008000800 */
[----:B------:R-:W1:Y:S04]  /*1c700*/  LDS R23, [R29+UR9+0x47300] ;  /* 0x047300091d177984 */ /* 0x000e680008000800 */
[----:B------:R-:W1:Y:S01]  /*1c710*/  LDS R21, [R29+UR9+0x46300] ;  /* 0x046300091d157984 */ /* 0x000e620008000800 */
[----:B--2---:R-:W-:Y:S03]  /*1c720*/  HMMA.1688.F32.TF32 R12, R24, R6, R12 ;  /* 0x00000006180c723c */ /* 0x004fe6000008100c */
[----:B------:R-:W-:Y:S04]  /*1c730*/  LDS R26, [R0+UR9+0x47380] ;  /* 0x04738009001a7984 */ /* 0x000fe80008000800 */
[----:B------:R-:W2:Y:S04]  /*1c740*/  LDS R27, [R29+UR9+0x47380] ;  /* 0x047380091d1b7984 */ /* 0x000ea80008000800 */
[----:B------:R-:W-:Y:S04]  /*1c750*/  LDS R24, [R0+UR9+0x46380] ;  /* 0x0463800900187984 */ /* 0x000fe80008000800 */
[----:B------:R-:W1:Y:S04]  /*1c760*/  LDS R25, [R29+UR9+0x46380] ;  /* 0x046380091d197984 */ /* 0x000e680008000800 */
[----:B---3--:R3:W-:Y:S04]  /*1c770*/  STL.64 [R1+0x2060], R10 ;  /* 0x0020600a01007387 */ /* 0x0087e80000100a00 */
[----:B------:R-:W-:Y:S04]  /*1c780*/  STL.64 [R1+0x70], R12 ;  /* 0x0000700c01007387 */ /* 0x000fe80000100a00 */
[----:B------:R-:W-:Y:S04]  /*1c790*/  STL.64 [R1+0x78], R14 ;  /* 0x0000780e01007387 */ /* 0x000fe80000100a00 */
[----:B------:R-:W-:Y:S04]  /*1c7a0*/  LDS R12, [R0+UR9+0x46200] ;  /* 0x04620009000c7984 */ /* 0x000fe80008000800 */
[----:B------:R-:W-:Y:S04]  /*1c7b0*/  LDS R14, [R0+UR9+0x47200] ;  /* 0x04720009000e7984 */ /* 0x000fe80008000800 */
[----:B------:R-:W-:Y:S04]  /*1c7c0*/  LDS R13, [R29+UR9+0x46200] ;  /* 0x046200091d0d7984 */ /* 0x000fe80008000800 */
[----:B------:R-:W1:Y:S04]  /*1c7d0*/  LDS R15, [R29+UR9+0x47200] ;  /* 0x047200091d0f7984 */ /* 0x000e680008000800 */
[----:B---3--:R-:W3:Y:S04]  /*1c7e0*/  LDL.64 R10, [R1+0x58] ;  /* 0x00005800010a7983 */ /* 0x008ee80000100a00 */
[----:B------:R-:W-:Y:S04]  /*1c7f0*/  STL.64 [R1+0x2010], R6 ;  /* 0x0020100601007387 */ /* 0x000fe80000100a00 */
[----:B----4-:R4:W-:Y:S04]  /*1c800*/  STL.64 [R1+0x2008], R4 ;  /* 0x0020080401007387 */ /* 0x0109e80000100a00 */
[----:B----4-:R-:W3:Y:S04]  /*1c810*/  LDL.LU R4, [R1+0x3e0] ;  /* 0x0003e00001047983 */ /* 0x010ee80000300800 */
[----:B------:R-:W3:Y:S04]  /*1c820*/  LDL.LU R5, [R1+0x3e4] ;  /* 0x0003e40001057983 */ /* 0x000ee80000300800 */
[----:B------:R-:W3:Y:S04]  /*1c830*/  LDL.LU R6, [R1+0x3e8] ;  /* 0x0003e80001067983 */ /* 0x000ee80000300800 */
[----:B------:R-:W3:Y:S04]  /*1c840*/  LDL.LU R7, [R1+0x3ec] ;  /* 0x0003ec0001077983 */ /* 0x000ee80000300800 */
[----:B-1----:R-:W-:Y:S04]  /*1c850*/  STL.64 [R1+0x2000], R18 ;  /* 0x0020001201007387 */ /* 0x002fe80000100a00 */
[----:B------:R1:W-:Y:S04]  /*1c860*/  STL.64 [R1+0x1ff8], R16 ;  /* 0x001ff81001007387 */ /* 0x0003e80000100a00 */
[----:B-1----:R-:W4:Y:S04]  /*1c870*/  LDL.LU R16, [R1+0x3c0] ;  /* 0x0003c00001107983 */ /* 0x002f280000300800 */
[----:B------:R-:W4:Y:S04]  /*1c880*/  LDL.LU R17, [R1+0x3c4] ;  /* 0x0003c40001117983 */ /* 0x000f280000300800 */
[----:B------:R-:W4:Y:S04]  /*1c890*/  LDL.LU R18, [R1+0x3c8] ;  /* 0x0003c80001127983 */ /* 0x000f280000300800 */
[----:B------:R-:W4:Y:S04]  /*1c8a0*/  LDL.LU R19, [R1+0x3cc] ;  /* 0x0003cc0001137983 */ /* 0x000f280000300800 */
[----:B------:R-:W-:Y:S04]  /*1c8b0*/  STL [R1+0x1f68], R20 ;  /* 0x001f681401007387 */ /* 0x000fe80000100800 */
[----:B------:R-:W-:Y:S04]  /*1c8c0*/  STL [R1+0x1f6c], R22 ;  /* 0x001f6c1601007387 */ /* 0x000fe80000100800 */
[----:B------:R1:W-:Y:S04]  /*1c8d0*/  STL [R1+0x1f94], R23 ;  /* 0x001f941701007387 */ /* 0x0003e80000100800 */
[----:B------:R-:W-:Y:S04]  /*1c8e0*/  STL [R1+0x1f90], R21 ;  /* 0x001f901501007387 */ /* 0x000fe80000100800 */
[----:B-1----:R-:W4:Y:S04]  /*1c8f0*/  LDL.64 R22, [R1+0x48] ;  /* 0x0000480001167983 */ /* 0x002f280000100a00 */
[----:B--2---:R-:W-:Y:S04]  /*1c900*/  STL.64 [R1+0x1ee8], R26 ;  /* 0x001ee81a01007387 */ /* 0x004fe80000100a00 */
[----:B------:R1:W-:Y:S04]  /*1c910*/  STL.64 [R1+0x1ee0], R24 ;  /* 0x001ee01801007387 */ /* 0x0003e80000100a00 */
[----:B-1----:R-:W2:Y:S04]  /*1c920*/  LDL.LU R24, [R1+0x3d0] ;  /* 0x0003d00001187983 */ /* 0x002ea80000300800 */
[----:B------:R-:W2:Y:S04]  /*1c930*/  LDL.LU R25, [R1+0x3d4] ;  /* 0x0003d40001197983 */ /* 0x000ea80000300800 */
[----:B------:R-:W2:Y:S04]  /*1c940*/  LDL.LU R26, [R1+0x3d8] ;  /* 0x0003d800011a7983 */ /* 0x000ea80000300800 */
[----:B------:R-:W2:Y:S01]  /*1c950*/  LDL.LU R27, [R1+0x3dc] ;  /* 0x0003dc00011b7983 */ /* 0x000ea20000300800 */
[----:B---3--:R-:W-:-:S15]  /*1c960*/  HMMA.1688.F32.TF32 R4, R12, R10, R4 ;  /* 0x0000000a0c04723c */ /* 0x008fde0000081004 */
[----:B------:R-:W-:-:S04]  /*1c970*/  NOP ;  /* 0x0000000000007918 */ /* 0x000fc80000000000 */
[----:B------:R1:W-:Y:S04]  /*1c980*/  STL.64 [R1+0x3e0], R4 ;  /* 0x0003e00401007387 */ /* 0x0003e80000100a00 */
[----:B------:R4:W-:Y:S01]  /*1c990*/  STL.64 [R1+0x3e8], R6 ;  /* 0x0003e80601007387 */ /* 0x0009e20000100a00 */
[----:B-1----:R-:W-:Y:S02]  /*1c9a0*/  IMAD.MOV.U32 R5, RZ, RZ, R10 ;  /* 0x000000ffff057224 */ /* 0x002fe400078e000a */
[----:B------:R-:W-:Y:S02]  /*1c9b0*/  IMAD.MOV.U32 R4, RZ, RZ, R11 ;  /* 0x000000ffff047224 */ /* 0x000fe400078e000b */
[----:B------:R-:W3:Y:S01]  /*1c9c0*/  LDL.LU.64 R10, [R1+0x2060] ;  /* 0x00206000010a7983 */ /* 0x000ee20000300a00 */
[----:B----4-:R-:W-:-:S02]  /*1c9d0*/  IMAD.MOV.U32 R7, RZ, RZ, R22 ;  /* 0x000000ffff077224 */ /* 0x010fc400078e0016 */
[----:B------:R-:W-:Y:S01]  /*1c9e0*/  IMAD.MOV.U32 R6, RZ, RZ, R23 ;  /* 0x000000ffff067224 */ /* 0x000fe200078e0017 */
[----:B--2---:R-:W-:-:S15]  /*1c9f0*/  HMMA.1688.F32.TF32 R24, R12, R22, R24 ;  /* 0x000000160c18723c */ /* 0x004fde0000081018 */
[----:B------:R-:W-:-:S04]  /*1ca00*/  NOP ;  /* 0x0000000000007918 */ /* 0x000fc80000000000 */
[----:B------:R-:W-:Y:S04]  /*1ca10*/  STL.64 [R1+0x3d0], R24 ;  /* 0x0003d01801007387 */ /* 0x000fe80000100a00 */
[----:B------:R-:W-:Y:S04]  /*1ca20*/  STL.64 [R1+0x3d8], R26 ;  /* 0x0003d81a01007387 */ /* 0x000fe80000100a00 */
[----:B------:R-:W-:Y:S04]  /*1ca30*/  STL.64 [R1+0x2048], R6 ;  /* 0x0020480601007387 */ /* 0x000fe80000100a00 */
[----:B------:R1:W-:Y:S04]  /*1ca40*/  STL.64 [R1+0x2040], R4 ;  /* 0x0020400401007387 */ /* 0x0003e80000100a00 */
[----:B-1----:R-:W2:Y:S04]  /*1ca50*/  LDL.LU R4, [R1+0x3b0] ;  /* 0x0003b00001047983 */ /* 0x002ea80000300800 */
[----:B------:R-:W2:Y:S04]  /*1ca60*/  LDL.LU R5, [R1+0x3b4] ;  /* 0x0003b40001057983 */ /* 0x000ea80000300800 */
[----:B------:R-:W2:Y:S04]  /*1ca70*/  LDL.LU R6, [R1+0x3b8] ;  /* 0x0003b80001067983 */ /* 0x000ea80000300800 */
[----:B------:R-:W2:Y:S01]  /*1ca80*/  LDL.LU R7, [R1+0x3bc] ;  /* 0x0003bc0001077983 */ /* 0x000ea20000300800 */
[----:B---3--:R-:W-:Y:S01]  /*1ca90*/  HMMA.1688.F32.TF32 R20, R12, R10, R16 ;  /* 0x0000000a0c14723c */ /* 0x008fe20000081010 */
[----:B------:R-:W-:-:S02]  /*1caa0*/  IMAD.MOV.U32 R17, RZ, RZ, R10 ;  /* 0x000000ffff117224 */ /* 0x000fc400078e000a */
[----:B------:R-:W-:-:S15]  /*1cab0*/  IMAD.MOV.U32 R16, RZ, RZ, R11 ;  /* 0x000000ffff107224 */ /* 0x000fde00078e000b */
[----:B------:R-:W-:Y:S01]  /*1cac0*/  NOP ;  /* 0x0000000000007918 */ /* 0x000fe20000000000 */
[----:B------:R1:W-:Y:S04]  /*1cad0*/  STL.64 [R1+0x3c0], R20 ;  /* 0x0003c01401007387 */ /* 0x0003e80000100a00 */
[----:B------:R3:W-:Y:S04]  /*1cae0*/  STL.64 [R1+0x3c8], R22 ;  /* 0x0003c81601007387 */ /* 0x0007e80000100a00 */
[----:B------:R-:W4:Y:S04]  /*1caf0*/  LDL.LU R8, [R1+0x3a0] ;  /* 0x0003a00001087983 */ /* 0x000f280000300800 */
[----:B------:R-:W4:Y:S04]  /*1cb00*/  LDL.LU R9, [R1+0x3a4] ;  /* 0x0003a40001097983 */ /* 0x000f280000300800 */
[----:B------:R-:W4:Y:S04]  /*1cb10*/  LDL.LU R10, [R1+0x3a8] ;  /* 0x0003a800010a7983 */ /* 0x000f280000300800 */
[----:B------:R-:W4:Y:S04]  /*1cb20*/  LDL.LU R11, [R1+0x3ac] ;  /* 0x0003ac00010b7983 */ /* 0x000f280000300800 */
[----:B-1----:R-:W2:Y:S04]  /*1cb30*/  LDL.LU R20, [R1+0x2a0] ;  /* 0x0002a00001147983 */ /* 0x002ea80000300800 */
[----:B------:R-:W2:Y:S04]  /*1cb40*/  LDL.LU R21, [R1+0x2a4] ;  /* 0x0002a40001157983 */ /* 0x000ea80000300800 */
[----:B---3--:R-:W3:Y:S04]  /*1cb50*/  LDL.LU R22, [R1+0x2a8] ;  /* 0x0002a80001167983 */ /* 0x008ee80000300800 */
[----:B------:R-:W3:Y:S01]  /*1cb60*/  LDL.LU R23, [R1+0x2ac] ;  /* 0x0002ac0001177983 */ /* 0x000ee20000300800 */
[----:B------:R-:W-:-:S02]  /*1cb70*/  IMAD.MOV.U32 R25, RZ, RZ, R3 ;  /* 0x000000ffff197224 */ /* 0x000fc400078e0003 */
[----:B------:R-:W-:Y:S01]  /*1cb80*/  IMAD.MOV.U32 R26, RZ, RZ, R2 ;  /* 0x000000ffff1a7224 */ /* 0x000fe200078e0002 */
[----:B---3--:R1:W-:Y:S04]  /*1cb90*/  STL.64 [R1+0x1fa0], R22 ;  /* 0x001fa01601007387 */ /* 0x0083e80000100a00 */
[----:B--2---:R-:W-:Y:S04]  /*1cba0*/  STL.64 [R1+0x1f98], R20 ;  /* 0x001f981401007387 */ /* 0x004fe80000100a00 */
[----:B-1----:R-:W2:Y:S04]  /*1cbb0*/  LDL.LU.64 R22, [R1+0x28] ;  /* 0x0000280001167983 */ /* 0x002ea80000300a00 */
[----:B------:R-:W3:Y:S04]  /*1cbc0*/  LDL.LU R24, [R1+0x1f0] ;  /* 0x0001f00001187983 */ /* 0x000ee80000300800 */
[----:B------:R-:W2:Y:S04]  /*1cbd0*/  LDL.LU R3, [R1+0x205c] ;  /* 0x00205c0001037983 */ /* 0x000ea80000300800 */
[----:B------:R-:W2:Y:S04]  /*1cbe0*/  LDL.LU R2, [R1+0x2058] ;  /* 0x0020580001027983 */ /* 0x000ea80000300800 */
[----:B------:R-:W2:Y:S04]  /*1cbf0*/  LDL.LU R27, [R1+0x1fc] ;  /* 0x0001fc00011b7983 */ /* 0x000ea80000300800 */
[----:B--2---:R-:W-:Y:S04]  /*1cc00*/  STL.64 [R1+0x1f78], R26 ;  /* 0x001f781a01007387 */ /* 0x004fe80000100a00 */
[----:B---3--:R1:W-:Y:S04]  /*1cc10*/  STL.64 [R1+0x1f70], R24 ;  /* 0x001f701801007387 */ /* 0x0083e80000100a00 */
[----:B-1----:R-:W2:Y:S04]  /*1cc20*/  LDL.LU R24, [R1+0x290] ;  /* 0x0002900001187983 */ /* 0x002ea80000300800 */
[----:B------:R-:W2:Y:S01]  /*1cc30*/  LDL.LU R25, [R1+0x294] ;  /* 0x0002940001197983 */ /* 0x000ea20000300800 */
[----:B------:R-:W-:Y:S01]  /*1cc40*/  HMMA.1688.F32.TF32 R4, R12, R22, R4 ;  /* 0x000000160c04723c */ /* 0x000fe20000081004 */
[----:B------:R-:W-:-:S02]  /*1cc50*/  IMAD.MOV.U32 R26, RZ, RZ, R3 ;  /* 0x000000ffff1a7224 */ /* 0x000fc400078e0003 */
[----:B------:R-:W-:Y:S01]  /*1cc60*/  IMAD.MOV.U32 R27, RZ, RZ, R2 ;  /* 0x000000ffff1b7224 */ /* 0x000fe200078e0002 */
[----:B------:R-:W3:Y:S04]  /*1cc70*/  LDL.LU R3, [R1+0x2054] ;  /* 0x0020540001037983 */ /* 0x000ee80000300800 */
[----:B------:R-:W3:Y:S04]  /*1cc80*/  LDL.LU R2, [R1+0x2050] ;  /* 0x0020500001027983 */ /* 0x000ee80000300800 */
[----:B------:R1:W-:Y:S04]  /*1cc90*/  STL.64 [R1+0x1f88], R26 ;  /* 0x001f881a01007387 */ /* 0x0003e80000100a00 */
[----:B--2---:R-:W-:Y:S04]  /*1cca0*/  STL.64 [R1+0x1f80], R24 ;  /* 0x001f801801007387 */ /* 0x004fe80000100a00 */
[----:B-1----:R-:W4:Y:S04]  /*1ccb0*/  LDL.LU.64 R26, [R1+0x18] ;  /* 0x00001800011a7983 */ /* 0x002f280000300a00 */
        /* <DEDUP_REMOVED lines=8> */
[----:B--2---:R-:W-:Y:S02]  /*1cd40*/  IMAD.MOV.U32 R22, RZ, RZ, R7 ;  /* 0x000000ffff167224 */ /* 0x004fe400078e0007 */
[----:B------:R-:W-:-:S05]  /*1cd50*/  IMAD.MOV.U32 R23, RZ, RZ, R6 ;  /* 0x000000ffff177224 */ /* 0x000fca00078e0006 */
[----:B------:R3:W-:Y:S04]  /*1cd60*/  STL.64 [R1+0x1fe0], R22 ;  /* 0x001fe01601007387 */ /* 0x0007e80000100a00 */
[----:B------:R-:W2:Y:S01]  /*1cd70*/  LDL.LU R16, [R1+0x2f0] ;  /* 0x0002f00001107983 */ /* 0x000ea20000300800 */
[----:B---3--:R-:W-:Y:S02]  /*1cd80*/  IMAD.MOV.U32 R22, RZ, RZ, R5 ;  /* 0x000000ffff167224 */ /* 0x008fe400078e0005 */
[----:B------:R-:W-:Y:S02]  /*1cd90*/  IMAD.MOV.U32 R23, RZ, RZ, R4 ;  /* 0x000000ffff177224 */ /* 0x000fe400078e0004 */
[----:B----4-:R-:W-:-:S15]  /*1cda0*/  HMMA.1688.F32.TF32 R4, R12, R26, R8 ;  /* 0x0000001a0c04723c */ /* 0x010fde0000081008 */
[----:B------:R-:W-:-:S04]  /*1cdb0*/  NOP ;  /* 0x0000000000007918 */ /* 0x000fc80000000000 */
[----:B------:R-:W-:Y:S04]  /*1cdc0*/  STL.64 [R1+0x3a0], R4 ;  /* 0x0003a00401007387 */ /* 0x000fe80000100a00 */
[----:B------:R-:W-:Y:S04]  /*1cdd0*/  STL.64 [R1+0x3a8], R6 ;  /* 0x0003a80601007387 */ /* 0x000fe80000100a00 */
[----:B------:R-:W2:Y:S04]  /*1cde0*/  LDL.LU R17, [R1+0x2f4] ;  /* 0x0002f40001117983 */ /* 0x000ea80000300800 */
[----:B------:R-:W3:Y:S04]  /*1cdf0*/  LDL.LU R18, [R1+0x2f8] ;  /* 0x0002f80001127983 */ /* 0x000ee80000300800 */
[----:B------:R-:W3:Y:S04]  /*1ce00*/  LDL.LU R19, [R1+0x2fc] ;  /* 0x0002fc0001137983 */ /* 0x000ee80000300800 */
[----:B------:R-:W4:Y:S04]  /*1ce10*/  LDL.LU R8, [R1+0x390] ;  /* 0x0003900001087983 */ /* 0x000f280000300800 */
[----:B------:R-:W4:Y:S04]  /*1ce20*/  LDL.LU R9, [R1+0x394] ;  /* 0x0003940001097983 */ /* 0x000f280000300800 */
[----:B------:R-:W4:Y:S04]  /*1ce30*/  LDL.LU R10, [R1+0x398] ;  /* 0x00039800010a7983 */ /* 0x000f280000300800 */
[----:B------:R-:W4:Y:S04]  /*1ce40*/  LDL.LU R11, [R1+0x39c] ;  /* 0x00039c00010b7983 */ /* 0x000f280000300800 */
[----:B---3--:R1:W-:Y:S04]  /*1ce50*/  STL.64 [R1+0x2030], R18 ;  /* 0x0020301201007387 */ /* 0x0083e80000100a00 */
[----:B--2---:R-:W-:Y:S04]  /*1ce60*/  STL.64 [R1+0x2028], R16 ;  /* 0x0020281001007387 */ /* 0x004fe80000100a00 */
[----:B-1----:R-:W4:Y:S04]  /*1ce70*/  LDL.64 R18, [R1+0x8] ;  /* 0x0000080001127983 */ /* 0x002f280000100a00 */
[----:B------:R-:W2:Y:S04]  /*1ce80*/  LDL.LU R4, [R1+0x380] ;  /* 0x0003800001047983 */ /* 0x000ea80000300800 */
[----:B------:R-:W2:Y:S04]  /*1ce90*/  LDL.LU R5, [R1+0x384] ;  /* 0x0003840001057983 */ /* 0x000ea80000300800 */
[----:B------:R-:W2:Y:S04]  /*1cea0*/  LDL.LU R6, [R1+0x388] ;  /* 0x0003880001067983 */ /* 0x000ea80000300800 */
[----:B------:R-:W2:Y:S04]  /*1ceb0*/  LDL.LU R7, [R1+0x38c] ;  /* 0x00038c0001077983 */ /* 0x000ea80000300800 */
        /* <DEDUP_REMOVED lines=8> */
[----:B------:R-:W2:Y:S01]  /*1cf40*/  LDL.LU R25, [R1+0x2c4] ;  /* 0x0002c40001197983 */ /* 0x000ea20000300800 */
[----:B------:R-:W-:-:S02]  /*1cf50*/  IMAD.MOV.U32 R26, RZ, RZ, R2 ;  /* 0x000000ffff1a7224 */ /* 0x000fc400078e0002 */
[----:B------:R-:W-:Y:S01]  /*1cf60*/  IMAD.MOV.U32 R27, RZ, RZ, R3 ;  /* 0x000000ffff1b7224 */ /* 0x000fe200078e0003 */
[----:B------:R-:W3:Y:S04]  /*1cf70*/  LDL.LU R2, [R1+0x203c] ;  /* 0x00203c0001027983 */ /* 0x000ee80000300800 */
[----:B------:R-:W3:Y:S04]  /*1cf80*/  LDL.LU R3, [R1+0x2038] ;  /* 0x0020380001037983 */ /* 0x000ee80000300800 */
[----:B------:R-:W-:Y:S01]  /*1cf90*/  STL.64 [R1+0x1fd8], R26 ;  /* 0x001fd81a01007387 */ /* 0x000fe20000100a00 */
[----:B----4-:R-:W-:Y:S03]  /*1cfa0*/  HMMA.1688.F32.TF32 R8, R12, R18, R8 ;  /* 0x000000120c08723c */ /* 0x010fe60000081008 */
[----:B--2---:R1:W-:Y:S04]  /*1cfb0*/  STL.64 [R1+0x1fd0], R24 ;  /* 0x001fd01801007387 */ /* 0x0043e80000100a00 */
[----:B-1----:R-:W2:Y:S04]  /*1cfc0*/  LDL.LU R24, [R1+0x2d0] ;  /* 0x0002d00001187983 */ /* 0x002ea80000300800 */
[----:B------:R-:W2:Y:S04]  /*1cfd0*/  LDL.LU R25, [R1+0x2d4] ;  /* 0x0002d40001197983 */ /* 0x000ea80000300800 */
[----:B------:R-:W4:Y:S04]  /*1cfe0*/  LDL.LU R26, [R1+0x2d8] ;  /* 0x0002d800011a7983 */ /* 0x000f280000300800 */
[----:B------:R-:W4:Y:S01]  /*1cff0*/  LDL.LU R27, [R1+0x2dc] ;  /* 0x0002dc00011b7983 */ /* 0x000f220000300800 */
[----:B------:R-:W-:-:S02]  /*1d000*/  IMAD.MOV.U32 R21, RZ, RZ, R18 ;  /* 0x000000ffff157224 */ /* 0x000fc400078e0012 */
[----:B------:R-:W-:Y:S01]  /*1d010*/  IMAD.MOV.U32 R20, RZ, RZ, R19 ;  /* 0x000000ffff147224 */ /* 0x000fe200078e0013 */
[----:B----4-:R-:W-:Y:S04]  /*1d020*/  STL.64 [R1+0x1ff0], R26 ;  /* 0x001ff01a01007387 */ /* 0x010fe80000100a00 */
[----:B--2---:R1:W-:Y:S04]  /*1d030*/  STL.64 [R1+0x1fe8], R24 ;  /* 0x001fe81801007387 */ /* 0x0043e80000100a00 */
[----:B-1----:R-:W2:Y:S04]  /*1d040*/  LDL.LU R24, [R1+0x2e0] ;  /* 0x0002e00001187983 */ /* 0x002ea80000300800 */
[----:B------:R-:W2:Y:S04]  /*1d050*/  LDL.LU R25, [R1+0x2e4] ;  /* 0x0002e40001197983 */ /* 0x000ea80000300800 */
[----:B------:R-:W4:Y:S01]  /*1d060*/  LDL.LU.64 R18, [R1+0x2030] ;  /* 0x0020300001127983 */ /* 0x000f220000300a00 */
[----:B---3--:R-:W-:-:S02]  /*1d070*/  IMAD.MOV.U32 R26, RZ, RZ, R3 ;  /* 0x000000ffff1a7224 */ /* 0x008fc400078e0003 */
[----:B------:R-:W-:Y:S01]  /*1d080*/  IMAD.MOV.U32 R27, RZ, RZ, R2 ;  /* 0x000000ffff1b7224 */ /* 0x000fe200078e0002 */
[----:B------:R-:W4:Y:S01]  /*1d090*/  LDL.LU.64 R16, [R1+0x2028] ;  /* 0x0020280001107983 */ /* 0x000f220000300a00 */
[----:B------:R-:W-:-:S03]  /*1d0a0*/  IMAD.MOV.U32 R3, RZ, RZ, R10 ;  /* 0x000000ffff037224 */ /* 0x000fc600078e000a */
[----:B------:R1:W-:Y:S01]  /*1d0b0*/  STL.64 [R1+0x390], R8 ;  /* 0x0003900801007387 */ /* 0x0003e20000100a00 */
[----:B------:R-:W-:-:S03]  /*1d0c0*/  IMAD.MOV.U32 R2, RZ, RZ, R11 ;  /* 0x000000ffff027224 */ /* 0x000fc600078e000b */
[----:B------:R-:W3:Y:S04]  /*1d0d0*/  LDL.LU.64 R10, [R1+0x2020] ;  /* 0x00202000010a7983 */ /* 0x000ee80000300a00 */
[----:B-1----:R-:W2:Y:S04]  /*1d0e0*/  LDL.LU.64 R8, [R1+0x2018] ;  /* 0x0020180001087983 */ /* 0x002ea80000300a00 */
[----:B------:R-:W-:Y:S04]  /*1d0f0*/  STL [R1+0x1c6c], R2 ;  /* 0x001c6c0201007387 */ /* 0x000fe80000100800 */
[----:B------:R-:W-:Y:S01]  /*1d100*/  STL [R1+0x1c68], R3 ;  /* 0x001c680301007387 */ /* 0x000fe20000100800 */
[----:B---3--:R-:W-:-:S15]  /*1d110*/  HMMA.1688.F32.TF32 R4, R12, R10, R4 ;  /* 0x0000000a0c04723c */ /* 0x008fde0000081004 */
[----:B------:R-:W-:-:S04]  /*1d120*/  NOP ;  /* 0x0000000000007918 */ /* 0x000fc80000000000 */
[----:B------:R-:W-:Y:S04]  /*1d130*/  STL.64 [R1+0x380], R4 ;  /* 0x0003800401007387 */ /* 0x000fe80000100a00 */
[----:B------:R1:W-:Y:S04]  /*1d140*/  STL.64 [R1+0x388], R6 ;  /* 0x0003880601007387 */ /* 0x0003e80000100a00 */
[----:B-1----:R-:W4:Y:S04]  /*1d150*/  LDL.LU.64 R6, [R1+0x2010] ;  /* 0x0020100001067983 */ /* 0x002f280000300a00 */
[----:B------:R-:W3:Y:S01]  /*1d160*/  LDL.LU.64 R4, [R1+0x2008] ;  /* 0x0020080001047983 */ /* 0x000ee20000300a00 */
[----:B----4-:R-:W-:Y:S03]  /*1d170*/  HMMA.1688.F32.TF32 R12, R12, R6, R16 ;  /* 0x000000060c0c723c */ /* 0x010fe60000081010 */
        /* <DEDUP_REMOVED lines=36> */
[----:B------:R2:W-:Y:S01]  /*1d3c0*/  STL.64 [R1+0x2a8], R22 ;  /* 0x0002a81601007387 */ /* 0x0005e20000100a00 */
[----:B-1----:R-:W-:-:S03]  /*1d3d0*/  IMAD.MOV.U32 R20, RZ, RZ, R27 ;  /* 0x000000ffff147224 */ /* 0x002fc600078e001b */
[----:B--2---:R-:W2:Y:S04]  /*1d3e0*/  LDL.LU R23, [R1+0x1f94] ;  /* 0x001f940001177983 */ /* 0x004ea80000300800 */
[----:B------:R-:W2:Y:S01]  /*1d3f0*/  LDL.LU R21, [R1+0x1f90] ;  /* 0x001f900001157983 */ /* 0x000ea20000300800 */
[----:B------:R-:W-:-:S03]  /*1d400*/  IMAD.MOV.U32 R22, RZ, RZ, R26 ;  /* 0x000000ffff167224 */ /* 0x000fc600078e001a */
[----:B------:R-:W4:Y:S04]  /*1d410*/  LDL.LU.64 R26, [R1+0x1f88] ;  /* 0x001f8800011a7983 */ /* 0x000f280000300a00 */
[----:B------:R-:W4:Y:S02]  /*1d420*/  LDL.LU.64 R24, [R1+0x1f80] ;  /* 0x001f800001187983 */ /* 0x000f240000300a00 */
[----:B----4-:R-:W-:Y:S02]  /*1d430*/  HMMA.1688.F32.TF32 R12, R16, R14, R24 ;  /* 0x0000000e100c723c */ /* 0x010fe40000081018 */
[----:B------:R-:W4:Y:S04]  /*1d440*/  LDL.LU.64 R26, [R1+0x1f78] ;  /* 0x001f7800011a7983 */ /* 0x000f280000300a00 */
[----:B------:R-:W4:-:S13]  /*1d450*/  LDL.LU.64 R24, [R1+0x1f70] ;  /* 0x001f700001187983 */ /* 0x000f1a0000300a00 */
[----:B------:R1:W-:Y:S04]  /*1d460*/  STL.64 [R1+0x290], R12 ;  /* 0x0002900c01007387 */ /* 0x0003e80000100a00 */
[----:B------:R2:W-:Y:S04]  /*1d470*/  STL.64 [R1+0x298], R14 ;  /* 0x0002980e01007387 */ /* 0x0005e80000100a00 */
[----:B-1----:R-:W4:Y:S04]  /*1d480*/  LDL.LU R12, [R1+0x60] ;  /* 0x00006000010c7983 */ /* 0x002f280000300800 */
[----:B------:R-:W4:Y:S04]  /*1d490*/  LDL.LU R13, [R1+0x64] ;  /* 0x00006400010d7983 */ /* 0x000f280000300800 */
[----:B--2---:R-:W2:Y:S01]  /*1d4a0*/  LDL.LU R14, [R1+0x68] ;  /* 0x00006800010e7983 */ /* 0x004ea20000300800 */
[----:B---3--:R-:W-:-:S05]  /*1d4b0*/  IMAD.MOV.U32 R15, RZ, RZ, R5 ;  /* 0x000000ffff0f7224 */ /* 0x008fca00078e0005 */
[----:B--2---:R-:W-:Y:S04]  /*1d4c0*/  STL.64 [R1+0x1e58], R14 ;  /* 0x001e580e01007387 */ /* 0x004fe80000100a00 */
[----:B----4-:R1:W-:Y:S04]  /*1d4d0*/  STL.64 [R1+0x1e50], R12 ;  /* 0x001e500c01007387 */ /* 0x0103e80000100a00 */
[----:B-1----:R-:W2:Y:S04]  /*1d4e0*/  LDL.LU R12, [R1+0x280] ;  /* 0x00028000010c7983 */ /* 0x002ea80000300800 */
[----:B------:R-:W2:Y:S04]  /*1d4f0*/  LDL.LU R13, [R1+0x284] ;  /* 0x00028400010d7983 */ /* 0x000ea80000300800 */
[----:B------:R-:W2:Y:S04]  /*1d500*/  LDL.LU R14, [R1+0x288] ;  /* 0x00028800010e7983 */ /* 0x000ea80000300800 */
[----:B------:R-:W2:Y:S02]  /*1d510*/  LDL.LU R15, [R1+0x28c] ;  /* 0x00028c00010f7983 */ /* 0x000ea40000300800 */
[----:B--2---:R-:W-:-:S15]  /*1d520*/  HMMA.1688.F32.TF32 R12, R16, R10, R12 ;  /* 0x0000000a100c723c */ /* 0x004fde000008100c */
[----:B------:R-:W-:-:S04]  /*1d530*/  NOP ;  /* 0x0000000000007918 */ /* 0x000fc80000000000 */
[----:B------:R-:W-:Y:S04]  /*1d540*/  STL.64 [R1+0x280], R12 ;  /* 0x0002800c01007387 */ /* 0x000fe80000100a00 */
[----:B------:R-:W-:Y:S04]  /*1d550*/  STL.64 [R1+0x1f08], R10 ;  /* 0x001f080a01007387 */ /* 0x000fe80000100a00 */
[----:B------:R1:W-:Y:S02]  /*1d560*/  STL.64 [R1+0x1f00], R8 ;  /* 0x001f000801007387 */ /* 0x0003e40000100a00 */
[----:B-1----:R-:W-:Y:S02]  /*1d570*/  HMMA.1688.F32.TF32 R8, R16, R6, R24 ;  /* 0x000000061008723c */ /* 0x002fe40000081018 */
[----:B------:R-:W2:-:S15]  /*1d580*/  LDL.LU R24, [R1+0x1b0] ;  /* 0x0001b00001187983 */ /* 0x000e9e0000300800 */
[----:B------:R-:W-:Y:S02]  /*1d590*/  NOP ;  /* 0x0000000000007918 */ /* 0x000fe40000000000 */
[----:B------:R1:W-:Y:S04]  /*1d5a0*/  STL.64 [R1+0x1f0], R8 ;  /* 0x0001f00801007387 */ /* 0x0003e80000100a00 */
[----:B------:R3:W-:Y:S04]  /*1d5b0*/  STL.64 [R1+0x1f8], R10 ;  /* 0x0001f80a01007387 */ /* 0x0007e80000100a00 */
[----:B------:R-:W2:Y:S04]  /*1d5c0*/  LDL.LU R25, [R1+0x1b4] ;  /* 0x0001b40001197983 */ /* 0x000ea80000300800 */
[----:B------:R-:W4:Y:S04]  /*1d5d0*/  LDL.LU R26, [R1+0x1b8] ;  /* 0x0001b800011a7983 */ /* 0x000f280000300800 */
[----:B------:R-:W4:Y:S04]  /*1d5e0*/  LDL.LU R27, [R1+0x1bc] ;  /* 0x0001bc00011b7983 */ /* 0x000f280000300800 */
[----:B-1----:R-:W2:Y:S04]  /*1d5f0*/  LDL.LU R8, [R1+0x1e0] ;  /* 0x0001e00001087983 */ /* 0x002ea80000300800 */
[----:B------:R-:W2:Y:S04]  /*1d600*/  LDL.LU R9, [R1+0x1e4] ;  /* 0x0001e40001097983 */ /* 0x000ea80000300800 */
[----:B---3--:R-:W3:Y:S04]  /*1d610*/  LDL.LU R10, [R1+0x1e8] ;  /* 0x0001e800010a7983 */ /* 0x008ee80000300800 */
[----:B------:R-:W3:Y:S04]  /*1d620*/  LDL.LU R11, [R1+0x1ec] ;  /* 0x0001ec00010b7983 */ /* 0x000ee80000300800 */
[----:B----4-:R1:W-:Y:S04]  /*1d630*/  STL.64 [R1+0x1f40], R26 ;  /* 0x001f401a01007387 */ /* 0x0103e80000100a00 */
[----:B--2---:R-:W-:Y:S04]  /*1d640*/  STL.64 [R1+0x1f38], R24 ;  /* 0x001f381801007387 */ /* 0x004fe80000100a00 */
[----:B-1----:R-:W2:Y:S04]  /*1d650*/  LDL.LU.64 R26, [R1+0x38] ;  /* 0x00003800011a7983 */ /* 0x002ea80000300a00 */
[----:B--2---:R1:W-:Y:S04]  /*1d660*/  STL.64 [R1+0x1f50], R26 ;  /* 0x001f501a01007387 */ /* 0x0043e80000100a00 */
[----:B-1----:R-:W2:Y:S01]  /*1d670*/  LDL.LU.64 R26, [R1+0x48] ;  /* 0x00004800011a7983 */ /* 0x002ea20000300a00 */
[----:B------:R-:W-:-:S02]  /*1d680*/  IMAD.MOV.U32 R2, RZ, RZ, R14 ;  /* 0x000000ffff027224 */ /* 0x000fc400078e000e */
[----:B------:R-:W-:Y:S01]  /*1d690*/  IMAD.MOV.U32 R3, RZ, RZ, R15 ;  /* 0x000000ffff037224 */ /* 0x000fe200078e000f */
[----:B--2---:R1:W-:Y:S04]  /*1d6a0*/  STL.64 [R1+0x1f58], R26 ;  /* 0x001f581a01007387 */ /* 0x0043e80000100a00 */
[----:B-1----:R-:W3:Y:S04]  /*1d6b0*/  LDL.LU.64 R26, [R1+0x58] ;  /* 0x00005800011a7983 */ /* 0x002ee80000300a00 */
[----:B------:R-:W-:Y:S04]  /*1d6c0*/  STL.64 [R1+0x1f18], R6 ;  /* 0x001f180601007387 */ /* 0x000fe80000100a00 */
[----:B------:R1:W-:Y:S04]  /*1d6d0*/  STL [R1+0x1f10], R4 ;  /* 0x001f100401007387 */ /* 0x0003e80000100800 */
[----:B-1----:R-:W2:Y:S04]  /*1d6e0*/  LDL.LU R4, [R1+0x1d0] ;  /* 0x0001d00001047983 */ /* 0x002ea80000300800 */
[----:B------:R-:W2:Y:S04]  /*1d6f0*/  LDL.LU R5, [R1+0x1d4] ;  /* 0x0001d40001057983 */ /* 0x000ea80000300800 */
[----:B------:R-:W2:Y:S04]  /*1d700*/  LDL.LU R6, [R1+0x1d8] ;  /* 0x0001d80001067983 */ /* 0x000ea80000300800 */
[----:B------:R-:W2:Y:S04]  /*1d710*/  LDL.LU R7, [R1+0x1dc] ;  /* 0x0001dc0001077983 */ /* 0x000ea80000300800 */
[----:B------:R-:W4:Y:S04]  /*1d720*/  LDL.LU R12, [R1+0x90] ;  /* 0x00009000010c7983 */ /* 0x000f280000300800 */
[----:B------:R-:W4:Y:S04]  /*1d730*/  LDL.LU R13, [R1+0x94] ;  /* 0x00009400010d7983 */ /* 0x000f280000300800 */
[----:B------:R-:W2:Y:S04]  /*1d740*/  LDL.LU R14, [R1+0x98] ;  /* 0x00009800010e7983 */ /* 0x000ea80000300800 */
[----:B------:R-:W2:Y:S04]  /*1d750*/  LDL.LU R15, [R1+0x9c] ;  /* 0x00009c00010f7983 */ /* 0x000ea80000300800 */
[----:B--2---:R1:W-:Y:S04]  /*1d760*/  STL.64 [R1+0x1e68], R14 ;  /* 0x001e680e01007387 */ /* 0x0043e80000100a00 */
[----:B----4-:R2:W-:Y:S01]  /*1d770*/  STL.64 [R1+0x1e60], R12 ;  /* 0x001e600c01007387 */ /* 0x0105e20000100a00 */
[----:B-1----:R-:W-:-:S02]  /*1d780*/  IMAD.MOV.U32 R14, RZ, RZ, R22 ;  /* 0x000000ffff0e7224 */ /* 0x002fc400078e0016 */
[----:B------:R-:W-:Y:S01]  /*1d790*/  IMAD.MOV.U32 R15, RZ, RZ, R20 ;  /* 0x000000ffff0f7224 */ /* 0x000fe200078e0014 */
[----:B------:R-:W3:Y:S04]  /*1d7a0*/  LDL.LU R22, [R1+0x1f6c] ;  /* 0x001f6c0001167983 */ /* 0x000ee80000300800 */
[----:B------:R-:W3:Y:S04]  /*1d7b0*/  LDL.LU R20, [R1+0x1f68] ;  /* 0x001f680001147983 */ /* 0x000ee80000300800 */
[----:B------:R1:W-:Y:S04]  /*1d7c0*/  STL.64 [R1+0x1f48], R14 ;  /* 0x001f480e01007387 */ /* 0x0003e80000100a00 */
[----:B--2---:R-:W2:Y:S04]  /*1d7d0*/  LDL.LU R12, [R1+0x1c0] ;  /* 0x0001c000010c7983 */ /* 0x004ea80000300800 */
[----:B------:R-:W2:Y:S04]  /*1d7e0*/  LDL.LU R13, [R1+0x1c4] ;  /* 0x0001c400010d7983 */ /* 0x000ea80000300800 */
[----:B-1----:R-:W2:Y:S04]  /*1d7f0*/  LDL.LU R14, [R1+0x1c8] ;  /* 0x0001c800010e7983 */ /* 0x002ea80000300800 */
[----:B------:R-:W2:Y:S04]  /*1d800*/  LDL.LU R15, [R1+0x1cc] ;  /* 0x0001cc00010f7983 */ /* 0x000ea80000300800 */
        /* <DEDUP_REMOVED lines=9> */
[----:B------:R-:W4:Y:S01]  /*1d8a0*/  LDL.LU R19, [R1+0xac] ;  /* 0x0000ac0001137983 */ /* 0x000f220000300800 */
[----:B---3--:R-:W-:Y:S03]  /*1d8b0*/  HMMA.1688.F32.TF32 R8, R20, R26, R8 ;  /* 0x0000001a1408723c */ /* 0x008fe60000081008 */
[----:B----4-:R1:W-:Y:S04]  /*1d8c0*/  STL.64 [R1+0x1e88], R18 ;  /* 0x001e881201007387 */ /* 0x0103e80000100a00 */
[----:B--2---:R-:W-:Y:S01]  /*1d8d0*/  STL.64 [R1+0x1e80], R16 ;  /* 0x001e801001007387 */ /* 0x004fe20000100a00 */
[----:B-1----:R-:W-:-:S02]  /*1d8e0*/  IMAD.MOV.U32 R18, RZ, RZ, R29 ;  /* 0x000000ffff127224 */ /* 0x002fc400078e001d */
[----:B------:R-:W-:Y:S01]  /*1d8f0*/  IMAD.MOV.U32 R19, RZ, RZ, R28 ;  /* 0x000000ffff137224 */ /* 0x000fe200078e001c */
[----:B------:R-:W2:Y:S04]  /*1d900*/  LDL.LU R29, [R1+0x1f64] ;  /* 0x001f6400011d7983 */ /* 0x000ea80000300800 */
[----:B------:R-:W3:Y:S04]  /*1d910*/  LDL.LU R28, [R1+0x1f60] ;  /* 0x001f6000011c7983 */ /* 0x000ee80000300800 */
[----:B------:R1:W-:Y:S04]  /*1d920*/  STL.64 [R1+0x1e0], R8 ;  /* 0x0001e00801007387 */ /* 0x0003e80000100a00 */
[----:B------:R-:W-:Y:S01]  /*1d930*/  STL.64 [R1+0x1e8], R10 ;  /* 0x0001e80a01007387 */ /* 0x000fe20000100a00 */
[----:B-1----:R-:W-:-:S02]  /*1d940*/  IMAD.MOV.U32 R9, RZ, RZ, R26 ;  /* 0x000000ffff097224 */ /* 0x002fc400078e001a */
[----:B------:R-:W-:Y:S02]  /*1d950*/  IMAD.MOV.U32 R8, RZ, RZ, R27 ;  /* 0x000000ffff087224 */ /* 0x000fe400078e001b */
        /* <DEDUP_REMOVED lines=15> */
[----:B------:R-:W4:Y:S04]  /*1da50*/  LDL.LU.64 R26, [R1+0x1f40] ;  /* 0x001f4000011a7983 */ /* 0x000f280000300a00 */
[----:B------:R-:W4:Y:S04]  /*1da60*/  LDL.LU.64 R24, [R1+0x1f38] ;  /* 0x001f380001187983 */ /* 0x000f280000300a00 */
[----:B------:R1:W-:Y:S01]  /*1da70*/  STL.64 [R1+0x1e98], R18 ;  /* 0x001e981201007387 */ /* 0x0003e20000100a00 */
[----:B----4-:R-:W-:Y:S01]  /*1da80*/  HMMA.1688.F32.TF32 R24, R20, R18, R24 ;  /* 0x000000121418723c */ /* 0x010fe20000081018 */
[----:B-1----:R-:W-:-:S02]  /*1da90*/  IMAD.MOV.U32 R18, RZ, RZ, R7 ;  /* 0x000000ffff127224 */ /* 0x002fc400078e0007 */
[----:B------:R-:W-:-:S15]  /*1daa0*/  IMAD.MOV.U32 R19, RZ, RZ, R6 ;  /* 0x000000ffff137224 */ /* 0x000fde00078e0006 */
[----:B------:R-:W-:Y:S01]  /*1dab0*/  NOP ;  /* 0x0000000000007918 */ /* 0x000fe20000000000 */
[----:B------:R1:W-:Y:S04]  /*1dac0*/  STL.64 [R1+0x1b0], R24 ;  /* 0x0001b01801007387 */ /* 0x0003e80000100a00 */
[----:B------:R4:W-:Y:S04]  /*1dad0*/  STL.64 [R1+0x1b8], R26 ;  /* 0x0001b81a01007387 */ /* 0x0009e80000100a00 */
[----:B------:R2:W-:Y:S04]  /*1dae0*/  STL.64 [R1+0x1eb0], R18 ;  /* 0x001eb01201007387 */ /* 0x0005e80000100a00 */
[----:B-1----:R-:W3:Y:S04]  /*1daf0*/  LDL.LU R24, [R1+0xf0] ;  /* 0x0000f00001187983 */ /* 0x002ee80000300800 */
[----:B------:R-:W3:Y:S04]  /*1db00*/  LDL.LU R25, [R1+0xf4] ;  /* 0x0000f40001197983 */ /* 0x000ee80000300800 */
[----:B----4-:R-:W4:Y:S01]  /*1db10*/  LDL.LU R26, [R1+0xf8] ;  /* 0x0000f800011a7983 */ /* 0x010f220000300800 */
[----:B--2---:R-:W-:-:S03]  /*1db20*/  IMAD.MOV.U32 R19, RZ, RZ, R4 ;  /* 0x000000ffff137224 */ /* 0x004fc600078e0004 */
[----:B------:R-:W4:Y:S01]  /*1db30*/  LDL.LU R27, [R1+0xfc] ;  /* 0x0000fc00011b7983 */ /* 0x000f220000300800 */
[----:B------:R-:W-:-:S03]  /*1db40*/  IMAD.MOV.U32 R18, RZ, RZ, R5 ;  /* 0x000000ffff127224 */ /* 0x000fc600078e0005 */
        /* <DEDUP_REMOVED lines=10> */
[----:B------:R-:W2:Y:S04]  /*1dbf0*/  LDL.LU.64 R10, [R1+0x8] ;  /* 0x00000800010a7983 */ /* 0x000ea80000300a00 */
[----:B----4-:R-:W-:Y:S04]  /*1dc00*/  STL.64 [R1+0x1ef8], R26 ;  /* 0x001ef81a01007387 */ /* 0x010fe80000100a00 */
[----:B---3--:R1:W-:Y:S04]  /*1dc10*/  STL.64 [R1+0x1ef0], R24 ;  /* 0x001ef01801007387 */ /* 0x0083e80000100a00 */
[----:B-1----:R-:W3:Y:S04]  /*1dc20*/  LDL.LU R24, [R1+0x180] ;  /* 0x0001800001187983 */ /* 0x002ee80000300800 */
        /* <DEDUP_REMOVED lines=18> */
[----:B------:R-:W2:Y:S01]  /*1dd50*/  LDL.LU R13, [R1+0xc4] ;  /* 0x0000c400010d7983 */ /* 0x000ea20000300800 */
[----:B------:R-:W-:-:S02]  /*1dd60*/  IMAD.MOV.U32 R14, RZ, RZ, R28 ;  /* 0x000000ffff0e7224 */ /* 0x000fc400078e001c */
[----:B------:R-:W-:Y:S01]  /*1dd70*/  IMAD.MOV.U32 R15, RZ, RZ, R29 ;  /* 0x000000ffff0f7224 */ /* 0x000fe200078e001d */
[----:B------:R-:W4:Y:S04]  /*1dd80*/  LDL.LU R28, [R1+0x1f24] ;  /* 0x001f2400011c7983 */ /* 0x000f280000300800 */
[----:B------:R-:W3:Y:S04]  /*1dd90*/  LDL.LU R29, [R1+0x1f20] ;  /* 0x001f2000011d7983 */ /* 0x000ee80000300800 */
[----:B------:R-:W-:Y:S01]  /*1dda0*/  STL.64 [R1+0x1ec0], R14 ;  /* 0x001ec00e01007387 */ /* 0x000fe20000100a00 */
[----:B------:R-:W-:Y:S03]  /*1ddb0*/  HMMA.1688.F32.TF32 R4, R20, R10, R4 ;  /* 0x0000000a1404723c */ /* 0x000fe60000081004 */
[----:B--2---:R1:W-:Y:S04]  /*1ddc0*/  STL.64 [R1+0x1eb8], R12 ;  /* 0x001eb80c01007387 */ /* 0x0043e80000100a00 */
[----:B-1----:R-:W2:Y:S04]  /*1ddd0*/  LDL.LU R12, [R1+0xd0] ;  /* 0x0000d000010c7983 */ /* 0x002ea80000300800 */
[----:B------:R-:W2:Y:S04]  /*1dde0*/  LDL.LU R13, [R1+0xd4] ;  /* 0x0000d400010d7983 */ /* 0x000ea80000300800 */
[----:B------:R-:W2:Y:S04]  /*1ddf0*/  LDL.LU R14, [R1+0xd8] ;  /* 0x0000d800010e7983 */ /* 0x000ea80000300800 */
[----:B------:R-:W2:Y:S01]  /*1de00*/  LDL.LU R15, [R1+0xdc] ;  /* 0x0000dc00010f7983 */ /* 0x000ea20000300800 */
[----:B------:R-:W-:-:S03]  /*1de10*/  IMAD.MOV.U32 R16, RZ, RZ, R10 ;  /* 0x000000ffff107224 */ /* 0x000fc600078e000a */
[----:B--2---:R-:W-:Y:S04]  /*1de20*/  STL.64 [R1+0x1ed8], R14 ;  /* 0x001ed80e01007387 */ /* 0x004fe80000100a00 */
[----:B------:R1:W-:Y:S04]  /*1de30*/  STL.64 [R1+0x1ed0], R12 ;  /* 0x001ed00c01007387 */ /* 0x0003e80000100a00 */
[----:B-1----:R-:W2:Y:S04]  /*1de40*/  LDL.LU R12, [R1+0xe0] ;  /* 0x0000e000010c7983 */ /* 0x002ea80000300800 */
[----:B------:R-:W2:Y:S04]  /*1de50*/  LDL.LU R13, [R1+0xe4] ;  /* 0x0000e400010d7983 */ /* 0x000ea80000300800 */
[----:B------:R1:W-:Y:S04]  /*1de60*/  STL.64 [R1+0x190], R4 ;  /* 0x0001900401007387 */ /* 0x0003e80000100a00 */
[----:B------:R3:W-:Y:S01]  /*1de70*/  STL.64 [R1+0x198], R6 ;  /* 0x0001980601007387 */ /* 0x0007e20000100a00 */
[----:B-1----:R-:W-:-:S03]  /*1de80*/  IMAD.MOV.U32 R5, RZ, RZ, R11 ;  /* 0x000000ffff057224 */ /* 0x002fc600078e000b */
[----:B---3--:R-:W3:Y:S04]  /*1de90*/  LDL.LU.64 R6, [R1+0x1f18] ;  /* 0x001f180001067983 */ /* 0x008ee80000300a00 */
[----:B------:R-:W2:Y:S04]  /*1dea0*/  LDL.LU R4, [R1+0x1f10] ;  /* 0x001f100001047983 */ /* 0x000ea80000300800 */
[----:B------:R-:W2:Y:S01]  /*1deb0*/  LDL.LU.64 R10, [R1+0x1f08] ;  /* 0x001f0800010a7983 */ /* 0x000ea20000300a00 */
[----:B------:R-:W-:Y:S02]  /*1dec0*/  IMAD.MOV.U32 R18, RZ, RZ, R9 ;  /* 0x000000ffff127224 */ /* 0x000fe400078e0009 */
[----:B------:R-:W-:-:S02]  /*1ded0*/  IMAD.MOV.U32 R19, RZ, RZ, R8 ;  /* 0x000000ffff137224 */ /* 0x000fc400078e0008 */
[----:B------:R-:W3:Y:S01]  /*1dee0*/  LDL.LU.64 R8, [R1+0x1f00] ;  /* 0x001f000001087983 */ /* 0x000ee20000300a00 */
[----:B--2---:R-:W-:-:S15]  /*1def0*/  HMMA.1688.F32.TF32 R24, R20, R10, R24 ;  /* 0x0000000a1418723c */ /* 0x004fde0000081018 */
[----:B------:R-:W-:-:S04]  /*1df00*/  NOP ;  /* 0x0000000000007918 */ /* 0x000fc80000000000 */
[----:B------:R-:W-:Y:S04]  /*1df10*/  STL.64 [R1+0x180], R24 ;  /* 0x0001801801007387 */ /* 0x000fe80000100a00 */
[----:B------:R1:W-:Y:S04]  /*1df20*/  STL.64 [R1+0x188], R26 ;  /* 0x0001881a01007387 */ /* 0x0003e80000100a00 */
[----:B-1----:R-:W3:Y:S04]  /*1df30*/  LDL.LU.64 R26, [R1+0x1ef8] ;  /* 0x001ef800011a7983 */ /* 0x002ee80000300a00 */
[----:B------:R-:W3:Y:S01]  /*1df40*/  LDL.LU.64 R24, [R1+0x1ef0] ;  /* 0x001ef00001187983 */ /* 0x000ee20000300a00 */
[----:B------:R-:W-:-:S02]  /*1df50*/  IMAD.MOV.U32 R14, RZ, RZ, R29 ;  /* 0x000000ffff0e7224 */ /* 0x000fc400078e001d */
[----:B----4-:R-:W-:Y:S01]  /*1df60*/  IMAD.MOV.U32 R15, RZ, RZ, R28 ;  /* 0x000000ffff0f7224 */ /* 0x010fe200078e001c */
[----:B---3--:R-:W-:Y:S01]  /*1df70*/  HMMA.1688.F32.TF32 R20, R20, R6, R24 ;  /* 0x000000061414723c */ /* 0x008fe20000081018 */
[----:B------:R-:W2:Y:S04]  /*1df80*/  LDL.LU.64 R26, [R1+0x1ee8] ;  /* 0x001ee800011a7983 */ /* 0x000ea80000300a00 */
[----:B------:R-:W2:-:S14]  /*1df90*/  LDL.LU.64 R24, [R1+0x1ee0] ;  /* 0x001ee00001187983 */ /* 0x000e9c0000300a00 */
[----:B------:R-:W-:Y:S04]  /*1dfa0*/  STL.64 [R1+0xf0], R20 ;  /* 0x0000f01401007387 */ /* 0x000fe80000100a00 */
[----:B------:R1:W-:Y:S02]  /*1dfb0*/  STL.64 [R1+0xf8], R22 ;  /* 0x0000f81601007387 */ /* 0x0003e40000100a00 */
[----:B-1----:R-:W-:Y:S02]  /*1dfc0*/  IMAD.MOV.U32 R22, RZ, RZ, R16 ;  /* 0x000000ffff167224 */ /* 0x002fe400078e0010 */
[----:B------:R-:W-:Y:S02]  /*1dfd0*/  IMAD.MOV.U32 R23, RZ, RZ, R5 ;  /* 0x000000ffff177224 */ /* 0x000fe400078e0005 */
[----:B------:R-:W3:Y:S01]  /*1dfe0*/  LDL R5, [R1+0x408] ;  /* 0x0004080001057983 */ /* 0x000ee20000100800 */
[----:B--2---:R-:W-:Y:S03]  /*1dff0*/  HMMA.1688.F32.TF32 R16, R24, R18, R12 ;  /* 0x000000121810723c */ /* 0x004fe6000008100c */
[----:B------:R-:W2:Y:S04]  /*1e000*/  LDL.LU.64 R14, [R1+0x1ed8] ;  /* 0x001ed800010e7983 */ /* 0x000ea80000300a00 */
[----:B------:R-:W2:-:S12]  /*1e010*/  LDL.LU.64 R12, [R1+0x1ed0] ;  /* 0x001ed000010c7983 */ /* 0x000e980000300a00 */
[----:B------:R-:W-:Y:S01]  /*1e020*/  IMAD.MOV.U32 R29, RZ, RZ, R18 ;  /* 0x000000ffff1d7224 */ /* 0x000fe200078e0012 */
[----:B------:R2:W-:Y:S01]  /*1e030*/  STL.64 [R1+0xe0], R16 ;  /* 0x0000e01001007387 */ /* 0x0005e20000100a00 */
[----:B------:R-:W-:-:S03]  /*1e040*/  IMAD.MOV.U32 R28, RZ, RZ, R19 ;  /* 0x000000ffff1c7224 */ /* 0x000fc600078e0013 */
[----:B------:R-:W2:Y:S04]  /*1e050*/  LDL.LU.64 R18, [R1+0x1ec8] ;  /* 0x001ec80001127983 */ /* 0x000ea80000300a00 */
[----:B------:R-:W-:Y:S04]  /*1e060*/  STL [R1+0x1b04], R28 ;  /* 0x001b041c01007387 */ /* 0x000fe80000100800 */
[----:B------:R-:W-:Y:S01]  /*1e070*/  STL [R1+0x1b00], R29 ;  /* 0x001b001d01007387 */ /* 0x000fe20000100800 */
        /* <DEDUP_REMOVED lines=9> */
[----:B------:R-:W-:Y:S01]  /*1e110*/  IMAD.MOV.U32 R28, RZ, RZ, R18 ;  /* 0x000000ffff1c7224 */ /* 0x000fe200078e0012 */
[----:B------:R2:W-:Y:S01]  /*1e120*/  STL.64 [R1+0xc0], R16 ;  /* 0x0000c01001007387 */ /* 0x0005e20000100a00 */
[----:B------:R-:W-:-:S03]  /*1e130*/  IMAD.MOV.U32 R29, RZ, RZ, R19 ;  /* 0x000000ffff1d7224 */ /* 0x000fc600078e0013 */
[----:B------:R-:W2:Y:S04]  /*1e140*/  LDL.LU.64 R18, [R1+0x1e98] ;  /* 0x001e980001127983 */ /* 0x000ea80000300a00 */
        /* <DEDUP_REMOVED lines=8> */
[----:B------:R-:W2:Y:S02]  /*1e1d0*/  LDL.LU.64 R16, [R1+0x1e80] ;  /* 0x001e800001107983 */ /* 0x000ea40000300a00 */
[----:B--2---:R-:W-:Y:S02]  /*1e1e0*/  HMMA.1688.F32.TF32 R12, R24, R14, R16 ;  /* 0x0000000e180c723c */ /* 0x004fe40000081010 */
[----:B------:R-:W2:Y:S04]  /*1e1f0*/  LDL.LU.64 R18, [R1+0x1e78] ;  /* 0x001e780001127983 */ /* 0x000ea80000300a00 */
[----:B------:R-:W2:-:S13]  /*1e200*/  LDL.LU.64 R16, [R1+0x1e70] ;  /* 0x001e700001107983 */ /* 0x000e9a0000300a00 */
[----:B------:R-:W-:Y:S01]  /*1e210*/  IMAD.MOV.U32 R29, RZ, RZ, R14 ;  /* 0x000000ffff1d7224 */ /* 0x000fe200078e000e */
[----:B------:R1:W-:Y:S01]  /*1e220*/  STL.64 [R1+0xa0], R12 ;  /* 0x0000a00c01007387 */ /* 0x0003e20000100a00 */
[----:B------:R-:W-:-:S03]  /*1e230*/  IMAD.MOV.U32 R28, RZ, RZ, R15 ;  /* 0x000000ffff1c7224 */ /* 0x000fc600078e000f */
[----:B------:R-:W4:Y:S04]  /*1e240*/  LDL.LU.64 R14, [R1+0x1e68] ;  /* 0x001e6800010e7983 */ /* 0x000f280000300a00 */
[----:B-1----:R-:W4:Y:S02]  /*1e250*/  LDL.LU.64 R12, [R1+0x1e60] ;  /* 0x001e6000010c7983 */ /* 0x002f240000300a00 */
[----:B----4-:R-:W-:Y:S02]  /*1e260*/  HMMA.1688.F32.TF32 R20, R24, R22, R12 ;  /* 0x000000161814723c */ /* 0x010fe4000008100c */
[----:B------:R-:W4:Y:S04]  /*1e270*/  LDL.LU.64 R14, [R1+0x1e58] ;  /* 0x001e5800010e7983 */ /* 0x000f280000300a00 */
[----:B------:R-:W4:-:S13]  /*1e280*/  LDL.LU.64 R12, [R1+0x1e50] ;  /* 0x001e5000010c7983 */ /* 0x000f1a0000300a00 */
[----:B------:R-:W-:Y:S04]  /*1e290*/  STL.64 [R1+0x90], R20 ;  /* 0x0000901401007387 */ /* 0x000fe80000100a00 */
[----:B------:R2:W-:Y:S02]  /*1e2a0*/  STL.64 [R1+0x98], R22 ;  /* 0x0000981601007387 */ /* 0x0005e40000100a00 */
[C---:B--2---:R-:W-:Y:S01]  /*1e2b0*/  HMMA.1688.F32.TF32 R20, R24.reuse, R10, R16 ;  /* 0x0000000a1814723c */ /* 0x044fe20000081010 */
[----:B------:R-:W-:Y:S01]  /*1e2c0*/  LOP3.LUT R19, R0, 0x20, RZ, 0x3c, !PT ;  /* 0x0000002000137812 */ /* 0x000fe200078e3cff */
[----:B------:R-:W-:Y:S04]  /*1e2d0*/  LDS R18, [R0+UR9+0x49080] ;  /* 0x0490800900127984 */ /* 0x000fe80008000800 */
[----:B------:R-:W-:Y:S04]  /*1e2e0*/  LDS R16, [R0+UR9+0x48080] ;  /* 0x0480800900107984 */ /* 0x000fe80008000800 */
[----:B------:R-:W-:Y:S09]  /*1e2f0*/  LDS R17, [R19+UR9+0x48080] ;  /* 0x0480800913117984 */ /* 0x000ff20008000800 */
[----:B------:R-:W-:Y:S04]  /*1e300*/  STL.64 [R1+0x1a38], R22 ;  /* 0x001a381601007387 */ /* 0x000fe80000100a00 */
[----:B------:R-:W-:Y:S04]  /*1e310*/  STL.64 [R1+0x1a30], R20 ;  /* 0x001a301401007387 */ /* 0x000fe80000100a00 */
[----:B---3--:R-:W-:Y:S01]  /*1e320*/  LDSM.16.M88.4 R20, [R5+UR12+0x8080] ;  /* 0x0080800c0514783b */ /* 0x008fe20008000200 */
[----:B----4-:R-:W-:Y:S03]  /*1e330*/  HMMA.1688.F32.TF32 R24, R24, R6, R12 ;  /* 0x000000061818723c */ /* 0x010fe6000008100c */
[----:B------:R-:W-:Y:S04]  /*1e340*/  LDS R13, [R19+UR9+0x48000] ;  /* 0x04800009130d7984 */ /* 0x000fe80008000800 */
[----:B------:R-:W-:Y:S04]  /*1e350*/  LDS R15, [R19+UR9+0x49000] ;  /* 0x04900009130f7984 */ /* 0x000fe80008000800 */
[----:B------:R-:W1:Y:S04]  /*1e360*/  LDS R19, [R19+UR9+0x49080] ;  /* 0x0490800913137984 */ /* 0x000e680008000800 */
[----:B------:R-:W-:Y:S04]  /*1e370*/  LDS R12, [R0+UR9+0x48000] ;  /* 0x04800009000c7984 */ /* 0x000fe80008000800 */
[----:B------:R-:W-:Y:S04]  /*1e380*/  LDS R14, [R0+UR9+0x49000] ;  /* 0x04900009000e7984 */ /* 0x000fe80008000800 */
[----:B------:R-:W-:Y:S04]  /*1e390*/  STL.64 [R1+0x1a48], R26 ;  /* 0x001a481a01007387 */ /* 0x000fe80000100a00 */
[----:B------:R-:W-:Y:S04]  /*1e3a0*/  STL.64 [R1+0x1a40], R24 ;  /* 0x001a401801007387 */ /* 0x000fe80000100a00 */
[----:B------:R-:W-:Y:S04]  /*1e3b0*/  LDSM.16.M88.4 R24, [R5+UR12+0x4080] ;  /* 0x0040800c0518783b */ /* 0x000fe80008000200 */
[----:B-1----:R-:W-:Y:S04]  /*1e3c0*/  STL.64 [R1+0x1df8], R18 ;  /* 0x001df81201007387 */ /* 0x002fe80000100a00 */
[----:B------:R-:W-:Y:S04]  /*1e3d0*/  STL.64 [R1+0x1df0], R16 ;  /* 0x001df01001007387 */ /* 0x000fe80000100a00 */
[----:B------:R-:W1:Y:S04]  /*1e3e0*/  LDSM.16.M88.4 R16, [R5+UR12+0x80] ;  /* 0x0000800c0510783b */ /* 0x000e680008000200 */
[----:B-1----:R1:W-:Y:S04]  /*1e3f0*/  STL.64 [R1+0x50], R16 ;  /* 0x0000501001007387 */ /* 0x0023e80000100a00 */
[----:B------:R2:W-:Y:S04]  /*1e400*/  STL.64 [R1+0x58], R18 ;  /* 0x0000581201007387 */ /* 0x0005e80000100a00 */
[----:B-1----:R-:W3:Y:S04]  /*1e410*/  LDL.LU R16, [R1+0x440] ;  /* 0x0004400001107983 */ /* 0x002ee80000300800 */
[----:B------:R-:W-:Y:S04]  /*1e420*/  STL.64 [R1+0x40], R24 ;  /* 0x0000401801007387 */ /* 0x000fe80000100a00 */
[----:B------:R-:W-:Y:S04]  /*1e430*/  STL.64 [R1+0x48], R26 ;  /* 0x0000481a01007387 */ /* 0x000fe80000100a00 */
[----:B------:R-:W-:Y:S04]  /*1e440*/  STL.64 [R1+0x30], R20 ;  /* 0x0000301401007387 */ /* 0x000fe80000100a00 */
[----:B------:R-:W-:Y:S04]  /*1e450*/  STL.64 [R1+0x38], R22 ;  /* 0x0000381601007387 */ /* 0x000fe80000100a00 */
[----:B------:R-:W3:Y:S01]  /*1e460*/  LDL.LU R17, [R1+0x444] ;  /* 0x0004440001117983 */ /* 0x000ee20000300800 */
[----:B--2---:R-:W-:-:S02]  /*1e470*/  IMAD.MOV.U32 R18, RZ, RZ, R9 ;  /* 0x000000ffff127224 */ /* 0x004fc400078e0009 */
[----:B------:R-:W-:Y:S01]  /*1e480*/  IMAD.MOV.U32 R19, RZ, RZ, R8 ;  /* 0x000000ffff137224 */ /* 0x000fe200078e0008 */
[----:B------:R-:W-:Y:S04]  /*1e490*/  LDSM.16.M88.4 R24, [R5+UR12+0x10080] ;  /* 0x0100800c0518783b */ /* 0x000fe80008000200 */
[----:B------:R-:W1:Y:S04]  /*1e4a0*/  LDSM.16.M88.4 R8, [R5+UR12+0xc080] ;  /* 0x00c0800c0508783b */ /* 0x000e680008000200 */
[----:B------:R-:W-:Y:S04]  /*1e4b0*/  STL.64 [R1+0x1e38], R18 ;  /* 0x001e381201007387 */ /* 0x000fe80000100a00 */
[----:B------:R-:W-:Y:S04]  /*1e4c0*/  LDSM.16.M88.4 R20, [R5+UR12+0x14080] ;  /* 0x0140800c0514783b */ /* 0x000fe80008000200 */
[----:B---3--:R2:W-:Y:S04]  /*1e4d0*/  STL.64 [R1+0x1e30], R16 ;  /* 0x001e301001007387 */ /* 0x0085e80000100a00 */
[----:B--2---:R-:W2:Y:S01]  /*1e4e0*/  LDL.64 R16, [R1+0x40] ;  /* 0x0000400001107983 */ /* 0x004ea20000100a00 */
[----:B-1----:R-:W-:-:S02]  /*1e4f0*/  IMAD.MOV.U32 R7, RZ, RZ, R8 ;  /* 0x000000ffff077224 */ /* 0x002fc400078e0008 */
[----:B------:R-:W-:Y:S01]  /*1e500*/  IMAD.MOV.U32 R6, RZ, RZ, R9 ;  /* 0x000000ffff067224 */ /* 0x000fe200078e0009 */
[----:B--2---:R1:W-:Y:S04]  /*1e510*/  STL.64 [R1+0x1e48], R16 ;  /* 0x001e481001007387 */ /* 0x0043e80000100a00 */
[----:B-1----:R-:W2:Y:S04]  /*1e520*/  LDL.64 R16, [R1+0x50] ;  /* 0x0000500001107983 */ /* 0x002ea80000100a00 */
[----:B------:R-:W-:Y:S04]  /*1e530*/  STL.64 [R1+0x20], R8 ;  /* 0x0000200801007387 */ /* 0x000fe80000100a00 */
[----:B------:R-:W-:Y:S04]  /*1e540*/  STL.64 [R1+0x28], R10 ;  /* 0x0000280a01007387 */ /* 0x000fe80000100a00 */
[----:B------:R-:W1:Y:S04]  /*1e550*/  LDSM.16.M88.4 R8, [R5+UR12+0x18080] ;  /* 0x0180800c0508783b */ /* 0x000e680008000200 */
[----:B-1----:R-:W-:Y:S04]  /*1e560*/  STL [R1+0x199c], R10 ;  /* 0x00199c0a01007387 */ /* 0x002fe80000100800 */
[----:B------:R-:W-:Y:S04]  /*1e570*/  STL.64 [R1+0x18], R26 ;  /* 0x0000181a01007387 */ /* 0x000fe80000100a00 */
[----:B------:R1:W-:Y:S02]  /*1e580*/  STL.64 [R1+0x1e10], R24 ;  /* 0x001e101801007387 */ /* 0x0003e40000100a00 */
[----:B-1----:R-:W-:-:S02]  /*1e590*/  IMAD.MOV.U32 R24, RZ, RZ, R7 ;  /* 0x000000ffff187224 */ /* 0x002fc400078e0007 */
[----:B------:R-:W-:-:S05]  /*1e5a0*/  IMAD.MOV.U32 R25, RZ, RZ, R6 ;  /* 0x000000ffff197224 */ /* 0x000fca00078e0006 */
[----:B------:R1:W-:Y:S04]  /*1e5b0*/  STL.64 [R1+0x1e28], R24 ;  /* 0x001e281801007387 */ /* 0x0003e80000100a00 */
[----:B-1----:R-:W3:Y:S04]  /*1e5c0*/  LDL.64 R24, [R1+0x30] ;  /* 0x0000300001187983 */ /* 0x002ee80000100a00 */
[----:B---3--:R1:W-:Y:S04]  /*1e5d0*/  STL.64 [R1+0x1e40], R24 ;  /* 0x001e401801007387 */ /* 0x0083e80000100a00 */
[----:B-1----:R-:W3:Y:S04]  /*1e5e0*/  LDL.LU R24, [R1+0x450] ;  /* 0x0004500001187983 */ /* 0x002ee80000300800 */
[----:B------:R-:W3:Y:S04]  /*1e5f0*/  LDL.LU R25, [R1+0x454] ;  /* 0x0004540001197983 */ /* 0x000ee80000300800 */
[----:B------:R-:W3:Y:S04]  /*1e600*/  LDL.LU R26, [R1+0x458] ;  /* 0x00045800011a7983 */ /* 0x000ee80000300800 */
[----:B------:R-:W3:Y:S04]  /*1e610*/  LDL.LU R27, [R1+0x45c] ;  /* 0x00045c00011b7983 */ /* 0x000ee80000300800 */
[----:B------:R-:W-:Y:S04]  /*1e620*/  STL.64 [R1], R20 ;  /* 0x0000001401007387 */ /* 0x000fe80000100a00 */
[----:B------:R-:W-:Y:S04]  /*1e630*/  STL.64 [R1+0x8], R22 ;  /* 0x0000081601007387 */ /* 0x000fe80000100a00 */
[----:B------:R1:W-:Y:S04]  /*1e640*/  STL.64 [R1+0x1e08], R20 ;  /* 0x001e081401007387 */ /* 0x0003e80000100a00 */
[----:B-1----:R-:W4:Y:S04]  /*1e650*/  LDL.LU R20, [R1+0x420] ;  /* 0x0004200001147983 */ /* 0x002f280000300800 */
[----:B------:R-:W4:Y:S04]  /*1e660*/  LDL.LU R21, [R1+0x424] ;  /* 0x0004240001157983 */ /* 0x000f280000300800 */
[----:B------:R-:W2:Y:S04]  /*1e670*/  LDL.LU R22, [R1+0x428] ;  /* 0x0004280001167983 */ /* 0x000ea80000300800 */
[----:B------:R-:W2:Y:S04]  /*1e680*/  LDL.LU R23, [R1+0x42c] ;  /* 0x00042c0001177983 */ /* 0x000ea80000300800 */
[----:B--2---:R1:W-:Y:S02]  /*1e690*/  STL.64 [R1+0x1e20], R22 ;  /* 0x001e201601007387 */ /* 0x0043e40000100a00 */
[----:B-1----:R-:W-:-:S02]  /*1e6a0*/  IMAD.MOV.U32 R23, RZ, RZ, R4 ;  /* 0x000000ffff177224 */ /* 0x002fc400078e0004 */
[----:B------:R-:W1:Y:S04]  /*1e6b0*/  LDSM.16.M88.4 R4, [R5+UR12+0x1c080] ;  /* 0x01c0800c0504783b */ /* 0x000e680008000200 */
[----:B----4-:R2:W-:Y:S04]  /*1e6c0*/  STL.64 [R1+0x1e18], R20 ;  /* 0x001e181401007387 */ /* 0x0105e80000100a00 */
[----:B--2---:R-:W2:Y:S04]  /*1e6d0*/  LDL.LU R20, [R1+0x430] ;  /* 0x0004300001147983 */ /* 0x004ea80000300800 */
[----:B------:R-:W2:Y:S04]  /*1e6e0*/  LDL.LU R21, [R1+0x434] ;  /* 0x0004340001157983 */ /* 0x000ea80000300800 */
[----:B------:R-:W2:Y:S04]  /*1e6f0*/  LDL.LU R22, [R1+0x438] ;  /* 0x0004380001167983 */ /* 0x000ea80000300800 */
[----:B------:R-:W-:Y:S04]  /*1e700*/  STL [R1+0x1998], R11 ;  /* 0x0019980b01007387 */ /* 0x000fe80000100800 */
[----:B-1----:R-:W-:Y:S04]  /*1e710*/  STL [R1+0x1994], R6 ;  /* 0x0019940601007387 */ /* 0x002fe80000100800 */
[----:B------:R-:W-:Y:S04]  /*1e720*/  STL [R1+0x1990], R7 ;  /* 0x0019900701007387 */ /* 0x000fe80000100800 */
[----:B------:R1:W-:Y:S04]  /*1e730*/  STL.64 [R1+0x1e00], R4 ;  /* 0x001e000401007387 */ /* 0x0003e80000100a00 */
[----:B-1----:R-:W4:Y:S04]  /*1e740*/  LDL.LU R4, [R1+0x460] ;  /* 0x0004600001047983 */ /* 0x002f280000300800 */
[----:B------:R-:W4:Y:S04]  /*1e750*/  LDL.LU R5, [R1+0x464] ;  /* 0x0004640001057983 */ /* 0x000f280000300800 */
[----:B------:R-:W4:Y:S04]  /*1e760*/  LDL.LU R6, [R1+0x468] ;  /* 0x0004680001067983 */ /* 0x000f280000300800 */
[----:B------:R-:W4:Y:S02]  /*1e770*/  LDL.LU R7, [R1+0x46c] ;  /* 0x00046c0001077983 */ /* 0x000f240000300800 */
[----:B----4-:R-:W-:-:S15]  /*1e780*/  HMMA.1688.F32.TF32 R4, R12, R16, R4 ;  /* 0x000000100c04723c */ /* 0x010fde0000081004 */
[----:B------:R-:W-:-:S04]  /*1e790*/  NOP ;  /* 0x0000000000007918 */ /* 0x000fc80000000000 */
[----:B------:R1:W-:Y:S04]  /*1e7a0*/  STL.64 [R1+0x460], R4 ;  /* 0x0004600401007387 */ /* 0x0003e80000100a00 */
[----:B------:R4:W-:Y:S01]  /*1e7b0*/  STL.64 [R1+0x468], R6 ;  /* 0x0004680601007387 */ /* 0x0009e20000100a00 */
[----:B-1----:R-:W-:Y:S02]  /*1e7c0*/  IMAD.MOV.U32 R5, RZ, RZ, R16 ;  /* 0x000000ffff057224 */ /* 0x002fe400078e0010 */
[----:B------:R-:W-:Y:S02]  /*1e7d0*/  IMAD.MOV.U32 R4, RZ, RZ, R17 ;  /* 0x000000ffff047224 */ /* 0x000fe400078e0011 */
[----:B------:R-:W3:Y:S02]  /*1e7e0*/  LDL.LU.64 R16, [R1+0x1e48] ;  /* 0x001e480001107983 */ /* 0x000ee40000300a00 */
[----:B---3--:R-:W-:Y:S01]  /*1e7f0*/  HMMA.1688.F32.TF32 R24, R12, R16, R24 ;  /* 0x000000100c18723c */ /* 0x008fe20000081018 */
[----:B----4-:R-:W-:-:S02]  /*1e800*/  IMAD.MOV.U32 R7, RZ, RZ, R16 ;  /* 0x000000ffff077224 */ /* 0x010fc400078e0010 */
[----:B------:R-:W-:-:S15]  /*1e810*/  IMAD.MOV.U32 R6, RZ, RZ, R17 ;  /* 0x000000ffff067224 */ /* 0x000fde00078e0011 */
[----:B------:R-:W-:Y:S01]  /*1e820*/  NOP ;  /* 0x0000000000007918 */ /* 0x000fe20000000000 */
[----:B------:R1:W-:Y:S04]  /*1e830*/  STL.64 [R1+0x450], R24 ;  /* 0x0004501801007387 */ /* 0x0003e80000100a00 */
[----:B------:R-:W-:Y:S04]  /*1e840*/  STL.64 [R1+0x458], R26 ;  /* 0x0004581a01007387 */ /* 0x000fe80000100a00 */
[----:B-1----:R-:W3:Y:S04]  /*1e850*/  LDL.LU.64 R24, [R1+0x1e40] ;  /* 0x001e400001187983 */ /* 0x002ee80000300a00 */
[----:B------:R-:W3:Y:S04]  /*1e860*/  LDL.LU.64 R18, [R1+0x1e38] ;  /* 0x001e380001127983 */ /* 0x000ee80000300a00 */
[----:B------:R-:W3:Y:S02]  /*1e870*/  LDL.LU.64 R16, [R1+0x1e30] ;  /* 0x001e300001107983 */ /* 0x000ee40000300a00 */
[----:B---3--:R-:W-:-:S15]  /*1e880*/  HMMA.1688.F32.TF32 R16, R12, R24, R16 ;  /* 0x000000180c10723c */ /* 0x008fde0000081010 */
[----:B------:R-:W-:-:S04]  /*1e890*/  NOP ;  /* 0x0000000000007918 */ /* 0x000fc80000000000 */
[----:B------:R1:W-:Y:S04]  /*1e8a0*/  STL.64 [R1+0x440], R16 ;  /* 0x0004401001007387 */ /* 0x0003e80000100a00 */
[----:B------:R-:W-:Y:S01]  /*1e8b0*/  STL.64 [R1+0x448], R18 ;  /* 0x0004481201007387 */ /* 0x000fe20000100a00 */
[----:B-1----:R-:W-:Y:S02]  /*1e8c0*/  IMAD.MOV.U32 R17, RZ, RZ, R24 ;  /* 0x000000ffff117224 */ /* 0x002fe400078e0018 */
[----:B------:R-:W-:Y:S02]  /*1e8d0*/  IMAD.MOV.U32 R16, RZ, RZ, R25 ;  /* 0x000000ffff107224 */ /* 0x000fe400078e0019 */
[----:B------:R-:W2:Y:S02]  /*1e8e0*/  LDL.LU.64 R24, [R1+0x1e28] ;  /* 0x001e280001187983 */ /* 0x000ea40000300a00 */
        /* <DEDUP_REMOVED lines=12> */
[----:B-1----:R-:W2:Y:S04]  /*1e9b0*/  LDL.LU R24, [R1+0x410] ;  /* 0x0004100001187983 */ /* 0x002ea80000300800 */
[----:B------:R-:W2:Y:S04]  /*1e9c0*/  LDL.LU R25, [R1+0x414] ;  /* 0x0004140001197983 */ /* 0x000ea80000300800 */
[----:B------:R-:W2:Y:S04]  /*1e9d0*/  LDL.LU R26, [R1+0x418] ;  /* 0x00041800011a7983 */ /* 0x000ea80000300800 */
[----:B------:R-:W2:Y:S02]  /*1e9e0*/  LDL.LU R27, [R1+0x41c] ;  /* 0x00041c00011b7983 */ /* 0x000ea40000300800 */
[----:B--2---:R-:W-:-:S15]  /*1e9f0*/  HMMA.1688.F32.TF32 R24, R12, R20, R24 ;  /* 0x000000140c18723c */ /* 0x004fde0000081018 */
[----:B------:R-:W-:-:S04]  /*1ea00*/  NOP ;  /* 0x0000000000007918 */ /* 0x000fc80000000000 */
[----:B------:R1:W-:Y:S04]  /*1ea10*/  STL.64 [R1+0x410], R24 ;  /* 0x0004101801007387 */ /* 0x0003e80000100a00 */
[----:B------:R-:W-:Y:S04]  /*1ea20*/  STL.64 [R1+0x418], R26 ;  /* 0x0004181a01007387 */ /* 0x000fe80000100a00 */
[----:B-1----:R-:W2:Y:S01]  /*1ea30*/  LDL.64 R24, [R1+0x20] ;  /* 0x0000200001187983 */ /* 0x002ea20000100a00 */
[----:B------:R-:W-:Y:S02]  /*1ea40*/  IMAD.MOV.U32 R11, RZ, RZ, R20 ;  /* 0x000000ffff0b7224 */ /* 0x000fe400078e0014 */
[----:B------:R-:W-:Y:S01]  /*1ea50*/  IMAD.MOV.U32 R10, RZ, RZ, R21 ;  /* 0x000000ffff0a7224 */ /* 0x000fe200078e0015 */
[----:B--2---:R1:W-:Y:S02]  /*1ea60*/  STL.64 [R1+0x1da8], R24 ;  /* 0x001da81801007387 */ /* 0x0043e40000100a00 */
[----:B-1----:R-:W-:-:S02]  /*1ea70*/  IMAD.MOV.U32 R24, RZ, RZ, R17 ;  /* 0x000000ffff187224 */ /* 0x002fc400078e0011 */
[----:B------:R-:W-:-:S05]  /*1ea80*/  IMAD.MOV.U32 R25, RZ, RZ, R16 ;  /* 0x000000ffff197224 */ /* 0x000fca00078e0010 */
[----:B------:R1:W-:Y:S02]  /*1ea90*/  STL.64 [R1+0x1dc0], R24 ;  /* 0x001dc01801007387 */ /* 0x0003e40000100a00 */
[----:B-1----:R-:W-:Y:S02]  /*1eaa0*/  IMAD.MOV.U32 R24, RZ, RZ, R7 ;  /* 0x000000ffff187224 */ /* 0x002fe400078e0007 */
[----:B------:R-:W-:-:S05]  /*1eab0*/  IMAD.MOV.U32 R25, RZ, RZ, R6 ;  /* 0x000000ffff197224 */ /* 0x000fca00078e0006 */
[----:B------:R1:W-:Y:S04]  /*1eac0*/  STL.64 [R1+0x1dd8], R24 ;  /* 0x001dd81801007387 */ /* 0x0003e80000100a00 */
[----:B------:R-:W2:Y:S04]  /*1ead0*/  LDL.LU R16, [R1+0x370] ;  /* 0x0003700001107983 */ /* 0x000ea80000300800 */
[----:B------:R-:W2:Y:S04]  /*1eae0*/  LDL.LU R17, [R1+0x374] ;  /* 0x0003740001117983 */ /* 0x000ea80000300800 */
[----:B------:R-:W2:Y:S04]  /*1eaf0*/  LDL.LU R18, [R1+0x378] ;  /* 0x0003780001127983 */ /* 0x000ea80000300800 */
[----:B------:R-:W2:Y:S01]  /*1eb00*/  LDL.LU R19, [R1+0x37c] ;  /* 0x00037c0001137983 */ /* 0x000ea20000300800 */
[----:B-1----:R-:W-:-:S02]  /*1eb10*/  IMAD.MOV.U32 R25, RZ, RZ, R4 ;  /* 0x000000ffff197224 */ /* 0x002fc400078e0004 */
[----:B------:R-:W-:Y:S01]  /*1eb20*/  IMAD.MOV.U32 R24, RZ, RZ, R5 ;  /* 0x000000ffff187224 */ /* 0x000fe200078e0005 */
[----:B------:R-:W3:Y:S04]  /*1eb30*/  LDL.LU R4, [R1+0x3f0] ;  /* 0x0003f00001047983 */ /* 0x000ee80000300800 */
[----:B------:R-:W3:Y:S04]  /*1eb40*/  LDL.LU R5, [R1+0x3f4] ;  /* 0x0003f40001057983 */ /* 0x000ee80000300800 */
[----:B------:R-:W3:Y:S04]  /*1eb50*/  LDL.LU R6, [R1+0x3f8] ;  /* 0x0003f80001067983 */ /* 0x000ee80000300800 */
[----:B------:R-:W3:Y:S04]  /*1eb60*/  LDL.LU R7, [R1+0x3fc] ;  /* 0x0003fc0001077983 */ /* 0x000ee80000300800 */
[----:B------:R-:W4:Y:S04]  /*1eb70*/  LDL.LU R20, [R1+0x300] ;  /* 0x0003000001147983 */ /* 0x000f280000300800 */
[----:B------:R-:W4:Y:S04]  /*1eb80*/  LDL.LU R21, [R1+0x304] ;  /* 0x0003040001157983 */ /* 0x000f280000300800 */
[----:B------:R-:W2:Y:S04]  /*1eb90*/  LDL.LU R22, [R1+0x308] ;  /* 0x0003080001167983 */ /* 0x000ea80000300800 */
[----:B------:R-:W2:Y:S04]  /*1eba0*/  LDL.LU R23, [R1+0x30c] ;  /* 0x00030c0001177983 */ /* 0x000ea80000300800 */
[----:B--2---:R-:W-:Y:S04]  /*1ebb0*/  STL.64 [R1+0x1d88], R22 ;  /* 0x001d881601007387 */ /* 0x004fe80000100a00 */
[----:B----4-:R1:W-:Y:S02]  /*1ebc0*/  STL.64 [R1+0x1d80], R20 ;  /* 0x001d801401007387 */ /* 0x0103e40000100a00 */
[----:B-1----:R-:W-:-:S02]  /*1ebd0*/  IMAD.MOV.U32 R20, RZ, RZ, R11 ;  /* 0x000000ffff147224 */ /* 0x002fc400078e000b */
[----:B------:R-:W-:-:S05]  /*1ebe0*/  IMAD.MOV.U32 R21, RZ, RZ, R10 ;  /* 0x000000ffff157224 */ /* 0x000fca00078e000a */
[----:B------:R1:W-:Y:S04]  /*1ebf0*/  STL.64 [R1+0x1d98], R20 ;  /* 0x001d981401007387 */ /* 0x0003e80000100a00 */
        /* <DEDUP_REMOVED lines=23> */
[----:B------:R1:W-:Y:S04]  /*1ed70*/  STL.64 [R1+0x3f0], R4 ;  /* 0x0003f00401007387 */ /* 0x0003e80000100a00 */
[----:B------:R-:W-:Y:S04]  /*1ed80*/  STL.64 [R1+0x3f8], R6 ;  /* 0x0003f80601007387 */ /* 0x000fe80000100a00 */
[----:B-1----:R-:W3:Y:S02]  /*1ed90*/  LDL.LU.64 R4, [R1+0x1e00] ;  /* 0x001e000001047983 */ /* 0x002ee40000300a00 */
[----:B---3--:R-:W-:Y:S02]  /*1eda0*/  HMMA.1688.F32.TF32 R12, R12, R4, R16 ;  /* 0x000000040c0c723c */ /* 0x008fe40000081010 */
[----:B------:R-:W2:Y:S04]  /*1edb0*/  LDL.LU.64 R18, [R1+0x1df8] ;  /* 0x001df80001127983 */ /* 0x000ea80000300a00 */
[----:B------:R-:W2:-:S13]  /*1edc0*/  LDL.LU.64 R16, [R1+0x1df0] ;  /* 0x001df00001107983 */ /* 0x000e9a0000300a00 */
        /* <DEDUP_REMOVED lines=9> */
[----:B------:R1:W-:Y:S01]  /*1ee60*/  STL [R1+0x360], R24 ;  /* 0x0003601801007387 */ /* 0x0003e20000100800 */
[----:B------:R-:W-:-:S03]  /*1ee70*/  IMAD.MOV.U32 R6, RZ, RZ, R25 ;  /* 0x000000ffff067224 */ /* 0x000fc600078e0019 */
[----:B------:R2:W-:Y:S04]  /*1ee80*/  STL [R1+0x36c], R27 ;  /* 0x00036c1b01007387 */ /* 0x0005e80000100800 */
[----:B-1----:R-:W2:Y:S01]  /*1ee90*/  LDL.LU.64 R24, [R1+0x1dd8] ;  /* 0x001dd80001187983 */ /* 0x002ea20000300a00 */
[----:B------:R-:W-:-:S03]  /*1eea0*/  IMAD.MOV.U32 R7, RZ, RZ, R26 ;  /* 0x000000ffff077224 */ /* 0x000fc600078e001a */
        /* <DEDUP_REMOVED lines=11> */
[----:B------:R-:W-:Y:S02]  /*1ef60*/  IMAD.MOV.U32 R6, RZ, RZ, R24 ;  /* 0x000000ffff067224 */ /* 0x000fe400078e0018 */
[----:B------:R-:W-:Y:S02]  /*1ef70*/  IMAD.MOV.U32 R7, RZ, RZ, R25 ;  /* 0x000000ffff077224 */ /* 0x000fe400078e0019 */
[----:B------:R-:W4:Y:S01]  /*1ef80*/  LDL.LU.64 R24, [R1+0x1da8] ;  /* 0x001da80001187983 */ /* 0x000f220000300a00 */
[----:B------:R-:W-:Y:S02]  /*1ef90*/  IMAD.MOV.U32 R10, RZ, RZ, R26 ;  /* 0x000000ffff0a7224 */ /* 0x000fe400078e001a */
[----:B------:R-:W-:Y:S01]  /*1efa0*/  IMAD.MOV.U32 R11, RZ, RZ, R27 ;  /* 0x000000ffff0b7224 */ /* 0x000fe200078e001b */
[----:B------:R-:W-:Y:S04]  /*1efb0*/  STL [R1+0x19c8], R6 ;  /* 0x0019c80601007387 */ /* 0x000fe80000100800 */
[----:B------:R-:W-:Y:S04]  /*1efc0*/  STL [R1+0x19b0], R7 ;  /* 0x0019b00701007387 */ /* 0x000fe80000100800 */
[----:B------:R-:W-:Y:S04]  /*1efd0*/  STL [R1+0x19ac], R10 ;  /* 0x0019ac0a01007387 */ /* 0x000fe80000100800 */
[----:B------:R-:W-:Y:S01]  /*1efe0*/  STL [R1+0x19a8], R11 ;  /* 0x0019a80b01007387 */ /* 0x000fe20000100800 */
[----:B----4-:R-:W-:-:S15]  /*1eff0*/  HMMA.1688.F32.TF32 R12, R16, R24, R12 ;  /* 0x00000018100c723c */ /* 0x010fde000008100c */
[----:B------:R-:W-:-:S04]  /*1f000*/  NOP ;  /* 0x0000000000007918 */ /* 0x000fc80000000000 */
[----:B------:R1:W-:Y:S04]  /*1f010*/  STL.64 [R1+0x330], R12 ;  /* 0x0003300c01007387 */ /* 0x0003e80000100a00 */
[----:B------:R-:W-:Y:S01]  /*1f020*/  STL.64 [R1+0x338], R14 ;  /* 0x0003380e01007387 */ /* 0x000fe20000100a00 */
[----:B-1----:R-:W-:Y:S02]  /*1f030*/  IMAD.MOV.U32 R13, RZ, RZ, R24 ;  /* 0x000000ffff0d7224 */ /* 0x002fe400078e0018 */
[----:B------:R-:W-:Y:S02]  /*1f040*/  IMAD.MOV.U32 R12, RZ, RZ, R25 ;  /* 0x000000ffff0c7224 */ /* 0x000fe400078e0019 */
[----:B------:R-:W2:Y:S04]  /*1f050*/  LDL.LU.64 R24, [R1+0x1da0] ;  /* 0x001da00001187983 */ /* 0x000ea80000300a00 */
[----:B------:R1:W-:Y:S04]  /*1f060*/  STL.64 [R1+0x1d90], R12 ;  /* 0x001d900c01007387 */ /* 0x0003e80000100a00 */
[----:B-1----:R-:W3:Y:S04]  /*1f070*/  LDL.LU R12, [R1+0x310] ;  /* 0x00031000010c7983 */ /* 0x002ee80000300800 */
[----:B------:R-:W3:Y:S04]  /*1f080*/  LDL.LU R13, [R1+0x314] ;  /* 0x00031400010d7983 */ /* 0x000ee80000300800 */
[----:B------:R-:W3:Y:S04]  /*1f090*/  LDL.LU R14, [R1+0x318] ;  /* 0x00031800010e7983 */ /* 0x000ee80000300800 */
[----:B------:R-:W3:Y:S01]  /*1f0a0*/  LDL.LU R15, [R1+0x31c] ;  /* 0x00031c00010f7983 */ /* 0x000ee20000300800 */
[----:B--2---:R-:W-:-:S15]  /*1f0b0*/  HMMA.1688.F32.TF32 R20, R16, R24, R20 ;  /* 0x000000181014723c */ /* 0x004fde0000081014 */
[----:B------:R-:W-:-:S04]  /*1f0c0*/  NOP ;  /* 0x0000000000007918 */ /* 0x000fc80000000000 */
[----:B------:R-:W-:Y:S02]  /*1f0d0*/  IMAD.MOV.U32 R7, RZ, RZ, R20 ;  /* 0x000000ffff077224 */ /* 0x000fe400078e0014 */
[----:B------:R-:W-:Y:S01]  /*1f0e0*/  IMAD.MOV.U32 R10, RZ, RZ, R21 ;  /* 0x000000ffff0a7224 */ /* 0x000fe200078e0015 */
[----:B------:R3:W-:Y:S04]  /*1f0f0*/  STL [R1+0x32c], R23 ;  /* 0x00032c1701007387 */ /* 0x0007e80000100800 */
[----:B------:R-:W3:Y:S01]  /*1f100*/  LDL.LU.64 R20, [R1+0x1d98] ;  /* 0x001d980001147983 */ /* 0x000ee20000300a00 */
[----:B------:R-:W-:-:S05]  /*1f110*/  IMAD.MOV.U32 R11, RZ, RZ, R22 ;  /* 0x000000ffff0b7224 */ /* 0x000fca00078e0016 */
[----:B------:R-:W-:Y:S04]  /*1f120*/  STL [R1+0x19d4], R11 ;  /* 0x0019d40b01007387 */ /* 0x000fe80000100800 */
[----:B------:R-:W-:Y:S04]  /*1f130*/  STL [R1+0x19d0], R10 ;  /* 0x0019d00a01007387 */ /* 0x000fe80000100800 */
[----:B------:R-:W-:Y:S01]  /*1f140*/  STL [R1+0x19cc], R7 ;  /* 0x0019cc0701007387 */ /* 0x000fe20000100800 */
[----:B---3--:R-:W-:Y:S03]  /*1f150*/  HMMA.1688.F32.TF32 R20, R16, R20, R12 ;  /* 0x000000141014723c */ /* 0x008fe6000008100c */
[----:B------:R-:W2:Y:S01]  /*1f160*/  LDL.LU.64 R12, [R1+0x1d90] ;  /* 0x001d9000010c7983 */ /* 0x000ea20000300a00 */
[----:B------:R-:W-:-:S03]  /*1f170*/  LOP3.LUT R27, R0, 0x20, RZ, 0x3c, !PT ;  /* 0x00000020001b7812 */ /* 0x000fc600078e3cff */
[----:B------:R-:W-:Y:S04]  /*1f180*/  LDS R14, [R0+UR9+0x49100] ;  /* 0x04910009000e7984 */ /* 0x000fe80008000800 */
[----:B------:R-:W-:Y:S08]  /*1f190*/  LDS R15, [R27+UR9+0x49100] ;  /* 0x049100091b0f7984 */ /* 0x000ff00008000800 */
[----:B------:R-:W-:Y:S04]  /*1f1a0*/  STL.64 [R1+0x310], R20 ;  /* 0x0003101401007387 */ /* 0x000fe80000100a00 */
[----:B------:R1:W-:Y:S01]  /*1f1b0*/  STL [R1+0x318], R22 ;  /* 0x0003181601007387 */ /* 0x0003e20000100800 */
[----:B------:R-:W-:-:S03]  /*1f1c0*/  IMAD.MOV.U32 R6, RZ, RZ, R23 ;  /* 0x000000ffff067224 */ /* 0x000fc600078e0017 */
[----:B-1----:R-:W3:Y:S04]  /*1f1d0*/  LDL.LU.64 R22, [R1+0x1d88] ;  /* 0x001d880001167983 */ /* 0x002ee80000300a00 */
[----:B------:R-:W3:Y:S04]  /*1f1e0*/  LDL.LU.64 R20, [R1+0x1d80] ;  /* 0x001d800001147983 */ /* 0x000ee80000300a00 */
[----:B------:R-:W-:Y:S01]  /*1f1f0*/  STL [R1+0x19d8], R6 ;  /* 0x0019d80601007387 */ /* 0x000fe20000100800 */
[----:B---3--:R-:W-:-:S15]  /*1f200*/  HMMA.1688.F32.TF32 R20, R16, R8, R20 ;  /* 0x000000081014723c */ /* 0x008fde0000081014 */
[----:B------:R-:W-:-:S04]  /*1f210*/  NOP ;  /* 0x0000000000007918 */ /* 0x000fc80000000000 */
[----:B------:R1:W-:Y:S04]  /*1f220*/  STL.64 [R1+0x300], R20 ;  /* 0x0003001401007387 */ /* 0x0003e80000100a00 */
[----:B------:R3:W-:Y:S04]  /*1f230*/  STL.64 [R1+0x308], R22 ;  /* 0x0003081601007387 */ /* 0x0007e80000100a00 */
[----:B-1----:R-:W4:Y:S04]  /*1f240*/  LDL.LU R20, [R1+0x70] ;  /* 0x0000700001147983 */ /* 0x002f280000300800 */
[----:B------:R-:W4:Y:S04]  /*1f250*/  LDL.LU R21, [R1+0x74] ;  /* 0x0000740001157983 */ /* 0x000f280000300800 */
[----:B---3--:R-:W3:Y:S04]  /*1f260*/  LDL.LU R22, [R1+0x78] ;  /* 0x0000780001167983 */ /* 0x008ee80000300800 */
[----:B------:R-:W3:Y:S04]  /*1f270*/  LDL.LU R23, [R1+0x7c] ;  /* 0x00007c0001177983 */ /* 0x000ee80000300800 */
[----:B---3--:R-:W-:Y:S04]  /*1f280*/  STL.64 [R1+0x1c78], R22 ;  /* 0x001c781601007387 */ /* 0x008fe80000100a00 */
[----:B----4-:R1:W-:Y:S04]  /*1f290*/  STL.64 [R1+0x1c70], R20 ;  /* 0x001c701401007387 */ /* 0x0103e80000100a00 */
[----:B-1----:R-:W3:Y:S04]  /*1f2a0*/  LDL.LU R20, [R1+0x100] ;  /* 0x0001000001147983 */ /* 0x002ee80000300800 */
[----:B------:R-:W3:Y:S04]  /*1f2b0*/  LDL.LU R21, [R1+0x104] ;  /* 0x0001040001157983 */ /* 0x000ee80000300800 */
[----:B------:R-:W4:Y:S04]  /*1f2c0*/  LDL.LU R22, [R1+0x108] ;  /* 0x0001080001167983 */ /* 0x000f280000300800 */
[----:B------:R-:W4:Y:S04]  /*1f2d0*/  LDL.LU R23, [R1+0x10c] ;  /* 0x00010c0001177983 */ /* 0x000f280000300800 */
[----:B----4-:R-:W-:Y:S04]  /*1f2e0*/  STL.64 [R1+0x1c88], R22 ;  /* 0x001c881601007387 */ /* 0x010fe80000100a00 */
[----:B---3--:R1:W-:Y:S04]  /*1f2f0*/  STL.64 [R1+0x1c80], R20 ;  /* 0x001c801401007387 */ /* 0x0083e80000100a00 */
[----:B-1----:R-:W3:Y:S04]  /*1f300*/  LDL.64 R20, [R1] ;  /* 0x0000000001147983 */ /* 0x002ee80000100a00 */
[----:B---3--:R1:W-:Y:S04]  /*1f310*/  STL.64 [R1+0x1d78], R20 ;  /* 0x001d781401007387 */ /* 0x0083e80000100a00 */
[----:B-1----:R-:W3:Y:S04]  /*1f320*/  LDL.LU R20, [R1+0x270] ;  /* 0x0002700001147983 */ /* 0x002ee80000300800 */
[----:B------:R-:W3:Y:S04]  /*1f330*/  LDL.LU R21, [R1+0x274] ;  /* 0x0002740001157983 */ /* 0x000ee80000300800 */
[----:B------:R-:W3:Y:S04]  /*1f340*/  LDL.LU R22, [R1+0x278] ;  /* 0x0002780001167983 */ /* 0x000ee80000300800 */
[----:B------:R-:W3:Y:S02]  /*1f350*/  LDL.LU R23, [R1+0x27c] ;  /* 0x00027c0001177983 */ /* 0x000ee40000300800 */
[----:B---3--:R-:W-:-:S15]  /*1f360*/  HMMA.1688.F32.TF32 R16, R16, R4, R20 ;  /* 0x000000041010723c */ /* 0x008fde0000081014 */
[----:B------:R-:W-:-:S04]  /*1f370*/  NOP ;  /* 0x0000000000007918 */ /* 0x000fc80000000000 */
[----:B------:R-:W-:Y:S02]  /*1f380*/  IMAD.MOV.U32 R11, RZ, RZ, R17 ;  /* 0x000000ffff0b7224 */ /* 0x000fe400078e0011 */
[----:B------:R-:W-:Y:S02]  /*1f390*/  IMAD.MOV.U32 R10, RZ, RZ, R18 ;  /* 0x000000ffff0a7224 */ /* 0x000fe400078e0012 */
[----:B------:R-:W-:Y:S02]  /*1f3a0*/  IMAD.MOV.U32 R6, RZ, RZ, R16 ;  /* 0x000000ffff067224 */ /* 0x000fe400078e0010 */
[----:B------:R-:W-:Y:S01]  /*1f3b0*/  IMAD.MOV.U32 R7, RZ, RZ, R19 ;  /* 0x000000ffff077224 */ /* 0x000fe200078e0013 */
[----:B------:R-:W-:Y:S04]  /*1f3c0*/  LDS R17, [R27+UR9+0x48180] ;  /* 0x048180091b117984 */ /* 0x000fe80008000800 */
[----:B------:R-:W-:Y:S04]  /*1f3d0*/  STL.64 [R1+0x1d28], R10 ;  /* 0x001d280a01007387 */ /* 0x000fe80000100a00 */
[----:B------:R1:W-:Y:S04]  /*1f3e0*/  STL.64 [R1+0x1d20], R8 ;  /* 0x001d200801007387 */ /* 0x0003e80000100a00 */
[----:B------:R-:W-:Y:S04]  /*1f3f0*/  LDS R19, [R27+UR9+0x49180] ;  /* 0x049180091b137984 */ /* 0x000fe80008000800 */
[----:B------:R-:W-:Y:S04]  /*1f400*/  LDS R18, [R0+UR9+0x49180] ;  /* 0x0491800900127984 */ /* 0x000fe80008000800 */
[----:B------:R-:W-:Y:S04]  /*1f410*/  LDS R16, [R0+UR9+0x48180] ;  /* 0x0481800900107984 */ /* 0x000fe80008000800 */
[----:B-1----:R-:W3:Y:S04]  /*1f420*/  LDL.LU R8, [R1+0x220] ;  /* 0x0002200001087983 */ /* 0x002ee80000300800 */
[----:B------:R-:W3:Y:S04]  /*1f430*/  LDL.LU R9, [R1+0x224] ;  /* 0x0002240001097983 */ /* 0x000ee80000300800 */
[----:B------:R-:W4:Y:S04]  /*1f440*/  LDL.LU R10, [R1+0x228] ;  /* 0x00022800010a7983 */ /* 0x000f280000300800 */
[----:B------:R-:W4:Y:S04]  /*1f450*/  LDL.LU R11, [R1+0x22c] ;  /* 0x00022c00010b7983 */ /* 0x000f280000300800 */
[----:B----4-:R-:W-:Y:S04]  /*1f460*/  STL.64 [R1+0x1d38], R10 ;  /* 0x001d380a01007387 */ /* 0x010fe80000100a00 */
[----:B---3--:R2:W-:Y:S04]  /*1f470*/  STL.64 [R1+0x1d30], R8 ;  /* 0x001d300801007387 */ /* 0x0085e80000100a00 */
[----:B------:R-:W3:Y:S04]  /*1f480*/  LDL.LU R20, [R1+0x260] ;  /* 0x0002600001147983 */ /* 0x000ee80000300800 */
[----:B------:R-:W3:Y:S04]  /*1f490*/  LDL.LU R21, [R1+0x264] ;  /* 0x0002640001157983 */ /* 0x000ee80000300800 */
[----:B------:R-:W3:Y:S04]  /*1f4a0*/  LDL.LU R22, [R1+0x268] ;  /* 0x0002680001167983 */ /* 0x000ee80000300800 */
[----:B------:R-:W3:Y:S01]  /*1f4b0*/  LDL.LU R23, [R1+0x26c] ;  /* 0x00026c0001177983 */ /* 0x000ee20000300800 */
[----:B--2---:R-:W-:-:S02]  /*1f4c0*/  IMAD.MOV.U32 R8, RZ, RZ, R13 ;  /* 0x000000ffff087224 */ /* 0x004fc400078e000d */
[----:B------:R-:W-:Y:S01]  /*1f4d0*/  IMAD.MOV.U32 R9, RZ, RZ, R12 ;  /* 0x000000ffff097224 */ /* 0x000fe200078e000c */
[----:B------:R-:W-:Y:S04]  /*1f4e0*/  LDS R13, [R27+UR9+0x48100] ;  /* 0x048100091b0d7984 */ /* 0x000fe80008000800 */
[----:B------:R-:W3:Y:S04]  /*1f4f0*/  LDS R12, [R0+UR9+0x48100] ;  /* 0x04810009000c7984 */ /* 0x000ee80008000800 */
[----:B------:R1:W-:Y:S04]  /*1f500*/  STL.64 [R1+0x1d50], R8 ;  /* 0x001d500801007387 */ /* 0x0003e80000100a00 */
[----:B-1----:R-:W2:Y:S04]  /*1f510*/  LDL.64 R8, [R1+0x30] ;  /* 0x0000300001087983 */ /* 0x002ea80000100a00 */
[----:B--2---:R1:W-:Y:S04]  /*1f520*/  STL.64 [R1+0x1d68], R8 ;  /* 0x001d680801007387 */ /* 0x0043e80000100a00 */
[----:B-1----:R-:W2:Y:S04]  /*1f530*/  LDL.64 R8, [R1+0x40] ;  /* 0x0000400001087983 */ /* 0x002ea80000100a00 */
[----:B--2---:R1:W-:Y:S04]  /*1f540*/  STL.64 [R1+0x1d70], R8 ;  /* 0x001d700801007387 */ /* 0x0043e80000100a00 */
[----:B-1----:R-:W3:Y:S04]  /*1f550*/  LDL.64 R8, [R1+0x50] ;  /* 0x0000500001087983 */ /* 0x002ee80000100a00 */
[----:B------:R-:W-:Y:S04]  /*1f560*/  STL.64 [R1+0x1d18], R6 ;  /* 0x001d180601007387 */ /* 0x000fe80000100a00 */
[----:B------:R1:W-:Y:S04]  /*1f570*/  STL.64 [R1+0x1d10], R4 ;  /* 0x001d100401007387 */ /* 0x0003e80000100a00 */
[----:B-1----:R-:W2:Y:S04]  /*1f580*/  LDL.LU R4, [R1+0x250] ;  /* 0x0002500001047983 */ /* 0x002ea80000300800 */
[----:B------:R-:W2:Y:S04]  /*1f590*/  LDL.LU R5, [R1+0x254] ;  /* 0x0002540001057983 */ /* 0x000ea80000300800 */
[----:B------:R-:W2:Y:S04]  /*1f5a0*/  LDL.LU R6, [R1+0x258] ;  /* 0x0002580001067983 */ /* 0x000ea80000300800 */
[----:B------:R-:W2:Y:S04]  /*1f5b0*/  LDL.LU R7, [R1+0x25c] ;  /* 0x00025c0001077983 */ /* 0x000ea80000300800 */
[----:B------:R-:W-:Y:S04]  /*1f5c0*/  STL [R1+0x1d48], R27 ;  /* 0x001d481b01007387 */ /* 0x000fe80000100800 */
[----:B------:R1:W-:Y:S04]  /*1f5d0*/  STL.64 [R1+0x1d40], R24 ;  /* 0x001d401801007387 */ /* 0x0003e80000100a00 */
[----:B-1----:R-:W4:Y:S04]  /*1f5e0*/  LDL.LU R24, [R1+0x230] ;  /* 0x0002300001187983 */ /* 0x002f280000300800 */
[----:B------:R-:W4:Y:S04]  /*1f5f0*/  LDL.LU R25, [R1+0x234] ;  /* 0x0002340001197983 */ /* 0x000f280000300800 */
[----:B------:R-:W2:Y:S04]  /*1f600*/  LDL.LU R26, [R1+0x238] ;  /* 0x00023800011a7983 */ /* 0x000ea80000300800 */
[----:B------:R-:W2:Y:S01]  /*1f610*/  LDL.LU R27, [R1+0x23c] ;  /* 0x00023c00011b7983 */ /* 0x000ea20000300800 */
[----:B---3--:R-:W-:Y:S03]  /*1f620*/  HMMA.1688.F32.TF32 R20, R12, R8, R20 ;  /* 0x000000080c14723c */ /* 0x008fe60000081014 */
[----:B--2---:R-:W-:Y:S04]  /*1f630*/  STL.64 [R1+0x1d60], R26 ;  /* 0x001d601a01007387 */ /* 0x004fe80000100a00 */
[----:B----4-:R1:W-:Y:S04]  /*1f640*/  STL.64 [R1+0x1d58], R24 ;  /* 0x001d581801007387 */ /* 0x0103e80000100a00 */
[----:B-1----:R-:W2:Y:S04]  /*1f650*/  LDL.LU R24, [R1+0x240] ;  /* 0x0002400001187983 */ /* 0x002ea80000300800 */
[----:B------:R-:W2:Y:S04]  /*1f660*/  LDL.LU R25, [R1+0x244] ;  /* 0x0002440001197983 */ /* 0x000ea80000300800 */
[----:B------:R-:W2:Y:S04]  /*1f670*/  LDL.LU R26, [R1+0x248] ;  /* 0x00024800011a7983 */ /* 0x000ea80000300800 */
[----:B------:R-:W2:Y:S04]  /*1f680*/  LDL.LU R27, [R1+0x24c] ;  /* 0x00024c00011b7983 */ /* 0x000ea80000300800 */
[----:B------:R-:W-:Y:S04]  /*1f690*/  STL.64 [R1+0x1d08], R18 ;  /* 0x001d081201007387 */ /* 0x000fe80000100a00 */
[----:B------:R1:W-:Y:S04]  /*1f6a0*/  STL.64 [R1+0x1d00], R16 ;  /* 0x001d001001007387 */ /* 0x0003e80000100a00 */
[----:B-1----:R-:W3:Y:S04]  /*1f6b0*/  LDL.LU R16, [R1+0x210] ;  /* 0x0002100001107983 */ /* 0x002ee80000300800 */
[----:B------:R-:W3:Y:S04]  /*1f6c0*/  LDL.LU R17, [R1+0x214] ;  /* 0x0002140001117983 */ /* 0x000ee80000300800 */
[----:B------:R-:W3:Y:S04]  /*1f6d0*/  LDL.LU R18, [R1+0x218] ;  /* 0x0002180001127983 */ /* 0x000ee80000300800 */
[----:B------:R-:W3:Y:S04]  /*1f6e0*/  LDL.LU R19, [R1+0x21c] ;  /* 0x00021c0001137983 */ /* 0x000ee80000300800 */
[----:B------:R1:W-:Y:S04]  /*1f6f0*/  STL.64 [R1+0x260], R20 ;  /* 0x0002601401007387 */ /* 0x0003e80000100a00 */
[----:B------:R4:W-:Y:S04]  /*1f700*/  STL.64 [R1+0x268], R22 ;  /* 0x0002681601007387 */ /* 0x0009e80000100a00 */
[----:B-1----:R-:W3:Y:S01]  /*1f710*/  LDL.LU.64 R20, [R1+0x1d78] ;  /* 0x001d780001147983 */ /* 0x002ee20000300a00 */
[----:B----4-:R-:W-:-:S02]  /*1f720*/  IMAD.MOV.U32 R23, RZ, RZ, R8 ;  /* 0x000000ffff177224 */ /* 0x010fc400078e0008 */
        /* <DEDUP_REMOVED lines=19> */
[----:B------:R-:W2:Y:S04]  /*1f860*/  LDL.LU R27, [R1+0x1d48] ;  /* 0x001d4800011b7983 */ /* 0x000ea80000300800 */
[----:B------:R-:W4:-:S13]  /*1f870*/  LDL.LU.64 R24, [R1+0x1d40] ;  /* 0x001d400001187983 */ /* 0x000f1a0000300a00 */
[----:B------:R-:W-:Y:S04]  /*1f880*/  STL.64 [R1+0x230], R8 ;  /* 0x0002300801007387 */ /* 0x000fe80000100a00 */
[----:B------:R1:W-:Y:S04]  /*1f890*/  STL.64 [R1+0x238], R10 ;  /* 0x0002380a01007387 */ /* 0x0003e80000100a00 */
[----:B-1----:R-:W4:Y:S04]  /*1f8a0*/  LDL.LU.64 R10, [R1+0x1d38] ;  /* 0x001d3800010a7983 */ /* 0x002f280000300a00 */
[----:B------:R-:W4:Y:S02]  /*1f8b0*/  LDL.LU.64 R8, [R1+0x1d30] ;  /* 0x001d300001087983 */ /* 0x000f240000300a00 */
[----:B----4-:R-:W-:-:S15]  /*1f8c0*/  HMMA.1688.F32.TF32 R8, R12, R24, R8 ;  /* 0x000000180c08723c */ /* 0x010fde0000081008 */
[----:B------:R-:W-:-:S04]  /*1f8d0*/  NOP ;  /* 0x0000000000007918 */ /* 0x000fc80000000000 */
[----:B------:R-:W-:Y:S04]  /*1f8e0*/  STL.64 [R1+0x220], R8 ;  /* 0x0002200801007387 */ /* 0x000fe80000100a00 */
[----:B------:R1:W-:Y:S04]  /*1f8f0*/  STL.64 [R1+0x228], R10 ;  /* 0x0002280a01007387 */ /* 0x0003e80000100a00 */
[----:B-1----:R-:W4:Y:S04]  /*1f900*/  LDL.LU.64 R10, [R1+0x1d28] ;  /* 0x001d2800010a7983 */ /* 0x002f280000300a00 */
[----:B------:R-:W4:Y:S04]  /*1f910*/  LDL.LU.64 R8, [R1+0x1d20] ;  /* 0x001d200001087983 */ /* 0x000f280000300a00 */
[----:B--2---:R-:W-:Y:S04]  /*1f920*/  STL [R1+0x1cb0], R27 ;  /* 0x001cb01b01007387 */ /* 0x004fe80000100800 */
[----:B------:R1:W-:Y:S04]  /*1f930*/  STL.64 [R1+0x1ca8], R24 ;  /* 0x001ca81801007387 */ /* 0x0003e80000100a00 */
[----:B-1----:R-:W2:Y:S01]  /*1f940*/  LDL.64 R24, [R1+0x20] ;  /* 0x0000200001187983 */ /* 0x002ea20000100a00 */
[----:B---3--:R-:W-:Y:S03]  /*1f950*/  HMMA.1688.F32.TF32 R16, R12, R20, R16 ;  /* 0x000000140c10723c */ /* 0x008fe60000081010 */
[----:B--2---:R1:W-:Y:S02]  /*1f960*/  STL.64 [R1+0x1cb8], R24 ;  /* 0x001cb81801007387 */ /* 0x0043e40000100a00 */
[----:B-1----:R-:W-:-:S02]  /*1f970*/  IMAD.MOV.U32 R24, RZ, RZ, R7 ;  /* 0x000000ffff187224 */ /* 0x002fc400078e0007 */
[----:B------:R-:W-:-:S05]  /*1f980*/  IMAD.MOV.U32 R25, RZ, RZ, R6 ;  /* 0x000000ffff197224 */ /* 0x000fca00078e0006 */
[----:B------:R1:W-:Y:S02]  /*1f990*/  STL.64 [R1+0x1cd0], R24 ;  /* 0x001cd01801007387 */ /* 0x0003e40000100a00 */
[----:B-1----:R-:W-:Y:S02]  /*1f9a0*/  IMAD.MOV.U32 R24, RZ, RZ, R5 ;  /* 0x000000ffff187224 */ /* 0x002fe400078e0005 */
[----:B------:R-:W-:Y:S02]  /*1f9b0*/  IMAD.MOV.U32 R25, RZ, RZ, R4 ;  /* 0x000000ffff197224 */ /* 0x000fe400078e0004 */
[----:B------:R-:W4:Y:S04]  /*1f9c0*/  LDL.LU R4, [R1+0x200] ;  /* 0x0002000001047983 */ /* 0x000f280000300800 */
[----:B------:R-:W4:Y:S04]  /*1f9d0*/  LDL.LU R5, [R1+0x204] ;  /* 0x0002040001057983 */ /* 0x000f280000300800 */
[----:B------:R-:W4:Y:S04]  /*1f9e0*/  LDL.LU R6, [R1+0x208] ;  /* 0x0002080001067983 */ /* 0x000f280000300800 */
[----:B------:R-:W4:Y:S04]  /*1f9f0*/  LDL.LU R7, [R1+0x20c] ;  /* 0x00020c0001077983 */ /* 0x000f280000300800 */
[----:B------:R-:W-:Y:S04]  /*1fa00*/  STL.64 [R1+0x1ce8], R24 ;  /* 0x001ce81801007387 */ /* 0x000fe80000100a00 */
[----:B------:R1:W-:Y:S04]  /*1fa10*/  STL.64 [R1+0x210], R16 ;  /* 0x0002101001007387 */ /* 0x0003e80000100a00 */
[----:B------:R2:W-:Y:S04]  /*1fa20*/  STL.64 [R1+0x218], R18 ;  /* 0x0002181201007387 */ /* 0x0005e80000100a00 */
[----:B-1----:R-:W3:Y:S04]  /*1fa30*/  LDL.LU R16, [R1+0x170] ;  /* 0x0001700001107983 */ /* 0x002ee80000300800 */
[----:B------:R-:W3:Y:S04]  /*1fa40*/  LDL.LU R17, [R1+0x174] ;  /* 0x0001740001117983 */ /* 0x000ee80000300800 */
[----:B--2---:R-:W3:Y:S04]  /*1fa50*/  LDL.LU R18, [R1+0x178] ;  /* 0x0001780001127983 */ /* 0x004ee80000300800 */
[----:B------:R-:W3:Y:S04]  /*1fa60*/  LDL.LU R19, [R1+0x17c] ;  /* 0x00017c0001137983 */ /* 0x000ee80000300800 */
[----:B------:R1:W-:Y:S01]  /*1fa70*/  STL.64 [R1+0x1ca0], R20 ;  /* 0x001ca01401007387 */ /* 0x0003e20000100a00 */
[----:B------:R-:W-:-:S02]  /*1fa80*/  IMAD.MOV.U32 R25, RZ, RZ, R22 ;  /* 0x000000ffff197224 */ /* 0x000fc400078e0016 */
[----:B------:R-:W-:Y:S01]  /*1fa90*/  IMAD.MOV.U32 R24, RZ, RZ, R23 ;  /* 0x000000ffff187224 */ /* 0x000fe200078e0017 */
        /* <DEDUP_REMOVED lines=10> */
[C---:B----4-:R-:W-:Y:S03]  /*1fb40*/  HMMA.1688.F32.TF32 R4, R12.reuse, R8, R4 ;  /* 0x000000080c04723c */ /* 0x050fe60000081004 */
[----:B--2---:R-:W-:Y:S04]  /*1fb50*/  STL.64 [R1+0x1ce0], R22 ;  /* 0x001ce01601007387 */ /* 0x004fe80000100a00 */
        /* <DEDUP_REMOVED lines=10> */
[----:B------:R-:W2:Y:S04]  /*1fc00*/  LDL.LU R23, [R1+0x16c] ;  /* 0x00016c0001177983 */ /* 0x000ea80000300800 */
[----:B------:R-:W-:Y:S04]  /*1fc10*/  STL.64 [R1+0x200], R4 ;  /* 0x0002000401007387 */ /* 0x000fe80000100a00 */
[----:B------:R1:W-:Y:S04]  /*1fc20*/  STL.64 [R1+0x208], R6 ;  /* 0x0002080601007387 */ /* 0x0003e80000100a00 */
[----:B-1----:R-:W4:Y:S04]  /*1fc30*/  LDL.LU.64 R6, [R1+0x1d18] ;  /* 0x001d180001067983 */ /* 0x002f280000300a00 */
[----:B------:R-:W3:Y:S04]  /*1fc40*/  LDL.LU.64 R4, [R1+0x1d10] ;  /* 0x001d100001047983 */ /* 0x000ee80000300a00 */
[----:B------:R-:W-:Y:S04]  /*1fc50*/  STL.64 [R1+0x1c98], R10 ;  /* 0x001c980a01007387 */ /* 0x000fe80000100a00 */
[----:B------:R1:W-:Y:S04]  /*1fc60*/  STL.64 [R1+0x1c90], R8 ;  /* 0x001c900801007387 */ /* 0x0003e80000100a00 */
[----:B-1----:R-:W2:Y:S04]  /*1fc70*/  LDL.LU R8, [R1+0x110] ;  /* 0x0001100001087983 */ /* 0x002ea80000300800 */
[----:B------:R-:W2:Y:S04]  /*1fc80*/  LDL.LU R9, [R1+0x114] ;  /* 0x0001140001097983 */ /* 0x000ea80000300800 */
[----:B------:R-:W2:Y:S04]  /*1fc90*/  LDL.LU R10, [R1+0x118] ;  /* 0x00011800010a7983 */ /* 0x000ea80000300800 */
[----:B------:R-:W2:Y:S01]  /*1fca0*/  LDL.LU R11, [R1+0x11c] ;  /* 0x00011c00010b7983 */ /* 0x000ea20000300800 */
[----:B---3--:R-:W-:Y:S03]  /*1fcb0*/  HMMA.1688.F32.TF32 R12, R12, R4, R16 ;  /* 0x000000040c0c723c */ /* 0x008fe60000081010 */
[----:B------:R-:W2:Y:S04]  /*1fcc0*/  LDL.LU.64 R18, [R1+0x1d08] ;  /* 0x001d080001127983 */ /* 0x000ea80000300a00 */
[----:B------:R-:W2:-:S12]  /*1fcd0*/  LDL.LU.64 R16, [R1+0x1d00] ;  /* 0x001d000001107983 */ /* 0x000e980000300a00 */
        /* <DEDUP_REMOVED lines=23> */
[----:B-1----:R-:W4:Y:S02]  /*1fe50*/  LDL.LU.64 R24, [R1+0x1cb8] ;  /* 0x001cb80001187983 */ /* 0x002f240000300a00 */
[----:B----4-:R-:W-:-:S15]  /*1fe60*/  HMMA.1688.F32.TF32 R12, R16, R24, R12 ;  /* 0x00000018100c723c */ /* 0x010fde000008100c */
[----:B------:R-:W-:-:S04]  /*1fe70*/  NOP ;  /* 0x0000000000007918 */ /* 0x000fc80000000000 */
[----:B------:R1:W-:Y:S04]  /*1fe80*/  STL.64 [R1+0x130], R12 ;  /* 0x0001300c01007387 */ /* 0x0003e80000100a00 */
[----:B------:R-:W-:Y:S04]  /*1fe90*/  STL.64 [R1+0x138], R14 ;  /* 0x0001380e01007387 */ /* 0x000fe80000100a00 */
[----:B---3--:R-:W3:Y:S01]  /*1fea0*/  LDL.LU R27, [R1+0x1cb0] ;  /* 0x001cb000011b7983 */ /* 0x008ee20000300800 */
[----:B-1----:R-:W-:Y:S02]  /*1feb0*/  IMAD.MOV.U32 R13, RZ, RZ, R24 ;  /* 0x000000ffff0d7224 */ /* 0x002fe400078e0018 */
[----:B------:R-:W-:-:S02]  /*1fec0*/  IMAD.MOV.U32 R12, RZ, RZ, R25 ;  /* 0x000000ffff0c7224 */ /* 0x000fc400078e0019 */
        /* <DEDUP_REMOVED lines=14> */
[----:B------:R-:W4:Y:S04]  /*1ffb0*/  LDL.LU.64 R22, [R1+0x1c88] ;  /* 0x001c880001167983 */ /* 0x000f280000300a00 */
[----:B------:R-:W4:Y:S02]  /*1ffc0*/  LDL.LU.64 R20, [R1+0x1c80] ;  /* 0x001c800001147983 */ /* 0x000f240000300a00 */
[----:B----4-:R-:W-:-:S15]  /*1ffd0*/  HMMA.1688.F32.TF32 R20, R16, R8, R20 ;  /* 0x000000081014723c */ /* 0x010fde0000081014 */
[----:B------:R-:W-:-:S04]  /*1ffe0*/  NOP ;  /* 0x0000000000007918 */ /* 0x000fc80000000000 */
[----:B------:R-:W-:Y:S04]  /*1fff0*/  STL.64 [R1+0x100], R20 ;  /* 0x0001001401007387 */ /* 0x000fe80000100a00 */
[----:B------:R1:W-:Y:S04]  /*20000*/  STL.64 [R1+0x108], R22 ;  /* 0x0001081601007387 */ /* 0x0003e80000100a00 */
[----:B-1----:R-:W4:Y:S04]  /*20010*/  LDL.LU.64 R22, [R1+0x1c78] ;  /* 0x001c780001167983 */ /* 0x002f280000300a00 */
[----:B------:R-:W4:Y:S04]  /*20020*/  LDL.LU.64 R20, [R1+0x1c70] ;  /* 0x001c700001147983 */ /* 0x000f280000300a00 */
[----:B--2---:R-:W-:Y:S04]  /*20030*/  STL.64 [R1+0x1c00], R10 ;  /* 0x001c000a01007387 */ /* 0x004fe80000100a00 */
[----:B------:R4:W-:Y:S04]  /*20040*/  STL.64 [R1+0x1bf8], R8 ;  /* 0x001bf80801007387 */ /* 0x0009e80000100a00 */
[----:B------:R-:W-:Y:S04]  /*20050*/  STL.64 [R1+0x1bf0], R6 ;  /* 0x001bf00601007387 */ /* 0x000fe80000100a00 */
[----:B------:R-:W-:Y:S01]  /*20060*/  STL.64 [R1+0x1be8], R4 ;  /* 0x001be80401007387 */ /* 0x000fe20000100a00 */
[----:B----4-:R-:W-:Y:S03]  /*20070*/  HMMA.1688.F32.TF32 R8, R16, R4, R20 ;  /* 0x000000041008723c */ /* 0x010fe60000081014 */
[----:B---3--:R-:W-:Y:S04]  /*20080*/  LDS R17, [R27+UR9+0x48280] ;  /* 0x048280091b117984 */ /* 0x008fe80008000800 */
[----:B------:R-:W-:Y:S04]  /*20090*/  LDS R19, [R27+UR9+0x49280] ;  /* 0x049280091b137984 */ /* 0x000fe80008000800 */
[----:B------:R-:W-:Y:S04]  /*200a0*/  LDS R18, [R0+UR9+0x49280] ;  /* 0x0492800900127984 */ /* 0x000fe80008000800 */
[----:B------:R-:W-:Y:S04]  /*200b0*/  LDS R16, [R0+UR9+0x48280] ;  /* 0x0482800900107984 */ /* 0x000fe80008000800 */
[----:B------:R-:W-:Y:S04]  /*200c0*/  STL.64 [R1+0x70], R8 ;  /* 0x0000700801007387 */ /* 0x000fe80000100a00 */
[----:B------:R-:W-:Y:S04]  /*200d0*/  STL.64 [R1+0x78], R10 ;  /* 0x0000780a01007387 */ /* 0x000fe80000100a00 */
[----:B------:R-:W2:Y:S04]  /*200e0*/  LDL.LU R20, [R1+0x1f0] ;  /* 0x0001f00001147983 */ /* 0x000ea80000300800 */
[----:B------:R-:W2:Y:S04]  /*200f0*/  LDL.LU R21, [R1+0x1f4] ;  /* 0x0001f40001157983 */ /* 0x000ea80000300800 */
[----:B------:R-:W3:Y:S04]  /*20100*/  LDL.LU R22, [R1+0x1f8] ;  /* 0x0001f80001167983 */ /* 0x000ee80000300800 */
[----:B------:R-:W3:Y:S04]  /*20110*/  LDL.LU R23, [R1+0x1fc] ;  /* 0x0001fc0001177983 */ /* 0x000ee80000300800 */
[----:B---3--:R-:W-:Y:S04]  /*20120*/  STL.64 [R1+0x1b50], R22 ;  /* 0x001b501601007387 */ /* 0x008fe80000100a00 */
[----:B--2---:R1:W-:Y:S04]  /*20130*/  STL.64 [R1+0x1b48], R20 ;  /* 0x001b481401007387 */ /* 0x0043e80000100a00 */
[----:B-1----:R-:W2:Y:S04]  /*20140*/  LDL.LU R20, [R1+0x280] ;  /* 0x0002800001147983 */ /* 0x002ea80000300800 */
[----:B------:R-:W2:Y:S01]  /*20150*/  LDL.LU R21, [R1+0x284] ;  /* 0x0002840001157983 */ /* 0x000ea20000300800 */
[----:B------:R-:W-:-:S02]  /*20160*/  IMAD.MOV.U32 R22, RZ, RZ, R2 ;  /* 0x000000ffff167224 */ /* 0x000fc400078e0002 */
[----:B------:R-:W-:Y:S01]  /*20170*/  IMAD.MOV.U32 R23, RZ, RZ, R3 ;  /* 0x000000ffff177224 */ /* 0x000fe200078e0003 */
[----:B------:R-:W3:Y:S04]  /*20180*/  LDL.LU R2, [R1+0x1c6c] ;  /* 0x001c6c0001027983 */ /* 0x000ee80000300800 */
[----:B------:R-:W4:Y:S04]  /*20190*/  LDL.LU R3, [R1+0x1c68] ;  /* 0x001c680001037983 */ /* 0x000f280000300800 */
[----:B------:R-:W-:Y:S04]  /*201a0*/  STL.64 [R1+0x1b60], R22 ;  /* 0x001b601601007387 */ /* 0x000fe80000100a00 */
[----:B--2---:R-:W-:Y:S04]  /*201b0*/  STL.64 [R1+0x1b58], R20 ;  /* 0x001b581401007387 */ /* 0x004fe80000100a00 */
[----:B------:R-:W2:Y:S04]  /*201c0*/  LDL.LU R8, [R1+0x3a0] ;  /* 0x0003a00001087983 */ /* 0x000ea80000300800 */
[----:B------:R-:W2:Y:S04]  /*201d0*/  LDL.LU R9, [R1+0x3a4] ;  /* 0x0003a40001097983 */ /* 0x000ea80000300800 */
[----:B------:R-:W2:Y:S04]  /*201e0*/  LDL.LU R10, [R1+0x3a8] ;  /* 0x0003a800010a7983 */ /* 0x000ea80000300800 */
[----:B------:R-:W2:Y:S04]  /*201f0*/  LDL.LU R11, [R1+0x3ac] ;  /* 0x0003ac00010b7983 */ /* 0x000ea80000300800 */
[----:B--2---:R-:W-:Y:S04]  /*20200*/  STL.64 [R1+0x1c10], R10 ;  /* 0x001c100a01007387 */ /* 0x004fe80000100a00 */
[----:B------:R1:W-:Y:S02]  /*20210*/  STL.64 [R1+0x1c08], R8 ;  /* 0x001c080801007387 */ /* 0x0003e40000100a00 */
[----:B-1----:R-:W-:-:S02]  /*20220*/  IMAD.MOV.U32 R8, RZ, RZ, R13 ;  /* 0x000000ffff087224 */ /* 0x002fc400078e000d */
[----:B------:R-:W-:Y:S02]  /*20230*/  IMAD.MOV.U32 R9, RZ, RZ, R12 ;  /* 0x000000ffff097224 */ /* 0x000fe400078e000c */
[----:B------:R-:W-:Y:S01]  /*20240*/  IMAD.MOV.U32 R20, RZ, RZ, R15 ;  /* 0x000000ffff147224 */ /* 0x000fe200078e000f */
[----:B------:R-:W-:Y:S04]  /*20250*/  LDS R13, [R27+UR9+0x48200] ;  /* 0x048200091b0d7984 */ /* 0x000fe80008000800 */
[----:B------:R1:W-:Y:S04]  /*20260*/  STL.64 [R1+0x1c28], R8 ;  /* 0x001c280801007387 */ /* 0x0003e80000100a00 */
[----:B------:R-:W-:Y:S01]  /*20270*/  LDS R15, [R27+UR9+0x49200] ;  /* 0x049200091b0f7984 */ /* 0x000fe20008000800 */
[----:B------:R-:W-:-:S03]  /*20280*/  IMAD.MOV.U32 R21, RZ, RZ, R14 ;  /* 0x000000ffff157224 */ /* 0x000fc600078e000e */
[----:B------:R-:W-:Y:S04]  /*20290*/  LDS R12, [R0+UR9+0x48200] ;  /* 0x04820009000c7984 */ /* 0x000fe80008000800 */
[----:B------:R-:W2:Y:S04]  /*202a0*/  LDS R14, [R0+UR9+0x49200] ;  /* 0x04920009000e7984 */ /* 0x000ea80008000800 */
        /* <DEDUP_REMOVED lines=16> */
[----:B-1----:R-:W2:Y:S04]  /*203b0*/  LDL.64 R8, [R1+0x40] ;  /* 0x0000400001087983 */ /* 0x002ea80000100a00 */
[----:B--2---:R1:W-:Y:S04]  /*203c0*/  STL.64 [R1+0x1c60], R8 ;  /* 0x001c600801007387 */ /* 0x0043e80000100a00 */
[----:B-1----:R-:W2:Y:S04]  /*203d0*/  LDL.64 R8, [R1+0x50] ;  /* 0x0000500001087983 */ /* 0x002ea80000100a00 */
        /* <DEDUP_REMOVED lines=8> */
[----:B------:R-:W-:Y:S01]  /*20460*/  IMAD.MOV.U32 R22, RZ, RZ, R9 ;  /* 0x000000ffff167224 */ /* 0x000fe200078e0009 */
[----:B---3--:R-:W-:Y:S04]  /*20470*/  STL.64 [R1+0x1c38], R26 ;  /* 0x001c381a01007387 */ /* 0x008fe80000100a00 */
[----:B------:R1:W-:Y:S04]  /*20480*/  STL.64 [R1+0x1c30], R24 ;  /* 0x001c301801007387 */ /* 0x0003e80000100a00 */
[----:B-1----:R-:W2:Y:S04]  /*20490*/  LDL.64 R24, [R1+0x30] ;  /* 0x0000300001187983 */ /* 0x002ea80000100a00 */
[----:B------:R-:W-:Y:S04]  /*204a0*/  STL.64 [R1+0x1be0], R18 ;  /* 0x001be01201007387 */ /* 0x000fe80000100a00 */
[----:B------:R1:W-:Y:S04]  /*204b0*/  STL.64 [R1+0x1bd8], R16 ;  /* 0x001bd81001007387 */ /* 0x0003e80000100a00 */
[----:B-1----:R-:W3:Y:S04]  /*204c0*/  LDL.LU R16, [R1+0x390] ;  /* 0x0003900001107983 */ /* 0x002ee80000300800 */
[----:B------:R-:W3:Y:S01]  /*204d0*/  LDL.LU R17, [R1+0x394] ;  /* 0x0003940001117983 */ /* 0x000ee20000300800 */
[----:B----4-:R-:W-:-:S02]  /*204e0*/  IMAD.MOV.U32 R18, RZ, RZ, R3 ;  /* 0x000000ffff127224 */ /* 0x010fc400078e0003 */
[----:B------:R-:W-:Y:S01]  /*204f0*/  IMAD.MOV.U32 R19, RZ, RZ, R2 ;  /* 0x000000ffff137224 */ /* 0x000fe200078e0002 */
[----:B------:R-:W4:Y:S01]  /*20500*/  LDL.LU.64 R8, [R1+0x1c60] ;  /* 0x001c600001087983 */ /* 0x000f220000300a00 */
[----:B------:R-:W-:-:S03]  /*20510*/  IMAD.MOV.U32 R3, RZ, RZ, R6 ;  /* 0x000000ffff037224 */ /* 0x000fc600078e0006 */
[----:B------:R1:W-:Y:S01]  /*20520*/  STL.64 [R1+0x3e0], R4 ;  /* 0x0003e00401007387 */ /* 0x0003e20000100a00 */
[----:B------:R-:W-:-:S03]  /*20530*/  IMAD.MOV.U32 R2, RZ, RZ, R7 ;  /* 0x000000ffff027224 */ /* 0x000fc600078e0007 */
[----:B------:R-:W4:Y:S04]  /*20540*/  LDL.LU.64 R6, [R1+0x1c58] ;  /* 0x001c580001067983 */ /* 0x000f280000300a00 */
[----:B-1----:R-:W4:Y:S04]  /*20550*/  LDL.LU.64 R4, [R1+0x1c50] ;  /* 0x001c500001047983 */ /* 0x002f280000300a00 */
[----:B------:R-:W-:Y:S04]  /*20560*/  STL [R1+0x17dc], R2 ;  /* 0x0017dc0201007387 */ /* 0x000fe80000100800 */
[----:B------:R-:W-:Y:S01]  /*20570*/  STL [R1+0x17d8], R3 ;  /* 0x0017d80301007387 */ /* 0x000fe20000100800 */
[----:B----4-:R-:W-:-:S15]  /*20580*/  HMMA.1688.F32.TF32 R4, R12, R8, R4 ;  /* 0x000000080c04723c */ /* 0x010fde0000081004 */
[----:B------:R-:W-:-:S04]  /*20590*/  NOP ;  /* 0x0000000000007918 */ /* 0x000fc80000000000 */
[----:B------:R1:W-:Y:S04]  /*205a0*/  STL.64 [R1+0x3d0], R4 ;  /* 0x0003d00401007387 */ /* 0x0003e80000100a00 */
[----:B------:R2:W-:Y:S04]  /*205b0*/  STL.64 [R1+0x3d8], R6 ;  /* 0x0003d80601007387 */ /* 0x0005e80000100a00 */
[----:B------:R-:W4:Y:S01]  /*205c0*/  LDL.LU.64 R10, [R1+0x1c48] ;  /* 0x001c4800010a7983 */ /* 0x000f220000300a00 */
[----:B-1----:R-:W-:Y:S02]  /*205d0*/  IMAD.MOV.U32 R5, RZ, RZ, R8 ;  /* 0x000000ffff057224 */ /* 0x002fe400078e0008 */
[----:B------:R-:W-:-:S02]  /*205e0*/  IMAD.MOV.U32 R4, RZ, RZ, R9 ;  /* 0x000000ffff047224 */ /* 0x000fc400078e0009 */
[----:B------:R-:W4:Y:S01]  /*205f0*/  LDL.LU.64 R8, [R1+0x1c40] ;  /* 0x001c400001087983 */ /* 0x000f220000300a00 */
[----:B--2---:R-:W-:Y:S02]  /*20600*/  IMAD.MOV.U32 R7, RZ, RZ, R24 ;  /* 0x000000ffff077224 */ /* 0x004fe400078e0018 */
[----:B------:R-:W-:Y:S01]  /*20610*/  IMAD.MOV.U32 R6, RZ, RZ, R25 ;  /* 0x000000ffff067224 */ /* 0x000fe200078e0019 */
[----:B------:R-:W2:Y:S01]  /*20620*/  LDL.LU.64 R26, [R1+0x1c38] ;  /* 0x001c3800011a7983 */ /* 0x000ea20000300a00 */
[----:B----4-:R-:W-:Y:S03]  /*20630*/  HMMA.1688.F32.TF32 R8, R12, R24, R8 ;  /* 0x000000180c08723c */ /* 0x010fe60000081008 */
[----:B------:R-:W2:-:S15]  /*20640*/  LDL.LU.64 R24, [R1+0x1c30] ;  /* 0x001c300001187983 */ /* 0x000e9e0000300a00 */
[----:B------:R-:W-:Y:S01]  /*20650*/  NOP ;  /* 0x0000000000007918 */ /* 0x000fe20000000000 */
[----:B------:R1:W-:Y:S04]  /*20660*/  STL.64 [R1+0x3c0], R8 ;  /* 0x0003c00801007387 */ /* 0x0003e80000100a00 */
[----:B-1----:R-:W2:Y:S01]  /*20670*/  LDL.LU.64 R8, [R1+0x1c28] ;  /* 0x001c280001087983 */ /* 0x002ea20000300a00 */
[----:B------:R-:W-:Y:S02]  /*20680*/  IMAD.MOV.U32 R2, RZ, RZ, R10 ;  /* 0x000000ffff027224 */ /* 0x000fe400078e000a */
[----:B------:R-:W-:-:S05]  /*20690*/  IMAD.MOV.U32 R3, RZ, RZ, R11 ;  /* 0x000000ffff037224 */ /* 0x000fca00078e000b */
[----:B------:R-:W-:Y:S04]  /*206a0*/  STL [R1+0x17e4], R3 ;  /* 0x0017e40301007387 */ /* 0x000fe80000100800 */
[----:B------:R-:W-:Y:S01]  /*206b0*/  STL [R1+0x17e0], R2 ;  /* 0x0017e00201007387 */ /* 0x000fe20000100800 */
[----:B--2---:R-:W-:Y:S03]  /*206c0*/  HMMA.1688.F32.TF32 R8, R12, R8, R24 ;  /* 0x000000080c08723c */ /* 0x004fe60000081018 */
[----:B------:R-:W2:Y:S04]  /*206d0*/  LDL.LU R27, [R1+0x1c20] ;  /* 0x001c2000011b7983 */ /* 0x000ea80000300800 */
[----:B------:R-:W4:-:S12]  /*206e0*/  LDL.LU.64 R24, [R1+0x1c18] ;  /* 0x001c180001187983 */ /* 0x000f180000300a00 */
[----:B------:R-:W-:Y:S04]  /*206f0*/  STL.64 [R1+0x3b0], R8 ;  /* 0x0003b00801007387 */ /* 0x000fe80000100a00 */
[----:B------:R1:W-:Y:S04]  /*20700*/  STL.64 [R1+0x3b8], R10 ;  /* 0x0003b80a01007387 */ /* 0x0003e80000100a00 */
[----:B-1----:R-:W4:Y:S04]  /*20710*/  LDL.LU.64 R10, [R1+0x1c10] ;  /* 0x001c1000010a7983 */ /* 0x002f280000300a00 */
[----:B------:R-:W4:Y:S02]  /*20720*/  LDL.LU.64 R8, [R1+0x1c08] ;  /* 0x001c080001087983 */ /* 0x000f240000300a00 */
[----:B----4-:R-:W-:-:S15]  /*20730*/  HMMA.1688.F32.TF32 R8, R12, R24, R8 ;  /* 0x000000180c08723c */ /* 0x010fde0000081008 */
[----:B------:R-:W-:-:S04]  /*20740*/  NOP ;  /* 0x0000000000007918 */ /* 0x000fc80000000000 */
[----:B------:R-:W-:Y:S01]  /*20750*/  IMAD.MOV.U32 R3, RZ, RZ, R10 ;  /* 0x000000ffff037224 */ /* 0x000fe200078e000a */
[----:B------:R1:W-:Y:S01]  /*20760*/  STL.64 [R1+0x3a0], R8 ;  /* 0x0003a00801007387 */ /* 0x0003e20000100a00 */
[----:B------:R-:W-:-:S03]  /*20770*/  IMAD.MOV.U32 R2, RZ, RZ, R11 ;  /* 0x000000ffff027224 */ /* 0x000fc600078e000b */
[----:B------:R-:W4:Y:S04]  /*20780*/  LDL.LU.64 R10, [R1+0x1c00] ;  /* 0x001c0000010a7983 */ /* 0x000f280000300a00 */
[----:B-1----:R-:W4:Y:S04]  /*20790*/  LDL.LU.64 R8, [R1+0x1bf8] ;  /* 0x001bf80001087983 */ /* 0x002f280000300a00 */
[----:B--2---:R-:W-:Y:S04]  /*207a0*/  STL [R1+0x1b88], R27 ;  /* 0x001b881b01007387 */ /* 0x004fe80000100800 */
[----:B------:R1:W-:Y:S04]  /*207b0*/  STL.64 [R1+0x1b80], R24 ;  /* 0x001b801801007387 */ /* 0x0003e80000100a00 */
[----:B-1----:R-:W2:Y:S01]  /*207c0*/  LDL.LU.64 R24, [R1+0x20] ;  /* 0x0000200001187983 */ /* 0x002ea20000300a00 */
        /* <DEDUP_REMOVED lines=12> */
[----:B------:R-:W-:Y:S04]  /*20890*/  STL [R1+0x18c0], R3 ;  /* 0x0018c00301007387 */ /* 0x000fe80000100800 */
        /* <DEDUP_REMOVED lines=69> */
[----:B----4-:R-:W-:Y:S01]  /*20cf0*/  HMMA.1688.F32.TF32 R12, R16, R24, R12 ;  /* 0x00000018100c723c */ /* 0x010fe2000008100c */
[----:B------:R-:W-:-:S15]  /*20d00*/  IMAD.MOV.U32 R3, RZ, RZ, R25 ;  /* 0x000000ffff037224 */ /* 0x000fde00078e0019 */
[----:B------:R-:W-:-:S03]  /*20d10*/  NOP ;  /* 0x0000000000007918 */ /* 0x000fc60000000000 */
[----:B------:R1:W-:Y:S04]  /*20d20*/  STL.64 [R1+0x2b0], R12 ;  /* 0x0002b00c01007387 */ /* 0x0003e80000100a00 */
[----:B------:R-:W-:Y:S04]  /*20d30*/  STL.64 [R1+0x2b8], R14 ;  /* 0x0002b80e01007387 */ /* 0x000fe80000100a00 */
[----:B---3--:R-:W3:Y:S04]  /*20d40*/  LDL.LU R27, [R1+0x1b88] ;  /* 0x001b8800011b7983 */ /* 0x008ee80000300800 */
[----:B------:R-:W-:Y:S01]  /*20d50*/  LDS R14, [R0+UR9+0x49300] ;  /* 0x04930009000e7984 */ /* 0x000fe20008000800 */
[----:B-1----:R-:W-:-:S03]  /*20d60*/  IMAD.MOV.U32 R12, RZ, RZ, R24 ;  /* 0x000000ffff0c7224 */ /* 0x002fc600078e0018 */
[----:B------:R-:W2:Y:S04]  /*20d70*/  LDL.LU.64 R24, [R1+0x1b80] ;  /* 0x001b800001187983 */ /* 0x000ea80000300a00 */
[----:B---3--:R-:W-:Y:S04]  /*20d80*/  LDS R13, [R27+UR9+0x48300] ;  /* 0x048300091b0d7984 */ /* 0x008fe80008000800 */
[----:B------:R-:W-:Y:S01]  /*20d90*/  LDS R15, [R27+UR9+0x49300] ;  /* 0x049300091b0f7984 */ /* 0x000fe20008000800 */
[----:B--2---:R-:W-:-:S15]  /*20da0*/  HMMA.1688.F32.TF32 R20, R16, R24, R20 ;  /* 0x000000181014723c */ /* 0x004fde0000081014 */
[----:B------:R-:W-:-:S04]  /*20db0*/  NOP ;  /* 0x0000000000007918 */ /* 0x000fc80000000000 */
[----:B------:R1:W-:Y:S04]  /*20dc0*/  STL.64 [R1+0x2a0], R20 ;  /* 0x0002a01401007387 */ /* 0x0003e80000100a00 */
[----:B------:R2:W-:Y:S04]  /*20dd0*/  STL.64 [R1+0x2a8], R22 ;  /* 0x0002a81601007387 */ /* 0x0005e80000100a00 */
[----:B-1----:R-:W2:Y:S04]  /*20de0*/  LDL.LU.64 R20, [R1+0x1b78] ;  /* 0x001b780001147983 */ /* 0x002ea80000300a00 */
[----:B------:R-:W-:Y:S01]  /*20df0*/  STL.64 [R1+0x1b18], R24 ;  /* 0x001b181801007387 */ /* 0x000fe20000100a00 */
[----:B--2---:R-:W-:Y:S03]  /*20e00*/  HMMA.1688.F32.TF32 R20, R16, R20, R8 ;  /* 0x000000141014723c */ /* 0x004fe60000081008 */
[----:B------:R-:W2:Y:S04]  /*20e10*/  LDL.LU.64 R10, [R1+0x1b70] ;  /* 0x001b7000010a7983 */ /* 0x000ea80000300a00 */
[----:B------:R-:W3:-:S12]  /*20e20*/  LDL.LU.64 R8, [R1+0x1b68] ;  /* 0x001b680001087983 */ /* 0x000ed80000300a00 */
        /* <DEDUP_REMOVED lines=9> */
[----:B------:R-:W3:Y:S04]  /*20ec0*/  LDL.LU.64 R20, [R1+0x1b48] ;  /* 0x001b480001147983 */ /* 0x000ee80000300a00 */
[----:B--2---:R-:W-:Y:S04]  /*20ed0*/  STL.64 [R1+0x1ae8], R10 ;  /* 0x001ae80a01007387 */ /* 0x004fe80000100a00 */
[----:B------:R3:W-:Y:S04]  /*20ee0*/  STL.64 [R1+0x1ae0], R8 ;  /* 0x001ae00801007387 */ /* 0x0007e80000100a00 */
[----:B------:R-:W-:Y:S04]  /*20ef0*/  STL.64 [R1+0x1ad8], R6 ;  /* 0x001ad80601007387 */ /* 0x000fe80000100a00 */
[----:B------:R1:W-:Y:S01]  /*20f00*/  STL.64 [R1+0x1ad0], R4 ;  /* 0x001ad00401007387 */ /* 0x0003e20000100a00 */
[----:B---3--:R-:W-:Y:S03]  /*20f10*/  HMMA.1688.F32.TF32 R8, R16, R4, R20 ;  /* 0x000000041008723c */ /* 0x008fe60000081014 */
[----:B------:R-:W-:Y:S04]  /*20f20*/  LDS R18, [R0+UR9+0x49380] ;  /* 0x0493800900127984 */ /* 0x000fe80008000800 */
[----:B------:R-:W2:Y:S04]  /*20f30*/  LDS R19, [R27+UR9+0x49380] ;  /* 0x049380091b137984 */ /* 0x000ea80008000800 */
[----:B------:R-:W-:Y:S04]  /*20f40*/  LDS R16, [R0+UR9+0x48380] ;  /* 0x0483800900107984 */ /* 0x000fe80008000800 */
[----:B------:R-:W3:Y:S04]  /*20f50*/  LDS R17, [R27+UR9+0x48380] ;  /* 0x048380091b117984 */ /* 0x000ee80008000800 */
[----:B------:R4:W-:Y:S04]  /*20f60*/  STL.64 [R1+0x1f0], R8 ;  /* 0x0001f00801007387 */ /* 0x0009e80000100a00 */
[----:B------:R1:W-:Y:S04]  /*20f70*/  STL.64 [R1+0x1f8], R10 ;  /* 0x0001f80a01007387 */ /* 0x0003e80000100a00 */
[----:B------:R-:W2:Y:S04]  /*20f80*/  LDL.LU R20, [R1+0x90] ;  /* 0x0000900001147983 */ /* 0x000ea80000300800 */
[----:B------:R-:W2:Y:S04]  /*20f90*/  LDL.LU R21, [R1+0x94] ;  /* 0x0000940001157983 */ /* 0x000ea80000300800 */
[----:B------:R-:W2:Y:S04]  /*20fa0*/  LDL.LU R22, [R1+0x98] ;  /* 0x0000980001167983 */ /* 0x000ea80000300800 */
[----:B------:R-:W2:Y:S04]  /*20fb0*/  LDL.LU R23, [R1+0x9c] ;  /* 0x00009c0001177983 */ /* 0x000ea80000300800 */
[----:B-1----:R-:W2:Y:S04]  /*20fc0*/  LDL.LU R4, [R1+0x1d0] ;  /* 0x0001d00001047983 */ /* 0x002ea80000300800 */
[----:B------:R-:W2:Y:S04]  /*20fd0*/  LDL.LU R5, [R1+0x1d4] ;  /* 0x0001d40001057983 */ /* 0x000ea80000300800 */
[----:B------:R-:W2:Y:S04]  /*20fe0*/  LDL.LU R6, [R1+0x1d8] ;  /* 0x0001d80001067983 */ /* 0x000ea80000300800 */
[----:B------:R-:W2:Y:S04]  /*20ff0*/  LDL.LU R7, [R1+0x1dc] ;  /* 0x0001dc0001077983 */ /* 0x000ea80000300800 */
[----:B----4-:R-:W4:Y:S04]  /*21000*/  LDL.LU R8, [R1+0x1e0] ;  /* 0x0001e00001087983 */ /* 0x010f280000300800 */
[----:B------:R-:W4:Y:S04]  /*21010*/  LDL.LU R9, [R1+0x1e4] ;  /* 0x0001e40001097983 */ /* 0x000f280000300800 */
[----:B------:R-:W4:Y:S04]  /*21020*/  LDL.LU R10, [R1+0x1e8] ;  /* 0x0001e800010a7983 */ /* 0x000f280000300800 */
[----:B------:R-:W4:Y:S04]  /*21030*/  LDL.LU R11, [R1+0x1ec] ;  /* 0x0001ec00010b7983 */ /* 0x000f280000300800 */
[----:B--2---:R-:W-:Y:S04]  /*21040*/  STL.64 [R1+0x1b38], R6 ;  /* 0x001b380601007387 */ /* 0x004fe80000100a00 */
[----:B------:R1:W-:Y:S04]  /*21050*/  STL.64 [R1+0x1b30], R4 ;  /* 0x001b300401007387 */ /* 0x0003e80000100a00 */
[----:B-1----:R-:W4:Y:S04]  /*21060*/  LDL.LU.64 R4, [R1+0x50] ;  /* 0x0000500001047983 */ /* 0x002f280000300a00 */
[----:B------:R-:W2:Y:S04]  /*21070*/  LDL.LU.64 R24, [R1+0x30] ;  /* 0x0000300001187983 */ /* 0x000ea80000300a00 */
[----:B--2---:R1:W-:Y:S04]  /*21080*/  STL.64 [R1+0x1b28], R24 ;  /* 0x001b281801007387 */ /* 0x0043e80000100a00 */
[----:B-1----:R-:W2:Y:S04]  /*21090*/  LDL.LU.64 R24, [R1+0x40] ;  /* 0x0000400001187983 */ /* 0x002ea80000300a00 */
[----:B------:R-:W-:Y:S04]  /*210a0*/  STL.64 [R1+0x1a58], R22 ;  /* 0x001a581601007387 */ /* 0x000fe80000100a00 */
        /* <DEDUP_REMOVED lines=8> */
[----:B--2---:R1:W-:Y:S02]  /*21130*/  STL.64 [R1+0x1a60], R20 ;  /* 0x001a601401007387 */ /* 0x0043e40000100a00 */
[----:B-1----:R-:W-:-:S02]  /*21140*/  IMAD.MOV.U32 R20, RZ, RZ, R12 ;  /* 0x000000ffff147224 */ /* 0x002fc400078e000c */
[----:B------:R-:W4:Y:S01]  /*21150*/  LDS R12, [R0+UR9+0x48300] ;  /* 0x04830009000c7984 */ /* 0x000f220008000800 */
[----:B------:R-:W-:-:S05]  /*21160*/  IMAD.MOV.U32 R21, RZ, RZ, R3 ;  /* 0x000000ffff157224 */ /* 0x000fca00078e0003 */
[----:B------:R1:W-:Y:S04]  /*21170*/  STL.64 [R1+0x1b20], R20 ;  /* 0x001b201401007387 */ /* 0x0003e80000100a00 */
[----:B-1----:R-:W2:Y:S04]  /*21180*/  LDL.LU R20, [R1+0x1c0] ;  /* 0x0001c00001147983 */ /* 0x002ea80000300800 */
[----:B------:R-:W2:Y:S04]  /*21190*/  LDL.LU R21, [R1+0x1c4] ;  /* 0x0001c40001157983 */ /* 0x000ea80000300800 */
[----:B------:R-:W2:Y:S04]  /*211a0*/  LDL.LU R22, [R1+0x1c8] ;  /* 0x0001c80001167983 */ /* 0x000ea80000300800 */
[----:B------:R-:W2:Y:S04]  /*211b0*/  LDL.LU R23, [R1+0x1cc] ;  /* 0x0001cc0001177983 */ /* 0x000ea80000300800 */
[----:B------:R-:W-:Y:S04]  /*211c0*/  STL.64 [R1+0x1ac8], R18 ;  /* 0x001ac81201007387 */ /* 0x000fe80000100a00 */
[----:B---3--:R1:W-:Y:S01]  /*211d0*/  STL.64 [R1+0x1ac0], R16 ;  /* 0x001ac01001007387 */ /* 0x0083e20000100a00 */
[----:B----4-:R-:W-:Y:S03]  /*211e0*/  HMMA.1688.F32.TF32 R8, R12, R4, R8 ;  /* 0x000000040c08723c */ /* 0x010fe60000081008 */
[----:B-1----:R-:W3:Y:S04]  /*211f0*/  LDL.LU R16, [R1+0x1b0] ;  /* 0x0001b00001107983 */ /* 0x002ee80000300800 */
[----:B------:R-:W3:Y:S04]  /*21200*/  LDL.LU R17, [R1+0x1b4] ;  /* 0x0001b40001117983 */ /* 0x000ee80000300800 */
[----:B------:R-:W3:Y:S04]  /*21210*/  LDL.LU R18, [R1+0x1b8] ;  /* 0x0001b80001127983 */ /* 0x000ee80000300800 */
[----:B------:R-:W3:Y:S01]  /*21220*/  LDL.LU R19, [R1+0x1bc] ;  /* 0x0001bc0001137983 */ /* 0x000ee20000300800 */
[----:B------:R-:W-:-:S03]  /*21230*/  IMAD.MOV.U32 R3, RZ, RZ, R5 ;  /* 0x000000ffff037224 */ /* 0x000fc600078e0005 */
[----:B------:R-:W-:Y:S04]  /*21240*/  STL.64 [R1+0x1e0], R8 ;  /* 0x0001e00801007387 */ /* 0x000fe80000100a00 */
[----:B------:R1:W-:Y:S04]  /*21250*/  STL.64 [R1+0x1e8], R10 ;  /* 0x0001e80a01007387 */ /* 0x0003e80000100a00 */
[----:B------:R-:W4:Y:S01]  /*21260*/  LDL.LU.64 R6, [R1+0x1b38] ;  /* 0x001b380001067983 */ /* 0x000f220000300a00 */
[----:B-1----:R-:W-:-:S03]  /*21270*/  IMAD.MOV.U32 R10, RZ, RZ, R4 ;  /* 0x000000ffff0a7224 */ /* 0x002fc600078e0004 */
[----:B------:R-:W4:Y:S02]  /*21280*/  LDL.LU.64 R4, [R1+0x1b30] ;  /* 0x001b300001047983 */ /* 0x000f240000300a00 */
[----:B----4-:R-:W-:-:S15]  /*21290*/  HMMA.1688.F32.TF32 R4, R12, R24, R4 ;  /* 0x000000180c04723c */ /* 0x010fde0000081004 */
        /* <DEDUP_REMOVED lines=9> */
[----:B------:R-:W-:Y:S04]  /*21330*/  STL.64 [R1+0x1c8], R22 ;  /* 0x0001c81601007387 */ /* 0x000fe80000100a00 */
[----:B-1----:R-:W3:Y:S01]  /*21340*/  LDL.LU.64 R20, [R1+0x1b20] ;  /* 0x001b200001147983 */ /* 0x002ee20000300a00 */
[----:B------:R-:W-:Y:S02]  /*21350*/  IMAD.MOV.U32 R7, RZ, RZ, R24 ;  /* 0x000000ffff077224 */ /* 0x000fe400078e0018 */
[----:B------:R-:W-:-:S02]  /*21360*/  IMAD.MOV.U32 R6, RZ, RZ, R25 ;  /* 0x000000ffff067224 */ /* 0x000fc400078e0019 */
[----:B------:R-:W2:Y:S01]  /*21370*/  LDL.LU.64 R24, [R1+0x1b18] ;  /* 0x001b180001187983 */ /* 0x000ea20000300a00 */
[----:B---3--:R-:W-:Y:S03]  /*21380*/  HMMA.1688.F32.TF32 R16, R12, R20, R16 ;  /* 0x000000140c10723c */ /* 0x008fe60000081010 */
[----:B------:R1:W-:Y:S02]  /*21390*/  STL.64 [R1+0x1a78], R20 ;  /* 0x001a781401007387 */ /* 0x0003e40000100a00 */
[----:B-1----:R-:W-:Y:S02]  /*213a0*/  IMAD.MOV.U32 R20, RZ, RZ, R7 ;  /* 0x000000ffff147224 */ /* 0x002fe400078e0007 */
[----:B------:R-:W-:-:S12]  /*213b0*/  IMAD.MOV.U32 R21, RZ, RZ, R6 ;  /* 0x000000ffff157224 */ /* 0x000fd800078e0006 */
[----:B------:R1:W-:Y:S04]  /*213c0*/  STL.64 [R1+0x1b0], R16 ;  /* 0x0001b01001007387 */ /* 0x0003e80000100a00 */
[----:B------:R3:W-:Y:S04]  /*213d0*/  STL.64 [R1+0x1b8], R18 ;  /* 0x0001b81201007387 */ /* 0x0007e80000100a00 */
[----:B------:R-:W-:Y:S04]  /*213e0*/  STL.64 [R1+0x1a90], R20 ;  /* 0x001a901401007387 */ /* 0x000fe80000100a00 */
        /* <DEDUP_REMOVED lines=41> */
[----:B------:R-:W4:Y:S04]  /*21680*/  LDL.LU R28, [R1+0x1b04] ;  /* 0x001b0400011c7983 */ /* 0x000f280000300800 */
[----:B------:R-:W4:Y:S04]  /*21690*/  LDL.LU R29, [R1+0x1b00] ;  /* 0x001b0000011d7983 */ /* 0x000f280000300800 */
[----:B------:R-:W-:Y:S01]  /*216a0*/  STL.64 [R1+0x1aa0], R26 ;  /* 0x001aa01a01007387 */ /* 0x000fe20000100a00 */
[----:B---3--:R-:W-:Y:S03]  /*216b0*/  HMMA.1688.F32.TF32 R16, R12, R8, R16 ;  /* 0x000000080c10723c */ /* 0x008fe60000081010 */
[----:B--2---:R1:W-:Y:S04]  /*216c0*/  STL.64 [R1+0x1a98], R24 ;  /* 0x001a981801007387 */ /* 0x0043e80000100a00 */
[----:B-1----:R-:W2:Y:S04]  /*216d0*/  LDL.LU R24, [R1+0xd0] ;  /* 0x0000d00001187983 */ /* 0x002ea80000300800 */
[----:B------:R-:W2:Y:S04]  /*216e0*/  LDL.LU R25, [R1+0xd4] ;  /* 0x0000d40001197983 */ /* 0x000ea80000300800 */
[----:B------:R-:W3:Y:S04]  /*216f0*/  LDL.LU R26, [R1+0xd8] ;  /* 0x0000d800011a7983 */ /* 0x000ee80000300800 */
[----:B------:R-:W3:Y:S01]  /*21700*/  LDL.LU R27, [R1+0xdc] ;  /* 0x0000dc00011b7983 */ /* 0x000ee20000300800 */
[----:B------:R-:W-:-:S02]  /*21710*/  IMAD.MOV.U32 R20, RZ, RZ, R10 ;  /* 0x000000ffff147224 */ /* 0x000fc400078e000a */
[----:B------:R-:W-:Y:S02]  /*21720*/  IMAD.MOV.U32 R21, RZ, RZ, R3 ;  /* 0x000000ffff157224 */ /* 0x000fe400078e0003 */
[----:B------:R-:W-:Y:S02]  /*21730*/  IMAD.MOV.U32 R22, RZ, RZ, R8 ;  /* 0x000000ffff167224 */ /* 0x000fe400078e0008 */
[----:B------:R-:W-:Y:S01]  /*21740*/  IMAD.MOV.U32 R3, RZ, RZ, R9 ;  /* 0x000000ffff037224 */ /* 0x000fe200078e0009 */
[----:B---3--:R-:W-:Y:S04]  /*21750*/  STL.64 [R1+0x1ab8], R26 ;  /* 0x001ab81a01007387 */ /* 0x008fe80000100a00 */
[----:B--2---:R1:W-:Y:S04]  /*21760*/  STL.64 [R1+0x1ab0], R24 ;  /* 0x001ab01801007387 */ /* 0x0043e80000100a00 */
        /* <DEDUP_REMOVED lines=19> */
[----:B------:R1:W-:Y:S02]  /*218a0*/  STL.64 [R1+0xf0], R12 ;  /* 0x0000f00c01007387 */ /* 0x0003e40000100a00 */
[----:B-1----:R-:W-:Y:S02]  /*218b0*/  IMAD.MOV.U32 R12, RZ, RZ, R22 ;  /* 0x000000ffff0c7224 */ /* 0x002fe400078e0016 */
        /* <DEDUP_REMOVED lines=28> */
[----:B------:R-:W2:Y:S01]  /*21a80*/  LDL.LU.64 R20, [R1+0x1a60] ;  /* 0x001a600001147983 */ /* 0x000ea20000300a00 */
[----:B------:R-:W-:Y:S01]  /*21a90*/  IMAD.MOV.U32 R13, RZ, RZ, R3 ;  /* 0x000000ffff0d7224 */ /* 0x000fe200078e0003 */
[----:B--2---:R-:W-:Y:S02]  /*21aa0*/  HMMA.1688.F32.TF32 R24, R16, R24, R20 ;  /* 0x000000181018723c */ /* 0x004fe40000081014 */
[----:B------:R-:W2:Y:S04]  /*21ab0*/  LDL.LU.64 R22, [R1+0x1a58] ;  /* 0x001a580001167983 */ /* 0x000ea80000300a00 */
[----:B------:R-:W2:-:S13]  /*21ac0*/  LDL.LU.64 R20, [R1+0x1a50] ;  /* 0x001a500001147983 */ /* 0x000e9a0000300a00 */
[----:B------:R-:W-:Y:S02]  /*21ad0*/  IMAD.MOV.U32 R28, RZ, RZ, R27 ;  /* 0x000000ffff1c7224 */ /* 0x000fe400078e001b */
[----:B------:R-:W-:Y:S01]  /*21ae0*/  IMAD.MOV.U32 R29, RZ, RZ, R26 ;  /* 0x000000ffff1d7224 */ /* 0x000fe200078e001a */
[----:B------:R1:W-:Y:S04]  /*21af0*/  STL.64 [R1+0xa0], R24 ;  /* 0x0000a01801007387 */ /* 0x0003e80000100a00 */
[----:B------:R-:W3:Y:S04]  /*21b00*/  LDL.LU.64 R26, [R1+0x1a48] ;  /* 0x001a4800011a7983 */ /* 0x000ee80000300a00 */
[----:B-1----:R-:W3:Y:S04]  /*21b10*/  LDL.LU.64 R24, [R1+0x1a40] ;  /* 0x001a400001187983 */ /* 0x002ee80000300a00 */
[----:B------:R-:W-:Y:S04]  /*21b20*/  STL [R1+0x16bc], R28 ;  /* 0x0016bc1c01007387 */ /* 0x000fe80000100800 */
[----:B------:R-:W-:Y:S01]  /*21b30*/  STL [R1+0x16b8], R29 ;  /* 0x0016b81d01007387 */ /* 0x000fe20000100800 */
[----:B--2---:R-:W-:Y:S03]  /*21b40*/  HMMA.1688.F32.TF32 R12, R16, R12, R20 ;  /* 0x0000000c100c723c */ /* 0x004fe60000081014 */
[----:B------:R-:W2:Y:S04]  /*21b50*/  LDL.LU.64 R22, [R1+0x1a38] ;  /* 0x001a380001167983 */ /* 0x000ea80000300a00 */
[----:B------:R-:W2:-:S12]  /*21b60*/  LDL.LU.64 R20, [R1+0x1a30] ;  /* 0x001a300001147983 */ /* 0x000e980000300a00 */
[----:B------:R-:W-:Y:S04]  /*21b70*/  STL.64 [R1+0x90], R12 ;  /* 0x0000900c01007387 */ /* 0x000fe80000100a00 */
[----:B------:R2:W-:Y:S02]  /*21b80*/  STL.64 [R1+0x98], R14 ;  /* 0x0000980e01007387 */ /* 0x0005e40000100a00 */
[----:B--2---:R-:W-:Y:S02]  /*21b90*/  HMMA.1688.F32.TF32 R12, R16, R8, R20 ;  /* 0x00000008100c723c */ /* 0x004fe40000081014 */
[----:B------:R-:W-:Y:S04]  /*21ba0*/  LDS R22, [R0+UR9+0x4b100] ;  /* 0x04b1000900167984 */ /* 0x000fe80008000800 */
[----:B------:R-:W-:-:S13]  /*21bb0*/  LDS R20, [R0+UR9+0x4a100] ;  /* 0x04a1000900147984 */ /* 0x000fda0008000800 */
[----:B------:R-:W-:Y:S01]  /*21bc0*/  IMAD.MOV.U32 R28, RZ, RZ, R12 ;  /* 0x000000ffff1c7224 */ /* 0x000fe200078e000c */
[----:B------:R3:W-:Y:S01]  /*21bd0*/  STL.64 [R1+0x88], R14 ;  /* 0x0000880e01007387 */ /* 0x0007e20000100a00 */
[----:B------:R-:W-:Y:S02]  /*21be0*/  IMAD.MOV.U32 R29, RZ, RZ, R13 ;  /* 0x000000ffff1d7224 */ /* 0x000fe400078e000d */
[----:B---3--:R-:W-:Y:S01]  /*21bf0*/  HMMA.1688.F32.TF32 R12, R16, R4, R24 ;  /* 0x00000004100c723c */ /* 0x008fe20000081018 */
[----:B------:R1:W-:Y:S04]  /*21c00*/  STL.64 [R1+0x19e0], R10 ;  /* 0x0019e00a01007387 */ /* 0x0003e80000100a00 */
[----:B------:R2:W-:Y:S04]  /*21c10*/  STL [R1+0x174c], R29 ;  /* 0x00174c1d01007387 */ /* 0x0005e80000100800 */
[----:B------:R-:W-:Y:S04]  /*21c20*/  STL [R1+0x1748], R28 ;  /* 0x0017481c01007387 */ /* 0x000fe80000100800 */
[----:B------:R-:W3:Y:S04]  /*21c30*/  LDL.LU R8, [R1+0x430] ;  /* 0x0004300001087983 */ /* 0x000ee80000300800 */
[----:B------:R-:W-:Y:S04]  /*21c40*/  LDS R18, [R0+UR9+0x4b080] ;  /* 0x04b0800900127984 */ /* 0x000fe80008000800 */
[----:B------:R-:W-:Y:S04]  /*21c50*/  LDS R16, [R0+UR9+0x4a080] ;  /* 0x04a0800900107984 */ /* 0x000fe80008000800 */
[----:B------:R-:W-:Y:S04]  /*21c60*/  LDS R26, [R0+UR9+0x4b180] ;  /* 0x04b18009001a7984 */ /* 0x000fe80008000800 */
[----:B------:R-:W-:Y:S04]  /*21c70*/  LDS R24, [R0+UR9+0x4a180] ;  /* 0x04a1800900187984 */ /* 0x000fe80008000800 */
[----:B------:R-:W-:Y:S04]  /*21c80*/  STL.64 [R1+0x60], R12 ;  /* 0x0000600c01007387 */ /* 0x000fe80000100a00 */
[----:B------:R-:W-:Y:S04]  /*21c90*/  STL.64 [R1+0x68], R14 ;  /* 0x0000680e01007387 */ /* 0x000fe80000100a00 */
[----:B------:R-:W3:Y:S04]  /*21ca0*/  LDL.LU R9, [R1+0x434] ;  /* 0x0004340001097983 */ /* 0x000ee80000300800 */
[----:B-1----:R-:W3:Y:S04]  /*21cb0*/  LDL.LU R10, [R1+0x438] ;  /* 0x00043800010a7983 */ /* 0x002ee80000300800 */
[----:B------:R-:W3:Y:S01]  /*21cc0*/  LDL.LU R11, [R1+0x43c] ;  /* 0x00043c00010b7983 */ /* 0x000ee20000300800 */
[----:B--2---:R-:W-:-:S03]  /*21cd0*/  LOP3.LUT R29, R0, 0x20, RZ, 0x3c, !PT ;  /* 0x00000020001d7812 */ /* 0x004fc600078e3cff */
[----:B------:R-:W-:Y:S04]  /*21ce0*/  LDS R12, [R0+UR9+0x4a000] ;  /* 0x04a00009000c7984 */ /* 0x000fe80008000800 */
[----:B------:R-:W-:Y:S04]  /*21cf0*/  LDS R14, [R0+UR9+0x4b000] ;  /* 0x04b00009000e7984 */ /* 0x000fe80008000800 */
[----:B------:R-:W1:Y:S04]  /*21d00*/  LDS R19, [R29+UR9+0x4b080] ;  /* 0x04b080091d137984 */ /* 0x000e680008000800 */
[----:B------:R-:W2:Y:S04]  /*21d10*/  LDS R17, [R29+UR9+0x4a080] ;  /* 0x04a080091d117984 */ /* 0x000ea80008000800 */
[----:B------:R-:W-:Y:S04]  /*21d20*/  LDS R13, [R29+UR9+0x4a000] ;  /* 0x04a000091d0d7984 */ /* 0x000fe80008000800 */
[----:B------:R-:W-:Y:S04]  /*21d30*/  LDS R15, [R29+UR9+0x4b000] ;  /* 0x04b000091d0f7984 */ /* 0x000fe80008000800 */
[----:B------:R-:W1:Y:S04]  /*21d40*/  LDS R23, [R29+UR9+0x4b100] ;  /* 0x04b100091d177984 */ /* 0x000e680008000800 */
[----:B------:R-:W1:Y:S04]  /*21d50*/  LDS R21, [R29+UR9+0x4a100] ;  /* 0x04a100091d157984 */ /* 0x000e680008000800 */
[----:B------:R-:W1:Y:S04]  /*21d60*/  LDS R27, [R29+UR9+0x4b180] ;  /* 0x04b180091d1b7984 */ /* 0x000e680008000800 */
[----:B------:R-:W1:Y:S04]  /*21d70*/  LDS R25, [R29+UR9+0x4a180] ;  /* 0x04a180091d197984 */ /* 0x000e680008000800 */
[----:B---3--:R3:W-:Y:S04]  /*21d80*/  STL.64 [R1+0x19f0], R10 ;  /* 0x0019f00a01007387 */ /* 0x0087e80000100a00 */
[----:B------:R1:W-:Y:S04]  /*21d90*/  STL.64 [R1+0x19e8], R8 ;  /* 0x0019e80801007387 */ /* 0x0003e80000100a00 */
[----:B---3--:R-:W3:Y:S04]  /*21da0*/  LDL R10, [R1+0x38] ;  /* 0x00003800010a7983 */ /* 0x008ee80000100800 */
[----:B------:R-:W3:Y:S04]  /*21db0*/  LDL R11, [R1+0x3c] ;  /* 0x00003c00010b7983 */ /* 0x000ee80000100800 */
[----:B---3--:R3:W-:Y:S04]  /*21dc0*/  STL.64 [R1+0x1a08], R10 ;  /* 0x001a080a01007387 */ /* 0x0087e80000100a00 */
[----:B-1----:R-:W2:Y:S04]  /*21dd0*/  LDL.LU R8, [R1+0x450] ;  /* 0x0004500001087983 */ /* 0x002ea80000300800 */
[----:B------:R-:W2:Y:S04]  /*21de0*/  LDL.LU R9, [R1+0x454] ;  /* 0x0004540001097983 */ /* 0x000ea80000300800 */
[----:B---3--:R-:W3:Y:S04]  /*21df0*/  LDL.LU R10, [R1+0x458] ;  /* 0x00045800010a7983 */ /* 0x008ee80000300800 */
        /* <DEDUP_REMOVED lines=18> */
[----:B------:R-:W3:Y:S04]  /*21f20*/  LDL.LU R19, [R1+0x44c] ;  /* 0x00044c0001137983 */ /* 0x000ee80000300800 */
[----:B---3--:R1:W-:Y:S04]  /*21f30*/  STL.64 [R1+0x1a28], R18 ;  /* 0x001a281201007387 */ /* 0x0083e80000100a00 */
[----:B--2---:R-:W-:Y:S04]  /*21f40*/  STL.64 [R1+0x1a20], R16 ;  /* 0x001a201001007387 */ /* 0x004fe80000100a00 */
[----:B-1----:R-:W2:Y:S04]  /*21f50*/  LDL.64 R18, [R1+0x58] ;  /* 0x0000580001127983 */ /* 0x002ea80000100a00 */
[----:B------:R1:W-:Y:S04]  /*21f60*/  STL.64 [R1+0x18e8], R22 ;  /* 0x0018e81601007387 */ /* 0x0003e80000100a00 */
[----:B------:R-:W-:Y:S04]  /*21f70*/  STL.64 [R1+0x18e0], R20 ;  /* 0x0018e01401007387 */ /* 0x000fe80000100a00 */
[----:B-1----:R-:W3:Y:S04]  /*21f80*/  LDL R22, [R1+0x48] ;  /* 0x0000480001167983 */ /* 0x002ee80000100800 */
[----:B------:R-:W3:Y:S04]  /*21f90*/  LDL R23, [R1+0x4c] ;  /* 0x00004c0001177983 */ /* 0x000ee80000100800 */
[----:B------:R1:W-:Y:S04]  /*21fa0*/  STL.64 [R1+0x1878], R26 ;  /* 0x0018781a01007387 */ /* 0x0003e80000100a00 */
[----:B------:R-:W-:Y:S04]  /*21fb0*/  STL.64 [R1+0x1870], R24 ;  /* 0x0018701801007387 */ /* 0x000fe80000100a00 */
[----:B-1----:R-:W3:Y:S04]  /*21fc0*/  LDL R26, [R1+0x28] ;  /* 0x00002800011a7983 */ /* 0x002ee80000100800 */
[----:B------:R-:W3:Y:S01]  /*21fd0*/  LDL R27, [R1+0x2c] ;  /* 0x00002c00011b7983 */ /* 0x000ee20000100800 */
[----:B--2---:R-:W-:Y:S01]  /*21fe0*/  HMMA.1688.F32.TF32 R8, R12, R18, R8 ;  /* 0x000000120c08723c */ /* 0x004fe20000081008 */
[----:B------:R-:W-:-:S02]  /*21ff0*/  IMAD.MOV.U32 R5, RZ, RZ, R18 ;  /* 0x000000ffff057224 */ /* 0x000fc400078e0012 */
[----:B------:R-:W-:Y:S02]  /*22000*/  IMAD.MOV.U32 R3, RZ, RZ, R19 ;  /* 0x000000ffff037224 */ /* 0x000fe400078e0013 */
[----:B------:R-:W2:Y:S04]  /*22010*/  LDL.LU.64 R18, [R1+0x1a28] ;  /* 0x001a280001127983 */ /* 0x000ea80000300a00 */
[----:B------:R-:W2:Y:S10]  /*22020*/  LDL.LU.64 R16, [R1+0x1a20] ;  /* 0x001a200001107983 */ /* 0x000eb40000300a00 */
[----:B------:R-:W-:Y:S04]  /*22030*/  STL.64 [R1+0x7d0], R8 ;  /* 0x0007d00801007387 */ /* 0x000fe80000100a00 */
[----:B------:R1:W-:Y:S01]  /*22040*/  STL [R1+0x7d8], R10 ;  /* 0x0007d80a01007387 */ /* 0x0003e20000100800 */
[----:B------:R-:W-:-:S03]  /*22050*/  IMAD.MOV.U32 R4, RZ, RZ, R11 ;  /* 0x000000ffff047224 */ /* 0x000fc600078e000b */
[----:B-1----:R-:W3:Y:S04]  /*22060*/  LDL.LU.64 R10, [R1+0x1a18] ;  /* 0x001a1800010a7983 */ /* 0x002ee80000300a00 */
[----:B------:R-:W3:Y:S04]  /*22070*/  LDL.LU.64 R8, [R1+0x1a10] ;  /* 0x001a100001087983 */ /* 0x000ee80000300a00 */
[----:B------:R-:W-:Y:S01]  /*22080*/  STL [R1+0x1598], R4 ;  /* 0x0015980401007387 */ /* 0x000fe20000100800 */
[----:B---3--:R-:W-:Y:S03]  /*22090*/  HMMA.1688.F32.TF32 R20, R12, R22, R8 ;  /* 0x000000160c14723c */ /* 0x008fe60000081008 */
[----:B------:R-:W2:-:S15]  /*220a0*/  LDL.LU.64 R10, [R1+0x1a08] ;  /* 0x001a0800010a7983 */ /* 0x000e9e0000300a00 */
[----:B------:R-:W-:Y:S01]  /*220b0*/  NOP ;  /* 0x0000000000007918 */ /* 0x000fe20000000000 */
[----:B------:R1:W-:Y:S04]  /*220c0*/  STL.64 [R1+0x7c0], R20 ;  /* 0x0007c01401007387 */ /* 0x0003e80000100a00 */
[----:B------:R3:W-:Y:S04]  /*220d0*/  STL.64 [R1+0x7c8], R22 ;  /* 0x0007c81601007387 */ /* 0x0007e80000100a00 */
[----:B-1----:R-:W4:Y:S04]  /*220e0*/  LDL.LU R20, [R1+0x300] ;  /* 0x0003000001147983 */ /* 0x002f280000300800 */
[----:B------:R-:W4:Y:S04]  /*220f0*/  LDL.LU R21, [R1+0x304] ;  /* 0x0003040001157983 */ /* 0x000f280000300800 */
[----:B---3--:R-:W3:Y:S04]  /*22100*/  LDL.LU R22, [R1+0x308] ;  /* 0x0003080001167983 */ /* 0x008ee80000300800 */
[----:B------:R-:W3:Y:S01]  /*22110*/  LDL.LU R23, [R1+0x30c] ;  /* 0x00030c0001177983 */ /* 0x000ee20000300800 */
[C---:B--2---:R-:W-:Y:S03]  /*22120*/  HMMA.1688.F32.TF32 R8, R12.reuse, R10, R16 ;  /* 0x0000000a0c08723c */ /* 0x044fe60000081010 */
[----:B---3--:R1:W-:Y:S04]  /*22130*/  STL.64 [R1+0x18f8], R22 ;  /* 0x0018f81601007387 */ /* 0x0083e80000100a00 */
[----:B----4-:R-:W-:Y:S04]  /*22140*/  STL.64 [R1+0x18f0], R20 ;  /* 0x0018f01401007387 */ /* 0x010fe80000100a00 */
[----:B-1----:R-:W2:Y:S04]  /*22150*/  LDL R22, [R1+0x8] ;  /* 0x0000080001167983 */ /* 0x002ea80000100800 */
[----:B------:R-:W2:Y:S04]  /*22160*/  LDL R23, [R1+0xc] ;  /* 0x00000c0001177983 */ /* 0x000ea80000100800 */
[----:B------:R-:W3:Y:S04]  /*22170*/  LDL.LU.64 R18, [R1+0x1a00] ;  /* 0x001a000001127983 */ /* 0x000ee80000300a00 */
[----:B------:R-:W3:Y:S04]  /*22180*/  LDL.LU.64 R16, [R1+0x19f8] ;  /* 0x0019f80001107983 */ /* 0x000ee80000300a00 */
[----:B------:R-:W-:Y:S04]  /*22190*/  STL.64 [R1+0x7b0], R8 ;  /* 0x0007b00801007387 */ /* 0x000fe80000100a00 */
[----:B------:R1:W-:Y:S04]  /*221a0*/  STL.64 [R1+0x7b8], R10 ;  /* 0x0007b80a01007387 */ /* 0x0003e80000100a00 */
[----:B-1----:R-:W4:Y:S04]  /*221b0*/  LDL.LU.64 R10, [R1+0x19f0] ;  /* 0x0019f000010a7983 */ /* 0x002f280000300a00 */
[----:B------:R-:W4:Y:S02]  /*221c0*/  LDL.LU.64 R8, [R1+0x19e8] ;  /* 0x0019e80001087983 */ /* 0x000f240000300a00 */
[----:B----4-:R-:W-:Y:S02]  /*221d0*/  HMMA.1688.F32.TF32 R24, R12, R26, R8 ;  /* 0x0000001a0c18723c */ /* 0x010fe40000081008 */
[----:B------:R-:W4:-:S15]  /*221e0*/  LDL.LU.64 R10, [R1+0x19e0] ;  /* 0x0019e000010a7983 */ /* 0x000f1e0000300a00 */
[----:B------:R-:W-:Y:S02]  /*221f0*/  NOP ;  /* 0x0000000000007918 */ /* 0x000fe40000000000 */
[----:B------:R1:W-:Y:S04]  /*22200*/  STL.64 [R1+0x7a0], R24 ;  /* 0x0007a01801007387 */ /* 0x0003e80000100a00 */
[----:B------:R2:W-:Y:S01]  /*22210*/  STL.64 [R1+0x7a8], R26 ;  /* 0x0007a81a01007387 */ /* 0x0005e20000100a00 */
[----:B-1----:R-:W-:Y:S02]  /*22220*/  IMAD.MOV.U32 R24, RZ, RZ, R6 ;  /* 0x000000ffff187224 */ /* 0x002fe400078e0006 */
[----:B--2---:R-:W-:Y:S01]  /*22230*/  IMAD.MOV.U32 R27, RZ, RZ, R7 ;  /* 0x000000ffff1b7224 */ /* 0x004fe200078e0007 */
[----:B------:R-:W2:Y:S01]  /*22240*/  LDL.LU R6, [R1+0x19d8] ;  /* 0x0019d80001067983 */ /* 0x000ea20000300800 */
[----:B----4-:R-:W-:Y:S02]  /*22250*/  IMAD.MOV.U32 R26, RZ, RZ, R10 ;  /* 0x000000ffff1a7224 */ /* 0x010fe400078e000a */
[----:B------:R-:W-:-:S02]  /*22260*/  IMAD.MOV.U32 R25, RZ, RZ, R11 ;  /* 0x000000ffff197224 */ /* 0x000fc400078e000b */
[----:B------:R-:W4:Y:S04]  /*22270*/  LDL.LU R11, [R1+0x19d4] ;  /* 0x0019d400010b7983 */ /* 0x000f280000300800 */
[----:B------:R-:W3:Y:S04]  /*22280*/  LDL.LU R10, [R1+0x19d0] ;  /* 0x0019d000010a7983 */ /* 0x000ee80000300800 */
[----:B------:R-:W3:Y:S04]  /*22290*/  LDL.LU R7, [R1+0x19cc] ;  /* 0x0019cc0001077983 */ /* 0x000ee80000300800 */
[----:B------:R-:W-:Y:S04]  /*222a0*/  STL.64 [R1+0x1908], R26 ;  /* 0x0019081a01007387 */ /* 0x000fe80000100a00 */
[----:B------:R1:W-:Y:S04]  /*222b0*/  STL.64 [R1+0x1900], R24 ;  /* 0x0019001801007387 */ /* 0x0003e80000100a00 */
[----:B-1----:R-:W3:Y:S04]  /*222c0*/  LDL.LU R24, [R1+0x310] ;  /* 0x0003100001187983 */ /* 0x002ee80000300800 */
[----:B------:R-:W3:Y:S04]  /*222d0*/  LDL.LU R25, [R1+0x314] ;  /* 0x0003140001197983 */ /* 0x000ee80000300800 */
[----:B------:R-:W3:Y:S01]  /*222e0*/  LDL.LU R26, [R1+0x318] ;  /* 0x00031800011a7983 */ /* 0x000ee20000300800 */
[----:B--2---:R-:W-:-:S03]  /*222f0*/  IMAD.MOV.U32 R27, RZ, RZ, R6 ;  /* 0x000000ffff1b7224 */ /* 0x004fc600078e0006 */
[----:B------:R-:W2:Y:S04]  /*22300*/  LDL.LU R6, [R1+0x19c8] ;  /* 0x0019c80001067983 */ /* 0x000ea80000300800 */
[----:B---3--:R1:W-:Y:S04]  /*22310*/  STL.64 [R1+0x1918], R26 ;  /* 0x0019181a01007387 */ /* 0x0083e80000100a00 */
[----:B------:R-:W-:Y:S04]  /*22320*/  STL.64 [R1+0x1910], R24 ;  /* 0x0019101801007387 */ /* 0x000fe80000100a00 */
[----:B-1----:R-:W3:Y:S04]  /*22330*/  LDL R26, [R1+0x18] ;  /* 0x00001800011a7983 */ /* 0x002ee80000100800 */
[----:B------:R-:W3:Y:S02]  /*22340*/  LDL R27, [R1+0x1c] ;  /* 0x00001c00011b7983 */ /* 0x000ee40000100800 */
[----:B---3--:R-:W-:-:S15]  /*22350*/  HMMA.1688.F32.TF32 R16, R12, R26, R16 ;  /* 0x0000001a0c10723c */ /* 0x008fde0000081010 */
[----:B------:R-:W-:-:S04]  /*22360*/  NOP ;  /* 0x0000000000007918 */ /* 0x000fc80000000000 */
[----:B------:R-:W-:Y:S04]  /*22370*/  STL.64 [R1+0x790], R16 ;  /* 0x0007901001007387 */ /* 0x000fe80000100a00 */
[----:B------:R-:W-:Y:S04]  /*22380*/  STL [R1+0x798], R18 ;  /* 0x0007981201007387 */ /* 0x000fe80000100800 */
[----:B------:R1:W-:Y:S04]  /*22390*/  STL.64 [R1+0x1928], R26 ;  /* 0x0019281a01007387 */ /* 0x0003e80000100a00 */
[----:B-1----:R-:W3:Y:S04]  /*223a0*/  LDL.64 R26, [R1+0x28] ;  /* 0x00002800011a7983 */ /* 0x002ee80000100a00 */
[----:B---3--:R1:W-:Y:S04]  /*223b0*/  STL.64 [R1+0x1930], R26 ;  /* 0x0019301a01007387 */ /* 0x0083e80000100a00 */
[----:B-1----:R-:W3:Y:S01]  /*223c0*/  LDL.64 R26, [R1+0x38] ;  /* 0x00003800011a7983 */ /* 0x002ee20000100a00 */
[----:B------:R-:W-:-:S03]  /*223d0*/  IMAD.MOV.U32 R4, RZ, RZ, R19 ;  /* 0x000000ffff047224 */ /* 0x000fc600078e0013 */
[----:B---3--:R1:W-:Y:S04]  /*223e0*/  STL.64 [R1+0x1948], R26 ;  /* 0x0019481a01007387 */ /* 0x0083e80000100a00 */
[----:B------:R-:W3:Y:S04]  /*223f0*/  LDL.LU R24, [R1+0x350] ;  /* 0x0003500001187983 */ /* 0x000ee80000300800 */
[----:B------:R-:W3:Y:S04]  /*22400*/  LDL.LU R25, [R1+0x354] ;  /* 0x0003540001197983 */ /* 0x000ee80000300800 */
[----:B-1----:R-:W2:Y:S04]  /*22410*/  LDL.LU R26, [R1+0x358] ;  /* 0x00035800011a7983 */ /* 0x002ea80000300800 */
        /* <DEDUP_REMOVED lines=18> */
[----:B---3--:R-:W-:Y:S04]  /*22540*/  STL.64 [R1+0x1950], R24 ;  /* 0x0019501801007387 */ /* 0x008fe80000100a00 */
[----:B------:R-:W-:Y:S01]  /*22550*/  STL [R1+0x159c], R4 ;  /* 0x00159c0401007387 */ /* 0x000fe20000100800 */
[----:B------:R-:W-:-:S02]  /*22560*/  IMAD.MOV.U32 R20, RZ, RZ, R7 ;  /* 0x000000ffff147224 */ /* 0x000fc400078e0007 */
[----:B------:R-:W-:Y:S01]  /*22570*/  IMAD.MOV.U32 R21, RZ, RZ, R10 ;  /* 0x000000ffff157224 */ /* 0x000fe200078e000a */
[----:B--2---:R-:W-:-:S15]  /*22580*/  HMMA.1688.F32.TF32 R16, R12, R22, R16 ;  /* 0x000000160c10723c */ /* 0x004fde0000081010 */
[----:B------:R-:W-:-:S04]  /*22590*/  NOP ;  /* 0x0000000000007918 */ /* 0x000fc80000000000 */
[----:B------:R-:W-:Y:S01]  /*225a0*/  IMAD.MOV.U32 R9, RZ, RZ, R18 ;  /* 0x000000ffff097224 */ /* 0x000fe200078e0012 */
[----:B------:R1:W-:Y:S01]  /*225b0*/  STL.64 [R1+0x780], R16 ;  /* 0x0007801001007387 */ /* 0x0003e20000100a00 */
[----:B------:R-:W-:-:S03]  /*225c0*/  IMAD.MOV.U32 R8, RZ, RZ, R19 ;  /* 0x000000ffff087224 */ /* 0x000fc600078e0013 */
[----:B------:R-:W2:Y:S04]  /*225d0*/  LDL.LU.64 R18, [R1+0x19c0] ;  /* 0x0019c00001127983 */ /* 0x000ea80000300a00 */
[----:B-1----:R-:W2:Y:S04]  /*225e0*/  LDL.LU.64 R16, [R1+0x19b8] ;  /* 0x0019b80001107983 */ /* 0x002ea80000300a00 */
[----:B------:R4:W-:Y:S04]  /*225f0*/  STL.64 [R1+0x1920], R22 ;  /* 0x0019201601007387 */ /* 0x0009e80000100a00 */
[----:B------:R-:W3:Y:S04]  /*22600*/  LDL.LU R7, [R1+0x19b0] ;  /* 0x0019b00001077983 */ /* 0x000ee80000300800 */
[----:B------:R-:W2:Y:S01]  /*22610*/  LDL.LU R10, [R1+0x19ac] ;  /* 0x0019ac00010a7983 */ /* 0x000ea20000300800 */
[----:B----4-:R-:W-:-:S03]  /*22620*/  IMAD.MOV.U32 R22, RZ, RZ, R11 ;  /* 0x000000ffff167224 */ /* 0x010fc600078e000b */
[----:B------:R-:W4:Y:S04]  /*22630*/  LDL.LU R11, [R1+0x19a8] ;  /* 0x0019a800010b7983 */ /* 0x000f280000300800 */
[----:B------:R-:W2:Y:S04]  /*22640*/  LDL.LU R23, [R1+0x32c] ;  /* 0x00032c0001177983 */ /* 0x000ea80000300800 */
[----:B--2---:R-:W-:Y:S04]  /*22650*/  STL.64 [R1+0x1940], R22 ;  /* 0x0019401601007387 */ /* 0x004fe80000100a00 */
[----:B------:R1:W-:Y:S02]  /*22660*/  STL.64 [R1+0x1938], R20 ;  /* 0x0019381401007387 */ /* 0x0003e40000100a00 */
[----:B-1----:R-:W-:-:S02]  /*22670*/  IMAD.MOV.U32 R20, RZ, RZ, R6 ;  /* 0x000000ffff147224 */ /* 0x002fc400078e0006 */
[----:B---3--:R-:W-:Y:S01]  /*22680*/  IMAD.MOV.U32 R21, RZ, RZ, R7 ;  /* 0x000000ffff157224 */ /* 0x008fe200078e0007 */
[----:B------:R-:W2:Y:S04]  /*22690*/  LDL.LU R6, [R1+0x19a4] ;  /* 0x0019a40001067983 */ /* 0x000ea80000300800 */
[----:B------:R-:W3:Y:S01]  /*226a0*/  LDL.LU R7, [R1+0x19a0] ;  /* 0x0019a00001077983 */ /* 0x000ee20000300800 */
[----:B------:R-:W-:Y:S02]  /*226b0*/  IMAD.MOV.U32 R22, RZ, RZ, R10 ;  /* 0x000000ffff167224 */ /* 0x000fe400078e000a */
[----:B----4-:R-:W-:Y:S01]  /*226c0*/  IMAD.MOV.U32 R23, RZ, RZ, R11 ;  /* 0x000000ffff177224 */ /* 0x010fe200078e000b */
[----:B------:R-:W4:Y:S04]  /*226d0*/  LDL.LU R10, [R1+0x199c] ;  /* 0x00199c00010a7983 */ /* 0x000f280000300800 */
[----:B------:R-:W4:Y:S04]  /*226e0*/  LDL.LU R11, [R1+0x1998] ;  /* 0x00199800010b7983 */ /* 0x000f280000300800 */
[----:B------:R-:W-:Y:S04]  /*226f0*/  STL.64 [R1+0x1968], R22 ;  /* 0x0019681601007387 */ /* 0x000fe80000100a00 */
[----:B------:R1:W-:Y:S04]  /*22700*/  STL.64 [R1+0x1960], R20 ;  /* 0x0019601401007387 */ /* 0x0003e80000100a00 */
[----:B-1----:R-:W3:Y:S01]  /*22710*/  LDL.LU R20, [R1+0x360] ;  /* 0x0003600001147983 */ /* 0x002ee20000300800 */
[----:B----4-:R-:W-:Y:S01]  /*22720*/  HMMA.1688.F32.TF32 R16, R12, R10, R16 ;  /* 0x0000000a0c10723c */ /* 0x010fe20000081010 */
[----:B--2---:R-:W-:-:S02]  /*22730*/  IMAD.MOV.U32 R21, RZ, RZ, R6 ;  /* 0x000000ffff157224 */ /* 0x004fc400078e0006 */
[----:B---3--:R-:W-:Y:S01]  /*22740*/  IMAD.MOV.U32 R22, RZ, RZ, R7 ;  /* 0x000000ffff167224 */ /* 0x008fe200078e0007 */
[----:B------:R-:W2:Y:S04]  /*22750*/  LDL.LU R6, [R1+0x1994] ;  /* 0x0019940001067983 */ /* 0x000ea80000300800 */
[----:B------:R-:W2:Y:S04]  /*22760*/  LDL.LU R7, [R1+0x1990] ;  /* 0x0019900001077983 */ /* 0x000ea80000300800 */
[----:B------:R-:W3:Y:S04]  /*22770*/  LDL.LU R23, [R1+0x36c] ;  /* 0x00036c0001177983 */ /* 0x000ee80000300800 */
[----:B------:R-:W-:Y:S04]  /*22780*/  STL [R1+0x15a4], R8 ;  /* 0x0015a40801007387 */ /* 0x000fe80000100800 */
[----:B------:R-:W-:Y:S04]  /*22790*/  STL [R1+0x15a0], R9 ;  /* 0x0015a00901007387 */ /* 0x000fe80000100800 */
[----:B------:R-:W-:Y:S04]  /*227a0*/  STL.64 [R1+0x770], R16 ;  /* 0x0007701001007387 */ /* 0x000fe80000100a00 */
[----:B------:R1:W-:Y:S01]  /*227b0*/  STL [R1+0x778], R18 ;  /* 0x0007781201007387 */ /* 0x0003e20000100800 */
[----:B------:R-:W-:-:S03]  /*227c0*/  IMAD.MOV.U32 R4, RZ, RZ, R19 ;  /* 0x000000ffff047224 */ /* 0x000fc600078e0013 */
[----:B-1----:R-:W2:Y:S04]  /*227d0*/  LDL.LU.64 R18, [R1+0x1988] ;  /* 0x0019880001127983 */ /* 0x002ea80000300a00 */
[----:B------:R-:W2:Y:S04]  /*227e0*/  LDL.LU.64 R16, [R1+0x1980] ;  /* 0x0019800001107983 */ /* 0x000ea80000300a00 */
[----:B------:R-:W-:Y:S01]  /*227f0*/  STL [R1+0x15a8], R4 ;  /* 0x0015a80401007387 */ /* 0x000fe20000100800 */
[----:B------:R-:W-:Y:S02]  /*22800*/  IMAD.MOV.U32 R26, RZ, RZ, R5 ;  /* 0x000000ffff1a7224 */ /* 0x000fe400078e0005 */
[----:B------:R-:W-:Y:S01]  /*22810*/  IMAD.MOV.U32 R27, RZ, RZ, R3 ;  /* 0x000000ffff1b7224 */ /* 0x000fe200078e0003 */
[----:B--2---:R-:W-:Y:S01]  /*22820*/  HMMA.1688.F32.TF32 R12, R12, R6, R16 ;  /* 0x000000060c0c723c */ /* 0x004fe20000081010 */
[----:B------:R-:W3:Y:S04]  /*22830*/  LDL.LU.64 R18, [R1+0x1978] ;  /* 0x0019780001127983 */ /* 0x000ee80000300a00 */
[----:B------:R-:W3:-:S14]  /*22840*/  LDL.LU.64 R16, [R1+0x1970] ;  /* 0x0019700001107983 */ /* 0x000edc0000300a00 */
[----:B------:R-:W-:Y:S04]  /*22850*/  STL.64 [R1+0x610], R12 ;  /* 0x0006100c01007387 */ /* 0x000fe80000100a00 */
[----:B------:R1:W-:Y:S04]  /*22860*/  STL.64 [R1+0x618], R14 ;  /* 0x0006180e01007387 */ /* 0x0003e80000100a00 */
[----:B-1----:R-:W2:Y:S01]  /*22870*/  LDL.64 R14, [R1+0x48] ;  /* 0x00004800010e7983 */ /* 0x002ea20000100a00 */
[----:B---3--:R-:W-:Y:S03]  /*22880*/  HMMA.1688.F32.TF32 R24, R16, R26, R20 ;  /* 0x0000001a1018723c */ /* 0x008fe60000081014 */
[----:B------:R-:W3:Y:S04]  /*22890*/  LDL.LU.64 R22, [R1+0x1968] ;  /* 0x0019680001167983 */ /* 0x000ee80000300a00 */
[----:B------:R-:W3:-:S12]  /*228a0*/  LDL.LU.64 R20, [R1+0x1960] ;  /* 0x0019600001147983 */ /* 0x000ed80000300a00 */
        /* <DEDUP_REMOVED lines=8> */
[----:B-1----:R-:W3:Y:S04]  /*22930*/  LDL.LU.64 R26, [R1+0x1948] ;  /* 0x00194800011a7983 */ /* 0x002ee80000300a00 */
[----:B------:R1:W-:Y:S04]  /*22940*/  STL.64 [R1+0x18c8], R14 ;  /* 0x0018c80e01007387 */ /* 0x0003e80000100a00 */
[----:B------:R-:W2:Y:S04]  /*22950*/  LDL.LU R12, [R1+0x330] ;  /* 0x00033000010c7983 */ /* 0x000ea80000300800 */
[----:B------:R-:W2:Y:S04]  /*22960*/  LDL.LU R13, [R1+0x334] ;  /* 0x00033400010d7983 */ /* 0x000ea80000300800 */
[----:B-1----:R-:W2:Y:S04]  /*22970*/  LDL.LU R14, [R1+0x338] ;  /* 0x00033800010e7983 */ /* 0x002ea80000300800 */
[----:B------:R-:W2:Y:S01]  /*22980*/  LDL.LU R15, [R1+0x33c] ;  /* 0x00033c00010f7983 */ /* 0x000ea20000300800 */
        /* <DEDUP_REMOVED lines=8> */
[----:B------:R-:W2:Y:S02]  /*22a10*/  LDL.LU.64 R26, [R1+0x1930] ;  /* 0x00193000011a7983 */ /* 0x000ea40000300a00 */
[----:B--2---:R-:W-:Y:S01]  /*22a20*/  HMMA.1688.F32.TF32 R12, R16, R26, R12 ;  /* 0x0000001a100c723c */ /* 0x004fe2000008100c */
[----:B------:R-:W-:-:S15]  /*22a30*/  IMAD.MOV.U32 R5, RZ, RZ, R27 ;  /* 0x000000ffff057224 */ /* 0x000fde00078e001b */
[----:B------:R-:W-:-:S03]  /*22a40*/  NOP ;  /* 0x0000000000007918 */ /* 0x000fc60000000000 */
[----:B------:R1:W-:Y:S04]  /*22a50*/  STL.64 [R1+0x5d0], R12 ;  /* 0x0005d00c01007387 */ /* 0x0003e80000100a00 */
[----:B------:R-:W-:Y:S01]  /*22a60*/  STL.64 [R1+0x5d8], R14 ;  /* 0x0005d80e01007387 */ /* 0x000fe20000100a00 */
[----:B-1----:R-:W-:-:S03]  /*22a70*/  IMAD.MOV.U32 R12, RZ, RZ, R26 ;  /* 0x000000ffff0c7224 */ /* 0x002fc600078e001a */
[----:B------:R-:W3:Y:S02]  /*22a80*/  LDL.LU.64 R26, [R1+0x1928] ;  /* 0x00192800011a7983 */ /* 0x000ee40000300a00 */
[----:B---3--:R-:W-:Y:S02]  /*22a90*/  HMMA.1688.F32.TF32 R24, R16, R26, R20 ;  /* 0x0000001a1018723c */ /* 0x008fe40000081014 */
        /* <DEDUP_REMOVED lines=15> */
[----:B------:R-:W-:Y:S02]  /*22b90*/  IMAD.MOV.U32 R8, RZ, RZ, R22 ;  /* 0x000000ffff087224 */ /* 0x000fe400078e0016 */
[----:B------:R-:W-:Y:S01]  /*22ba0*/  IMAD.MOV.U32 R9, RZ, RZ, R23 ;  /* 0x000000ffff097224 */ /* 0x000fe200078e0017 */
[----:B------:R1:W-:Y:S01]  /*22bb0*/  STL [R1+0x5a0], R20 ;  /* 0x0005a01401007387 */ /* 0x0003e20000100800 */
[----:B------:R-:W-:-:S03]  /*22bc0*/  IMAD.MOV.U32 R4, RZ, RZ, R21 ;  /* 0x000000ffff047224 */ /* 0x000fc600078e0015 */
[----:B------:R-:W3:Y:S04]  /*22bd0*/  LDL.LU.64 R22, [R1+0x18e8] ;  /* 0x0018e80001167983 */ /* 0x000ee80000300a00 */
[----:B-1----:R-:W3:Y:S04]  /*22be0*/  LDL.LU.64 R20, [R1+0x18e0] ;  /* 0x0018e00001147983 */ /* 0x002ee80000300a00 */
[----:B------:R1:W-:Y:S04]  /*22bf0*/  STL.64 [R1+0x1898], R10 ;  /* 0x0018980a01007387 */ /* 0x0003e80000100a00 */
[----:B------:R-:W-:Y:S01]  /*22c00*/  STL.64 [R1+0x1890], R8 ;  /* 0x0018900801007387 */ /* 0x000fe20000100a00 */
[----:B--2---:R-:W-:Y:S03]  /*22c10*/  HMMA.1688.F32.TF32 R16, R16, R6, R24 ;  /* 0x000000061010723c */ /* 0x004fe60000081018 */
[----:B------:R-:W3:Y:S04]  /*22c20*/  LDL.64 R14, [R1+0x58] ;  /* 0x00005800010e7983 */ /* 0x000ee80000100a00 */
[----:B-1----:R-:W2:-:S12]  /*22c30*/  LDL.64 R10, [R1+0x18] ;  /* 0x00001800010a7983 */ /* 0x002e980000100a00 */
[----:B------:R-:W-:Y:S04]  /*22c40*/  STL.64 [R1+0x480], R16 ;  /* 0x0004801001007387 */ /* 0x000fe80000100a00 */
[----:B------:R-:W-:Y:S04]  /*22c50*/  STL.64 [R1+0x488], R18 ;  /* 0x0004881201007387 */ /* 0x000fe80000100a00 */
[----:B--2---:R1:W-:Y:S02]  /*22c60*/  STL.64 [R1+0x18a0], R10 ;  /* 0x0018a00a01007387 */ /* 0x0043e40000100a00 */
[----:B-1----:R-:W-:-:S02]  /*22c70*/  IMAD.MOV.U32 R10, RZ, RZ, R12 ;  /* 0x000000ffff0a7224 */ /* 0x002fc400078e000c */
[----:B------:R-:W-:-:S05]  /*22c80*/  IMAD.MOV.U32 R11, RZ, RZ, R5 ;  /* 0x000000ffff0b7224 */ /* 0x000fca00078e0005 */
[----:B------:R1:W-:Y:S04]  /*22c90*/  STL.64 [R1+0x18b8], R10 ;  /* 0x0018b80a01007387 */ /* 0x0003e80000100a00 */
[----:B------:R-:W2:Y:S04]  /*22ca0*/  LDL.LU R8, [R1+0x240] ;  /* 0x0002400001087983 */ /* 0x000ea80000300800 */
[----:B------:R-:W2:Y:S04]  /*22cb0*/  LDL.LU R9, [R1+0x244] ;  /* 0x0002440001097983 */ /* 0x000ea80000300800 */
[----:B-1----:R-:W4:Y:S04]  /*22cc0*/  LDL.LU R10, [R1+0x248] ;  /* 0x00024800010a7983 */ /* 0x002f280000300800 */
[----:B------:R-:W4:Y:S04]  /*22cd0*/  LDL.LU R11, [R1+0x24c] ;  /* 0x00024c00010b7983 */ /* 0x000f280000300800 */
[----:B----4-:R-:W-:Y:S04]  /*22ce0*/  STL.64 [R1+0x18d8], R10 ;  /* 0x0018d80a01007387 */ /* 0x010fe80000100a00 */
[----:B--2---:R1:W-:Y:S04]  /*22cf0*/  STL.64 [R1+0x18d0], R8 ;  /* 0x0018d00801007387 */ /* 0x0043e80000100a00 */
[----:B-1----:R-:W3:Y:S04]  /*22d00*/  LDL.LU R8, [R1+0x260] ;  /* 0x0002600001087983 */ /* 0x002ee80000300800 */
[----:B------:R-:W3:Y:S04]  /*22d10*/  LDL.LU R9, [R1+0x264] ;  /* 0x0002640001097983 */ /* 0x000ee80000300800 */
[----:B------:R-:W3:Y:S04]  /*22d20*/  LDL.LU R10, [R1+0x268] ;  /* 0x00026800010a7983 */ /* 0x000ee80000300800 */
[----:B------:R-:W3:Y:S04]  /*22d30*/  LDL.LU R11, [R1+0x26c] ;  /* 0x00026c00010b7983 */ /* 0x000ee80000300800 */
[----:B------:R-:W2:Y:S04]  /*22d40*/  LDL.LU R24, [R1+0x210] ;  /* 0x0002100001187983 */ /* 0x000ea80000300800 */
        /* <DEDUP_REMOVED lines=10> */
[----:B------:R1:W-:Y:S04]  /*22df0*/  STL [R1+0x1880], R4 ;  /* 0x0018800401007387 */ /* 0x0003e80000100800 */
[----:B-1----:R-:W4:Y:S04]  /*22e00*/  LDL.LU R4, [R1+0x250] ;  /* 0x0002500001047983 */ /* 0x002f280000300800 */
[----:B------:R-:W4:Y:S04]  /*22e10*/  LDL.LU R5, [R1+0x254] ;  /* 0x0002540001057983 */ /* 0x000f280000300800 */
[----:B------:R-:W4:Y:S04]  /*22e20*/  LDL.LU R6, [R1+0x258] ;  /* 0x0002580001067983 */ /* 0x000f280000300800 */
[----:B------:R-:W4:Y:S04]  /*22e30*/  LDL.LU R7, [R1+0x25c] ;  /* 0x00025c0001077983 */ /* 0x000f280000300800 */
[----:B------:R-:W2:Y:S04]  /*22e40*/  LDL.LU R16, [R1+0x70] ;  /* 0x0000700001107983 */ /* 0x000ea80000300800 */
[----:B------:R-:W2:Y:S04]  /*22e50*/  LDL.LU R17, [R1+0x74] ;  /* 0x0000740001117983 */ /* 0x000ea80000300800 */
[----:B------:R-:W2:Y:S04]  /*22e60*/  LDL.LU R18, [R1+0x78] ;  /* 0x0000780001127983 */ /* 0x000ea80000300800 */
[----:B------:R-:W2:Y:S01]  /*22e70*/  LDL.LU R19, [R1+0x7c] ;  /* 0x00007c0001137983 */ /* 0x000ea20000300800 */
[----:B---3--:R-:W-:Y:S03]  /*22e80*/  HMMA.1688.F32.TF32 R8, R20, R14, R8 ;  /* 0x0000000e1408723c */ /* 0x008fe60000081008 */
[----:B--2---:R1:W-:Y:S04]  /*22e90*/  STL.64 [R1+0x17f0], R18 ;  /* 0x0017f01201007387 */ /* 0x0043e80000100a00 */
[----:B------:R2:W-:Y:S04]  /*22ea0*/  STL.64 [R1+0x17e8], R16 ;  /* 0x0017e81001007387 */ /* 0x0005e80000100a00 */
[----:B-1----:R-:W3:Y:S08]  /*22eb0*/  LDL.64 R18, [R1+0x8] ;  /* 0x0000080001127983 */ /* 0x002ef00000100a00 */
[----:B------:R-:W-:Y:S04]  /*22ec0*/  STL.64 [R1+0x760], R8 ;  /* 0x0007600801007387 */ /* 0x000fe80000100a00 */
[----:B------:R1:W-:Y:S01]  /*22ed0*/  STL.64 [R1+0x768], R10 ;  /* 0x0007680a01007387 */ /* 0x0003e20000100a00 */
[----:B--2---:R-:W-:-:S02]  /*22ee0*/  IMAD.MOV.U32 R17, RZ, RZ, R14 ;  /* 0x000000ffff117224 */ /* 0x004fc400078e000e */
[----:B------:R-:W-:Y:S01]  /*22ef0*/  IMAD.MOV.U32 R16, RZ, RZ, R15 ;  /* 0x000000ffff107224 */ /* 0x000fe200078e000f */
[----:B-1----:R-:W2:Y:S04]  /*22f00*/  LDL.LU.64 R10, [R1+0x18d8] ;  /* 0x0018d800010a7983 */ /* 0x002ea80000300a00 */
[----:B------:R-:W2:Y:S04]  /*22f10*/  LDL.LU.64 R8, [R1+0x18d0] ;  /* 0x0018d00001087983 */ /* 0x000ea80000300a00 */
[----:B------:R-:W4:Y:S02]  /*22f20*/  LDL.LU.64 R14, [R1+0x18c8] ;  /* 0x0018c800010e7983 */ /* 0x000f240000300a00 */
[----:B----4-:R-:W-:-:S15]  /*22f30*/  HMMA.1688.F32.TF32 R4, R20, R14, R4 ;  /* 0x0000000e1404723c */ /* 0x010fde0000081004 */
[----:B------:R-:W-:-:S04]  /*22f40*/  NOP ;  /* 0x0000000000007918 */ /* 0x000fc80000000000 */
[----:B------:R1:W-:Y:S04]  /*22f50*/  STL.64 [R1+0x750], R4 ;  /* 0x0007500401007387 */ /* 0x0003e80000100a00 */
[----:B------:R-:W-:Y:S04]  /*22f60*/  STL.64 [R1+0x758], R6 ;  /* 0x0007580601007387 */ /* 0x000fe80000100a00 */
[----:B------:R-:W4:Y:S04]  /*22f70*/  LDL.LU R12, [R1+0x130] ;  /* 0x00013000010c7983 */ /* 0x000f280000300800 */
[----:B------:R-:W4:Y:S01]  /*22f80*/  LDL.LU R13, [R1+0x134] ;  /* 0x00013400010d7983 */ /* 0x000f220000300800 */
[----:B-1----:R-:W-:-:S02]  /*22f90*/  IMAD.MOV.U32 R5, RZ, RZ, R14 ;  /* 0x000000ffff057224 */ /* 0x002fc400078e000e */
[----:B------:R-:W-:Y:S01]  /*22fa0*/  IMAD.MOV.U32 R4, RZ, RZ, R15 ;  /* 0x000000ffff047224 */ /* 0x000fe200078e000f */
[----:B------:R-:W2:Y:S04]  /*22fb0*/  LDL.LU R14, [R1+0x138] ;  /* 0x00013800010e7983 */ /* 0x000ea80000300800 */
[----:B------:R-:W2:Y:S04]  /*22fc0*/  LDL.LU R15, [R1+0x13c] ;  /* 0x00013c00010f7983 */ /* 0x000ea80000300800 */
[----:B--2---:R1:W-:Y:S02]  /*22fd0*/  STL.64 [R1+0x1830], R14 ;  /* 0x0018300e01007387 */ /* 0x0043e40000100a00 */
[----:B-1----:R-:W-:-:S02]  /*22fe0*/  IMAD.MOV.U32 R14, RZ, RZ, R3 ;  /* 0x000000ffff0e7224 */ /* 0x002fc400078e0003 */
[----:B------:R-:W-:-:S07]  /*22ff0*/  IMAD.MOV.U32 R15, RZ, RZ, R28 ;  /* 0x000000ffff0f7224 */ /* 0x000fce00078e001c */
[----:B------:R-:W-:Y:S01]  /*23000*/  HMMA.1688.F32.TF32 R8, R20, R14, R8 ;  /* 0x0000000e1408723c */ /* 0x000fe20000081008 */
[----:B----4-:R-:W-:Y:S04]  /*23010*/  STL.64 [R1+0x1828], R12 ;  /* 0x0018280c01007387 */ /* 0x010fe80000100a00 */
[----:B------:R-:W2:-:S14]  /*23020*/  LDL.LU R3, [R1+0x18c0] ;  /* 0x0018c00001037983 */ /* 0x000e9c0000300800 */
[----:B------:R-:W-:Y:S04]  /*23030*/  STL.64 [R1+0x740], R8 ;  /* 0x0007400801007387 */ /* 0x000fe80000100a00 */
[----:B------:R1:W-:Y:S04]  /*23040*/  STL.64 [R1+0x748], R10 ;  /* 0x0007480a01007387 */ /* 0x0003e80000100a00 */
[----:B-1----:R-:W4:Y:S04]  /*23050*/  LDL.LU.64 R10, [R1+0x18b8] ;  /* 0x0018b800010a7983 */ /* 0x002f280000300a00 */
[----:B------:R1:W-:Y:S04]  /*23060*/  STL.64 [R1+0x1840], R14 ;  /* 0x0018400e01007387 */ /* 0x0003e80000100a00 */
[----:B------:R-:W2:Y:S04]  /*23070*/  LDL.LU R12, [R1+0x220] ;  /* 0x00022000010c7983 */ /* 0x000ea80000300800 */
[----:B------:R-:W2:Y:S04]  /*23080*/  LDL.LU R13, [R1+0x224] ;  /* 0x00022400010d7983 */ /* 0x000ea80000300800 */
[----:B-1----:R-:W2:Y:S04]  /*23090*/  LDL.LU R14, [R1+0x228] ;  /* 0x00022800010e7983 */ /* 0x002ea80000300800 */
[----:B------:R-:W2:Y:S01]  /*230a0*/  LDL.LU R15, [R1+0x22c] ;  /* 0x00022c00010f7983 */ /* 0x000ea20000300800 */
[----:B----4-:R-:W-:Y:S03]  /*230b0*/  HMMA.1688.F32.TF32 R8, R20, R10, R24 ;  /* 0x0000000a1408723c */ /* 0x010fe60000081018 */
[----:B------:R-:W3:Y:S04]  /*230c0*/  LDL.LU.64 R26, [R1+0x18b0] ;  /* 0x0018b000011a7983 */ /* 0x000ee80000300a00 */
[----:B------:R-:W3:-:S12]  /*230d0*/  LDL.LU.64 R24, [R1+0x18a8] ;  /* 0x0018a80001187983 */ /* 0x000ed80000300a00 */
[----:B------:R-:W-:Y:S04]  /*230e0*/  STL.64 [R1+0x730], R8 ;  /* 0x0007300801007387 */ /* 0x000fe80000100a00 */
[----:B------:R1:W-:Y:S04]  /*230f0*/  STL.64 [R1+0x738], R10 ;  /* 0x0007380a01007387 */ /* 0x0003e80000100a00 */
[----:B-1----:R-:W2:Y:S01]  /*23100*/  LDL.LU.64 R10, [R1+0x18a0] ;  /* 0x0018a000010a7983 */ /* 0x002ea20000300a00 */
[C---:B---3--:R-:W-:Y:S08]  /*23110*/  HMMA.1688.F32.TF32 R24, R20.reuse, R18, R24 ;  /* 0x000000121418723c */ /* 0x048ff00000081018 */
[----:B--2---:R-:W-:-:S15]  /*23120*/  HMMA.1688.F32.TF32 R12, R20, R10, R12 ;  /* 0x0000000a140c723c */ /* 0x004fde000008100c */
[----:B------:R-:W-:-:S04]  /*23130*/  NOP ;  /* 0x0000000000007918 */ /* 0x000fc80000000000 */
[----:B------:R1:W-:Y:S04]  /*23140*/  STL.64 [R1+0x720], R12 ;  /* 0x0007200c01007387 */ /* 0x0003e80000100a00 */
[----:B------:R2:W-:Y:S01]  /*23150*/  STL.64 [R1+0x728], R14 ;  /* 0x0007280e01007387 */ /* 0x0005e20000100a00 */
[----:B-1----:R-:W-:Y:S02]  /*23160*/  IMAD.MOV.U32 R13, RZ, RZ, R10 ;  /* 0x000000ffff0d7224 */ /* 0x002fe400078e000a */
[----:B------:R-:W-:Y:S02]  /*23170*/  IMAD.MOV.U32 R12, RZ, RZ, R11 ;  /* 0x000000ffff0c7224 */ /* 0x000fe400078e000b */
[----:B--2---:R-:W-:Y:S01]  /*23180*/  IMAD.MOV.U32 R14, RZ, RZ, R5 ;  /* 0x000000ffff0e7224 */ /* 0x004fe200078e0005 */
[----:B------:R-:W2:Y:S04]  /*23190*/  LDL.LU.64 R10, [R1+0x1898] ;  /* 0x00189800010a7983 */ /* 0x000ea80000300a00 */
[----:B------:R-:W3:Y:S01]  /*231a0*/  LDL.LU.64 R8, [R1+0x1890] ;  /* 0x0018900001087983 */ /* 0x000ee20000300a00 */
[----:B------:R-:W-:-:S03]  /*231b0*/  IMAD.MOV.U32 R15, RZ, RZ, R4 ;  /* 0x000000ffff0f7224 */ /* 0x000fc600078e0004 */
[----:B------:R-:W2:Y:S04]  /*231c0*/  LDL.LU R4, [R1+0x200] ;  /* 0x0002000001047983 */ /* 0x000ea80000300800 */
[----:B------:R-:W2:Y:S04]  /*231d0*/  LDL.LU R5, [R1+0x204] ;  /* 0x0002040001057983 */ /* 0x000ea80000300800 */
[----:B------:R-:W2:Y:S04]  /*231e0*/  LDL.LU R6, [R1+0x208] ;  /* 0x0002080001067983 */ /* 0x000ea80000300800 */
[----:B------:R-:W2:Y:S04]  /*231f0*/  LDL.LU R7, [R1+0x20c] ;  /* 0x00020c0001077983 */ /* 0x000ea80000300800 */
[----:B------:R-:W-:Y:S04]  /*23200*/  STL.64 [R1+0x1858], R14 ;  /* 0x0018580e01007387 */ /* 0x000fe80000100a00 */
[----:B------:R1:W-:Y:S04]  /*23210*/  STL.64 [R1+0x1808], R18 ;  /* 0x0018081201007387 */ /* 0x0003e80000100a00 */
[----:B------:R4:W-:Y:S04]  /*23220*/  STL.64 [R1+0x710], R24 ;  /* 0x0007101801007387 */ /* 0x0009e80000100a00 */
[----:B------:R4:W-:Y:S01]  /*23230*/  STL.64 [R1+0x718], R26 ;  /* 0x0007181a01007387 */ /* 0x0009e20000100a00 */
[----:B-1----:R-:W-:-:S02]  /*23240*/  IMAD.MOV.U32 R18, RZ, RZ, R13 ;  /* 0x000000ffff127224 */ /* 0x002fc400078e000d */
[----:B------:R-:W-:Y:S01]  /*23250*/  IMAD.MOV.U32 R19, RZ, RZ, R12 ;  /* 0x000000ffff137224 */ /* 0x000fe200078e000c */
[----:B----4-:R-:W4:Y:S04]  /*23260*/  LDL.LU R24, [R1+0x170] ;  /* 0x0001700001187983 */ /* 0x010f280000300800 */
[----:B------:R-:W4:Y:S04]  /*23270*/  LDL.LU R25, [R1+0x174] ;  /* 0x0001740001197983 */ /* 0x000f280000300800 */
[----:B------:R-:W4:Y:S04]  /*23280*/  LDL.LU R26, [R1+0x178] ;  /* 0x00017800011a7983 */ /* 0x000f280000300800 */
[----:B------:R-:W4:Y:S04]  /*23290*/  LDL.LU R27, [R1+0x17c] ;  /* 0x00017c00011b7983 */ /* 0x000f280000300800 */
[----:B------:R1:W-:Y:S04]  /*232a0*/  STL.64 [R1+0x1820], R18 ;  /* 0x0018201201007387 */ /* 0x0003e80000100a00 */
[----:B-1----:R-:W2:Y:S01]  /*232b0*/  LDL.64 R18, [R1+0x28] ;  /* 0x0000280001127983 */ /* 0x002ea20000100a00 */
[----:B------:R-:W-:-:S02]  /*232c0*/  IMAD.MOV.U32 R15, RZ, RZ, R16 ;  /* 0x000000ffff0f7224 */ /* 0x000fc400078e0010 */
[----:B------:R-:W-:Y:S01]  /*232d0*/  IMAD.MOV.U32 R14, RZ, RZ, R17 ;  /* 0x000000ffff0e7224 */ /* 0x000fe200078e0011 */
[----:B--2---:R1:W-:Y:S04]  /*232e0*/  STL.64 [R1+0x1838], R18 ;  /* 0x0018381201007387 */ /* 0x0043e80000100a00 */
[----:B------:R-:W2:Y:S04]  /*232f0*/  LDL.LU R16, [R1+0x140] ;  /* 0x0001400001107983 */ /* 0x000ea80000300800 */
[----:B------:R-:W2:Y:S04]  /*23300*/  LDL.LU R17, [R1+0x144] ;  /* 0x0001440001117983 */ /* 0x000ea80000300800 */
[----:B-1----:R-:W2:Y:S04]  /*23310*/  LDL.LU R18, [R1+0x148] ;  /* 0x0001480001127983 */ /* 0x002ea80000300800 */
[----:B------:R-:W2:Y:S01]  /*23320*/  LDL.LU R19, [R1+0x14c] ;  /* 0x00014c0001137983 */ /* 0x000ea20000300800 */
[C---:B------:R-:W-:Y:S03]  /*23330*/  HMMA.1688.F32.TF32 R4, R20.reuse, R10, R4 ;  /* 0x0000000a1404723c */ /* 0x040fe60000081004 */
        /* <DEDUP_REMOVED lines=14> */
[----:B-1----:R-:W4:Y:S04]  /*23420*/  LDL.LU.64 R6, [R1+0x1888] ;  /* 0x0018880001067983 */ /* 0x002f280000300a00 */
[----:B------:R-:W2:Y:S04]  /*23430*/  LDL.LU R4, [R1+0x1880] ;  /* 0x0018800001047983 */ /* 0x000ea80000300800 */
[----:B------:R-:W-:Y:S04]  /*23440*/  STL.64 [R1+0x1800], R10 ;  /* 0x0018000a01007387 */ /* 0x000fe80000100a00 */
[----:B---3--:R1:W-:Y:S04]  /*23450*/  STL.64 [R1+0x17f8], R8 ;  /* 0x0017f80801007387 */ /* 0x0083e80000100a00 */
[----:B-1----:R-:W3:Y:S04]  /*23460*/  LDL.LU R8, [R1+0x110] ;  /* 0x0001100001087983 */ /* 0x002ee80000300800 */
[----:B------:R-:W3:Y:S04]  /*23470*/  LDL.LU R9, [R1+0x114] ;  /* 0x0001140001097983 */ /* 0x000ee80000300800 */
[----:B------:R-:W2:Y:S04]  /*23480*/  LDL.LU R10, [R1+0x118] ;  /* 0x00011800010a7983 */ /* 0x000ea80000300800 */
[----:B------:R-:W2:Y:S01]  /*23490*/  LDL.LU R11, [R1+0x11c] ;  /* 0x00011c00010b7983 */ /* 0x000ea20000300800 */
[----:B----4-:R-:W-:Y:S03]  /*234a0*/  HMMA.1688.F32.TF32 R20, R20, R6, R24 ;  /* 0x000000061414723c */ /* 0x010fe60000081018 */
[----:B--2---:R-:W-:Y:S04]  /*234b0*/  STL.64 [R1+0x1818], R10 ;  /* 0x0018180a01007387 */ /* 0x004fe80000100a00 */
[----:B---3--:R1:W-:Y:S04]  /*234c0*/  STL.64 [R1+0x1810], R8 ;  /* 0x0018100801007387 */ /* 0x0083e80000100a00 */
[----:B-1----:R-:W2:Y:S04]  /*234d0*/  LDL.LU R8, [R1+0x120] ;  /* 0x0001200001087983 */ /* 0x002ea80000300800 */
[----:B------:R-:W2:Y:S04]  /*234e0*/  LDL.LU R9, [R1+0x124] ;  /* 0x0001240001097983 */ /* 0x000ea80000300800 */
[----:B------:R-:W2:Y:S04]  /*234f0*/  LDL.LU R10, [R1+0x128] ;  /* 0x00012800010a7983 */ /* 0x000ea80000300800 */
[----:B------:R-:W2:Y:S04]  /*23500*/  LDL.LU R11, [R1+0x12c] ;  /* 0x00012c00010b7983 */ /* 0x000ea80000300800 */
[----:B------:R-:W3:Y:S04]  /*23510*/  LDL.LU.64 R26, [R1+0x1878] ;  /* 0x00187800011a7983 */ /* 0x000ee80000300a00 */
[----:B------:R-:W3:Y:S04]  /*23520*/  LDL.LU.64 R24, [R1+0x1870] ;  /* 0x0018700001187983 */ /* 0x000ee80000300a00 */
        /* <DEDUP_REMOVED lines=15> */
[----:B------:R-:W-:Y:S04]  /*23620*/  STL.64 [R1+0x570], R12 ;  /* 0x0005700c01007387 */ /* 0x000fe80000100a00 */
[----:B------:R1:W-:Y:S04]  /*23630*/  STL.64 [R1+0x578], R14 ;  /* 0x0005780e01007387 */ /* 0x0003e80000100a00 */
[----:B-1----:R-:W3:Y:S02]  /*23640*/  LDL.LU.64 R14, [R1+0x1840] ;  /* 0x00184000010e7983 */ /* 0x002ee40000300a00 */
[----:B---3--:R-:W-:Y:S02]  /*23650*/  HMMA.1688.F32.TF32 R12, R24, R14, R16 ;  /* 0x0000000e180c723c */ /* 0x008fe40000081010 */
[----:B------:R-:W3:-:S15]  /*23660*/  LDL.LU.64 R18, [R1+0x1838] ;  /* 0x0018380001127983 */ /* 0x000ede0000300a00 */
[----:B------:R-:W-:Y:S02]  /*23670*/  NOP ;  /* 0x0000000000007918 */ /* 0x000fe40000000000 */
[----:B------:R-:W-:Y:S04]  /*23680*/  STL.64 [R1+0x560], R12 ;  /* 0x0005600c01007387 */ /* 0x000fe80000100a00 */
[----:B------:R1:W-:Y:S04]  /*23690*/  STL.64 [R1+0x568], R14 ;  /* 0x0005680e01007387 */ /* 0x0003e80000100a00 */
[----:B-1----:R-:W3:Y:S04]  /*236a0*/  LDL.LU.64 R14, [R1+0x1830] ;  /* 0x00183000010e7983 */ /* 0x002ee80000300a00 */
[----:B------:R-:W3:Y:S02]  /*236b0*/  LDL.LU.64 R12, [R1+0x1828] ;  /* 0x00182800010c7983 */ /* 0x000ee40000300a00 */
[----:B---3--:R-:W-:-:S15]  /*236c0*/  HMMA.1688.F32.TF32 R12, R24, R18, R12 ;  /* 0x00000012180c723c */ /* 0x008fde000008100c */
[----:B------:R-:W-:-:S04]  /*236d0*/  NOP ;  /* 0x0000000000007918 */ /* 0x000fc80000000000 */
[----:B------:R1:W-:Y:S04]  /*236e0*/  STL.64 [R1+0x550], R12 ;  /* 0x0005500c01007387 */ /* 0x0003e80000100a00 */
[----:B------:R-:W-:Y:S04]  /*236f0*/  STL.64 [R1+0x558], R14 ;  /* 0x0005580e01007387 */ /* 0x000fe80000100a00 */
[----:B------:R-:W-:Y:S04]  /*23700*/  LDS R14, [R0+UR9+0x4b200] ;  /* 0x04b20009000e7984 */ /* 0x000fe80008000800 */
[----:B------:R-:W-:Y:S01]  /*23710*/  LDS R15, [R29+UR9+0x4b200] ;  /* 0x04b200091d0f7984 */ /* 0x000fe20008000800 */
[----:B-1----:R-:W-:-:S02]  /*23720*/  IMAD.MOV.U32 R13, RZ, RZ, R18 ;  /* 0x000000ffff0d7224 */ /* 0x002fc400078e0012 */
[----:B------:R-:W-:Y:S02]  /*23730*/  IMAD.MOV.U32 R12, RZ, RZ, R19 ;  /* 0x000000ffff0c7224 */ /* 0x000fe400078e0013 */
[----:B------:R-:W2:Y:S02]  /*23740*/  LDL.LU.64 R18, [R1+0x1820] ;  /* 0x0018200001127983 */ /* 0x000ea40000300a00 */
        /* <DEDUP_REMOVED lines=12> */
[----:B-1----:R-:W4:Y:S04]  /*23810*/  LDL.LU.64 R10, [R1+0x1800] ;  /* 0x00180000010a7983 */ /* 0x002f280000300a00 */
[----:B------:R-:W2:Y:S04]  /*23820*/  LDL.LU.64 R8, [R1+0x17f8] ;  /* 0x0017f80001087983 */ /* 0x000ea80000300a00 */
[----:B------:R-:W3:Y:S04]  /*23830*/  LDL.LU.64 R18, [R1+0x17f0] ;  /* 0x0017f00001127983 */ /* 0x000ee80000300a00 */
[----:B------:R-:W3:Y:S01]  /*23840*/  LDL.LU.64 R16, [R1+0x17e8] ;  /* 0x0017e80001107983 */ /* 0x000ee20000300a00 */
[C---:B----4-:R-:W-:Y:S03]  /*23850*/  HMMA.1688.F32.TF32 R20, R24.reuse, R10, R20 ;  /* 0x0000000a1814723c */ /* 0x050fe60000081014 */
[----:B------:R-:W-:Y:S04]  /*23860*/  STL.64 [R1+0x1758], R10 ;  /* 0x0017580a01007387 */ /* 0x000fe80000100a00 */
[----:B--2---:R3:W-:Y:S02]  /*23870*/  STL.64 [R1+0x1750], R8 ;  /* 0x0017500801007387 */ /* 0x0047e40000100a00 */
[----:B---3--:R-:W-:Y:S02]  /*23880*/  HMMA.1688.F32.TF32 R8, R24, R6, R16 ;  /* 0x000000061808723c */ /* 0x008fe40000081010 */
[----:B------:R-:W-:Y:S04]  /*23890*/  LDS R18, [R0+UR9+0x4b280] ;  /* 0x04b2800900127984 */ /* 0x000fe80008000800 */
[----:B------:R-:W1:Y:S04]  /*238a0*/  LDS R19, [R29+UR9+0x4b280] ;  /* 0x04b280091d137984 */ /* 0x000e680008000800 */
[----:B------:R-:W-:Y:S04]  /*238b0*/  STL.64 [R1+0x520], R20 ;  /* 0x0005201401007387 */ /* 0x000fe80000100a00 */
[----:B------:R-:W-:Y:S04]  /*238c0*/  STL.64 [R1+0x528], R22 ;  /* 0x0005281601007387 */ /* 0x000fe80000100a00 */
[----:B------:R-:W-:Y:S04]  /*238d0*/  STL.64 [R1+0x17d0], R6 ;  /* 0x0017d00601007387 */ /* 0x000fe80000100a00 */
[----:B------:R-:W-:Y:S04]  /*238e0*/  STL [R1+0x17c8], R4 ;  /* 0x0017c80401007387 */ /* 0x000fe80000100800 */
[----:B------:R-:W-:Y:S04]  /*238f0*/  LDS R16, [R0+UR9+0x4a280] ;  /* 0x04a2800900107984 */ /* 0x000fe80008000800 */
[----:B------:R-:W2:Y:S04]  /*23900*/  LDS R17, [R29+UR9+0x4a280] ;  /* 0x04a280091d117984 */ /* 0x000ea80008000800 */
[----:B------:R-:W-:Y:S04]  /*23910*/  LDS R22, [R0+UR9+0x4b300] ;  /* 0x04b3000900167984 */ /* 0x000fe80008000800 */
[----:B------:R-:W3:Y:S04]  /*23920*/  LDS R23, [R29+UR9+0x4b300] ;  /* 0x04b300091d177984 */ /* 0x000ee80008000800 */
[----:B------:R-:W-:Y:S04]  /*23930*/  LDS R20, [R0+UR9+0x4a300] ;  /* 0x04a3000900147984 */ /* 0x000fe80008000800 */
[----:B------:R-:W4:Y:S04]  /*23940*/  LDS R21, [R29+UR9+0x4a300] ;  /* 0x04a300091d157984 */ /* 0x000f280008000800 */
[----:B------:R-:W-:Y:S04]  /*23950*/  LDS R26, [R0+UR9+0x4b380] ;  /* 0x04b38009001a7984 */ /* 0x000fe80008000800 */
[----:B------:R-:W1:Y:S04]  /*23960*/  LDS R27, [R29+UR9+0x4b380] ;  /* 0x04b380091d1b7984 */ /* 0x000e680008000800 */
[----:B------:R-:W-:Y:S04]  /*23970*/  LDS R24, [R0+UR9+0x4a380] ;  /* 0x04a3800900187984 */ /* 0x000fe80008000800 */
[----:B------:R-:W1:Y:S04]  /*23980*/  LDS R25, [R29+UR9+0x4a380] ;  /* 0x04a380091d197984 */ /* 0x000e680008000800 */
[----:B------:R2:W-:Y:S04]  /*23990*/  STL.64 [R1+0x470], R8 ;  /* 0x0004700801007387 */ /* 0x0005e80000100a00 */
[----:B------:R3:W-:Y:S04]  /*239a0*/  STL.64 [R1+0x478], R10 ;  /* 0x0004780a01007387 */ /* 0x0007e80000100a00 */
[----:B--2---:R-:W2:Y:S04]  /*239b0*/  LDL.LU R8, [R1+0x390] ;  /* 0x0003900001087983 */ /* 0x004ea80000300800 */
[----:B------:R-:W2:Y:S04]  /*239c0*/  LDL.LU R9, [R1+0x394] ;  /* 0x0003940001097983 */ /* 0x000ea80000300800 */
[----:B---3--:R-:W3:Y:S04]  /*239d0*/  LDL.LU R10, [R1+0x398] ;  /* 0x00039800010a7983 */ /* 0x008ee80000300800 */
[----:B------:R-:W3:Y:S04]  /*239e0*/  LDL.LU R11, [R1+0x39c] ;  /* 0x00039c00010b7983 */ /* 0x000ee80000300800 */
[----:B---3--:R3:W-:Y:S04]  /*239f0*/  STL.64 [R1+0x1768], R10 ;  /* 0x0017680a01007387 */ /* 0x0087e80000100a00 */
[----:B--2---:R-:W-:Y:S04]  /*23a00*/  STL.64 [R1+0x1760], R8 ;  /* 0x0017600801007387 */ /* 0x004fe80000100a00 */
[----:B---3--:R-:W2:Y:S04]  /*23a10*/  LDL.LU.64 R10, [R1+0x18] ;  /* 0x00001800010a7983 */ /* 0x008ea80000300a00 */
[----:B--2---:R2:W-:Y:S02]  /*23a20*/  STL.64 [R1+0x1780], R10 ;  /* 0x0017800a01007387 */ /* 0x0045e40000100a00 */
[----:B--2---:R-:W-:-:S02]  /*23a30*/  IMAD.MOV.U32 R10, RZ, RZ, R13 ;  /* 0x000000ffff0a7224 */ /* 0x004fc400078e000d */
[----:B------:R-:W-:Y:S01]  /*23a40*/  IMAD.MOV.U32 R11, RZ, RZ, R12 ;  /* 0x000000ffff0b7224 */ /* 0x000fe200078e000c */
[----:B------:R-:W-:Y:S04]  /*23a50*/  LDS R13, [R29+UR9+0x4a200] ;  /* 0x04a200091d0d7984 */ /* 0x000fe80008000800 */
[----:B------:R-:W2:Y:S04]  /*23a60*/  LDS R12, [R0+UR9+0x4a200] ;  /* 0x04a20009000c7984 */ /* 0x000ea80008000800 */
[----:B------:R3:W-:Y:S04]  /*23a70*/  STL.64 [R1+0x1798], R10 ;  /* 0x0017980a01007387 */ /* 0x0007e80000100a00 */
[----:B---3--:R-:W3:Y:S04]  /*23a80*/  LDL.64 R10, [R1+0x38] ;  /* 0x00003800010a7983 */ /* 0x008ee80000100a00 */
[----:B---3--:R3:W-:Y:S04]  /*23a90*/  STL.64 [R1+0x17b0], R10 ;  /* 0x0017b00a01007387 */ /* 0x0087e80000100a00 */
[----:B---3--:R-:W3:Y:S04]  /*23aa0*/  LDL.64 R10, [R1+0x48] ;  /* 0x00004800010a7983 */ /* 0x008ee80000100a00 */
[----:B-1----:R-:W-:Y:S04]  /*23ab0*/  STL.64 [R1+0x1778], R18 ;  /* 0x0017781201007387 */ /* 0x002fe80000100a00 */
[----:B------:R1:W-:Y:S04]  /*23ac0*/  STL.64 [R1+0x1770], R16 ;  /* 0x0017701001007387 */ /* 0x0003e80000100a00 */
[----:B-1----:R-:W2:Y:S04]  /*23ad0*/  LDL.LU R16, [R1+0x3a0] ;  /* 0x0003a00001107983 */ /* 0x002ea80000300800 */
[----:B------:R-:W2:Y:S01]  /*23ae0*/  LDL.LU R17, [R1+0x3a4] ;  /* 0x0003a40001117983 */ /* 0x000ea20000300800 */
[----:B------:R-:W-:-:S02]  /*23af0*/  IMAD.MOV.U32 R18, RZ, RZ, R3 ;  /* 0x000000ffff127224 */ /* 0x000fc400078e0003 */
[----:B------:R-:W-:Y:S01]  /*23b00*/  IMAD.MOV.U32 R19, RZ, RZ, R2 ;  /* 0x000000ffff137224 */ /* 0x000fe200078e0002 */
[----:B------:R-:W3:Y:S04]  /*23b10*/  LDL.LU R3, [R1+0x17e4] ;  /* 0x0017e40001037983 */ /* 0x000ee80000300800 */
[----:B------:R-:W3:Y:S04]  /*23b20*/  LDL.LU R2, [R1+0x17e0] ;  /* 0x0017e00001027983 */ /* 0x000ee80000300800 */
[----:B------:R-:W3:Y:S04]  /*23b30*/  LDL.64 R6, [R1+0x58] ;  /* 0x0000580001067983 */ /* 0x000ee80000100a00 */
[----:B------:R-:W-:Y:S04]  /*23b40*/  STL.64 [R1+0x1790], R18 ;  /* 0x0017901201007387 */ /* 0x000fe80000100a00 */
[----:B--2---:R1:W-:Y:S04]  /*23b50*/  STL.64 [R1+0x1788], R16 ;  /* 0x0017881001007387 */ /* 0x0043e80000100a00 */
        /* <DEDUP_REMOVED lines=17> */
[----:B------:R-:W2:Y:S04]  /*23c70*/  LDL.LU R19, [R1+0x3dc] ;  /* 0x0003dc0001137983 */ /* 0x000ea80000300800 */
[----:B------:R-:W-:Y:S04]  /*23c80*/  STL.64 [R1+0x16c8], R22 ;  /* 0x0016c81601007387 */ /* 0x000fe80000100a00 */
[----:B----4-:R-:W-:Y:S04]  /*23c90*/  STL.64 [R1+0x16c0], R20 ;  /* 0x0016c01401007387 */ /* 0x010fe80000100a00 */
[----:B------:R-:W-:Y:S04]  /*23ca0*/  STL.64 [R1+0x1648], R26 ;  /* 0x0016481a01007387 */ /* 0x000fe80000100a00 */
[----:B------:R1:W-:Y:S04]  /*23cb0*/  STL.64 [R1+0x1640], R24 ;  /* 0x0016401801007387 */ /* 0x0003e80000100a00 */
[----:B-1----:R-:W4:Y:S04]  /*23cc0*/  LDL.LU R24, [R1+0x3e0] ;  /* 0x0003e00001187983 */ /* 0x002f280000300800 */
[----:B------:R-:W4:Y:S01]  /*23cd0*/  LDL.LU R25, [R1+0x3e4] ;  /* 0x0003e40001197983 */ /* 0x000f220000300800 */
[----:B---3--:R-:W-:-:S02]  /*23ce0*/  IMAD.MOV.U32 R26, RZ, RZ, R3 ;  /* 0x000000ffff1a7224 */ /* 0x008fc400078e0003 */
[----:B------:R-:W-:Y:S02]  /*23cf0*/  IMAD.MOV.U32 R27, RZ, RZ, R2 ;  /* 0x000000ffff1b7224 */ /* 0x000fe400078e0002 */
[----:B------:R-:W-:Y:S02]  /*23d00*/  IMAD.MOV.U32 R23, RZ, RZ, R5 ;  /* 0x000000ffff177224 */ /* 0x000fe400078e0005 */
[----:B------:R-:W-:Y:S02]  /*23d10*/  IMAD.MOV.U32 R5, RZ, RZ, R7 ;  /* 0x000000ffff057224 */ /* 0x000fe400078e0007 */
[----:B------:R-:W-:Y:S02]  /*23d20*/  IMAD.MOV.U32 R22, RZ, RZ, R28 ;  /* 0x000000ffff167224 */ /* 0x000fe400078e001c */
[----:B------:R-:W-:Y:S02]  /*23d30*/  IMAD.MOV.U32 R29, RZ, RZ, R10 ;  /* 0x000000ffff1d7224 */ /* 0x000fe400078e000a */
[----:B------:R-:W-:Y:S01]  /*23d40*/  IMAD.MOV.U32 R28, RZ, RZ, R11 ;  /* 0x000000ffff1c7224 */ /* 0x000fe200078e000b */
[C---:B--2---:R-:W-:Y:S08]  /*23d50*/  HMMA.1688.F32.TF32 R16, R12.reuse, R10, R16 ;  /* 0x0000000a0c10723c */ /* 0x044ff00000081010 */
[----:B----4-:R-:W-:-:S15]  /*23d60*/  HMMA.1688.F32.TF32 R24, R12, R6, R24 ;  /* 0x000000060c18723c */ /* 0x010fde0000081018 */
[----:B------:R-:W-:-:S04]  /*23d70*/  NOP ;  /* 0x0000000000007918 */ /* 0x000fc80000000000 */
[----:B------:R1:W-:Y:S04]  /*23d80*/  STL.64 [R1+0x6f0], R24 ;  /* 0x0006f01801007387 */ /* 0x0003e80000100a00 */
[----:B------:R-:W-:Y:S01]  /*23d90*/  STL.64 [R1+0x6f8], R26 ;  /* 0x0006f81a01007387 */ /* 0x000fe20000100a00 */
[----:B-1----:R-:W-:-:S03]  /*23da0*/  IMAD.MOV.U32 R24, RZ, RZ, R6 ;  /* 0x000000ffff187224 */ /* 0x002fc600078e0006 */
[----:B------:R-:W2:Y:S04]  /*23db0*/  LDL.LU.64 R6, [R1+0x17d0] ;  /* 0x0017d00001067983 */ /* 0x000ea80000300a00 */
[----:B------:R-:W3:Y:S04]  /*23dc0*/  LDL.LU R4, [R1+0x17c8] ;  /* 0x0017c80001047983 */ /* 0x000ee80000300800 */
        /* <DEDUP_REMOVED lines=19> */
[----:B-1----:R-:W4:Y:S02]  /*23f00*/  LDL.LU.64 R10, [R1+0x1780] ;  /* 0x00178000010a7983 */ /* 0x002f240000300a00 */
        /* <DEDUP_REMOVED lines=17> */
[----:B------:R-:W2:Y:S04]  /*24020*/  LDL.LU R20, [R1+0x380] ;  /* 0x0003800001147983 */ /* 0x000ea80000300800 */
[----:B------:R-:W2:Y:S04]  /*24030*/  LDL.LU R21, [R1+0x384] ;  /* 0x0003840001157983 */ /* 0x000ea80000300800 */
[----:B-1----:R-:W2:Y:S04]  /*24040*/  LDL.LU R22, [R1+0x388] ;  /* 0x0003880001167983 */ /* 0x002ea80000300800 */
[----:B------:R-:W2:Y:S02]  /*24050*/  LDL.LU R23, [R1+0x38c] ;  /* 0x00038c0001177983 */ /* 0x000ea40000300800 */
[----:B--2---:R-:W-:-:S15]  /*24060*/  HMMA.1688.F32.TF32 R20, R12, R10, R20 ;  /* 0x0000000a0c14723c */ /* 0x004fde0000081014 */
[----:B------:R-:W-:-:S04]  /*24070*/  NOP ;  /* 0x0000000000007918 */ /* 0x000fc80000000000 */
[----:B------:R1:W-:Y:S04]  /*24080*/  STL.64 [R1+0x690], R20 ;  /* 0x0006901401007387 */ /* 0x0003e80000100a00 */
[----:B------:R2:W-:Y:S04]  /*24090*/  STL.64 [R1+0x698], R22 ;  /* 0x0006981601007387 */ /* 0x0005e80000100a00 */
[----:B-1----:R-:W3:Y:S04]  /*240a0*/  LDL.LU R20, [R1+0x2a0] ;  /* 0x0002a00001147983 */ /* 0x002ee80000300800 */
[----:B------:R-:W3:Y:S04]  /*240b0*/  LDL.LU R21, [R1+0x2a4] ;  /* 0x0002a40001157983 */ /* 0x000ee80000300800 */
[----:B--2---:R-:W2:Y:S04]  /*240c0*/  LDL.LU R22, [R1+0x2a8] ;  /* 0x0002a80001167983 */ /* 0x004ea80000300800 */
[----:B------:R-:W2:Y:S04]  /*240d0*/  LDL.LU R23, [R1+0x2ac] ;  /* 0x0002ac0001177983 */ /* 0x000ea80000300800 */
[----:B--2---:R1:W-:Y:S04]  /*240e0*/  STL.64 [R1+0x16f0], R22 ;  /* 0x0016f01601007387 */ /* 0x0043e80000100a00 */
[----:B---3--:R2:W-:Y:S04]  /*240f0*/  STL.64 [R1+0x16e8], R20 ;  /* 0x0016e81401007387 */ /* 0x0085e80000100a00 */
[----:B-1----:R-:W3:Y:S04]  /*24100*/  LDL.LU.64 R22, [R1+0x28] ;  /* 0x0000280001167983 */ /* 0x002ee80000300a00 */
[----:B---3--:R1:W-:Y:S04]  /*24110*/  STL.64 [R1+0x1708], R22 ;  /* 0x0017081601007387 */ /* 0x0083e80000100a00 */
[----:B--2---:R-:W2:Y:S04]  /*24120*/  LDL.LU R20, [R1+0x2f0] ;  /* 0x0002f00001147983 */ /* 0x004ea80000300800 */
[----:B------:R-:W2:Y:S04]  /*24130*/  LDL.LU R21, [R1+0x2f4] ;  /* 0x0002f40001157983 */ /* 0x000ea80000300800 */
[----:B-1----:R-:W2:Y:S04]  /*24140*/  LDL.LU R22, [R1+0x2f8] ;  /* 0x0002f80001167983 */ /* 0x002ea80000300800 */
[----:B------:R-:W2:Y:S04]  /*24150*/  LDL.LU R23, [R1+0x2fc] ;  /* 0x0002fc0001177983 */ /* 0x000ea80000300800 */
[----:B------:R-:W-:Y:S04]  /*24160*/  STL.64 [R1+0x16d8], R10 ;  /* 0x0016d80a01007387 */ /* 0x000fe80000100a00 */
[----:B------:R2:W-:Y:S02]  /*24170*/  STL.64 [R1+0x16d0], R8 ;  /* 0x0016d00801007387 */ /* 0x0005e40000100a00 */
[----:B--2---:R-:W-:Y:S01]  /*24180*/  HMMA.1688.F32.TF32 R8, R12, R6, R20 ;  /* 0x000000060c08723c */ /* 0x004fe20000081014 */
[----:B------:R-:W-:-:S02]  /*24190*/  IMAD.MOV.U32 R22, RZ, RZ, R26 ;  /* 0x000000ffff167224 */ /* 0x000fc400078e001a */
[----:B------:R-:W-:-:S15]  /*241a0*/  IMAD.MOV.U32 R23, RZ, RZ, R25 ;  /* 0x000000ffff177224 */ /* 0x000fde00078e0019 */
[----:B------:R-:W-:Y:S01]  /*241b0*/  NOP ;  /* 0x0000000000007918 */ /* 0x000fe20000000000 */
[----:B------:R-:W-:Y:S04]  /*241c0*/  STL.64 [R1+0x510], R8 ;  /* 0x0005100801007387 */ /* 0x000fe80000100a00 */
[----:B------:R-:W-:Y:S04]  /*241d0*/  STL.64 [R1+0x518], R10 ;  /* 0x0005180a01007387 */ /* 0x000fe80000100a00 */
[----:B------:R1:W-:Y:S04]  /*241e0*/  STL.64 [R1+0x1720], R22 ;  /* 0x0017201601007387 */ /* 0x0003e80000100a00 */
[----:B------:R-:W2:Y:S04]  /*241f0*/  LDL.LU R20, [R1+0x2d0] ;  /* 0x0002d00001147983 */ /* 0x000ea80000300800 */
[----:B------:R-:W2:Y:S04]  /*24200*/  LDL.LU R21, [R1+0x2d4] ;  /* 0x0002d40001157983 */ /* 0x000ea80000300800 */
[----:B-1----:R-:W3:Y:S04]  /*24210*/  LDL.LU R22, [R1+0x2d8] ;  /* 0x0002d80001167983 */ /* 0x002ee80000300800 */
[----:B------:R-:W3:Y:S04]  /*24220*/  LDL.LU R23, [R1+0x2dc] ;  /* 0x0002dc0001177983 */ /* 0x000ee80000300800 */
[----:B---3--:R1:W-:Y:S04]  /*24230*/  STL.64 [R1+0x1730], R22 ;  /* 0x0017301601007387 */ /* 0x0083e80000100a00 */
[----:B--2---:R-:W-:Y:S04]  /*24240*/  STL.64 [R1+0x1728], R20 ;  /* 0x0017281401007387 */ /* 0x004fe80000100a00 */
[----:B------:R-:W-:Y:S04]  /*24250*/  STL.64 [R1+0x1700], R6 ;  /* 0x0017000601007387 */ /* 0x000fe80000100a00 */
[----:B------:R2:W-:Y:S01]  /*24260*/  STL [R1+0x16f8], R4 ;  /* 0x0016f80401007387 */ /* 0x0005e20000100800 */
[----:B-1----:R-:W-:-:S03]  /*24270*/  IMAD.MOV.U32 R23, RZ, RZ, R5 ;  /* 0x000000ffff177224 */ /* 0x002fc600078e0005 */
[----:B--2---:R-:W2:Y:S04]  /*24280*/  LDL.LU R4, [R1+0x2b0] ;  /* 0x0002b00001047983 */ /* 0x004ea80000300800 */
[----:B------:R-:W2:Y:S04]  /*24290*/  LDL.LU R5, [R1+0x2b4] ;  /* 0x0002b40001057983 */ /* 0x000ea80000300800 */
[----:B------:R-:W3:Y:S04]  /*242a0*/  LDL.LU R6, [R1+0x2b8] ;  /* 0x0002b80001067983 */ /* 0x000ee80000300800 */
[----:B------:R-:W3:Y:S04]  /*242b0*/  LDL.LU R7, [R1+0x2bc] ;  /* 0x0002bc0001077983 */ /* 0x000ee80000300800 */
[----:B---3--:R-:W-:Y:S04]  /*242c0*/  STL.64 [R1+0x1718], R6 ;  /* 0x0017180601007387 */ /* 0x008fe80000100a00 */
[----:B--2---:R1:W-:Y:S04]  /*242d0*/  STL.64 [R1+0x1710], R4 ;  /* 0x0017100401007387 */ /* 0x0043e80000100a00 */
[----:B-1----:R-:W2:Y:S04]  /*242e0*/  LDL.LU R4, [R1+0x2c0] ;  /* 0x0002c00001047983 */ /* 0x002ea80000300800 */
[----:B------:R-:W2:Y:S04]  /*242f0*/  LDL.LU R5, [R1+0x2c4] ;  /* 0x0002c40001057983 */ /* 0x000ea80000300800 */
[----:B------:R-:W3:Y:S04]  /*24300*/  LDL.LU R6, [R1+0x2c8] ;  /* 0x0002c80001067983 */ /* 0x000ee80000300800 */
[----:B------:R-:W3:Y:S01]  /*24310*/  LDL.LU R7, [R1+0x2cc] ;  /* 0x0002cc0001077983 */ /* 0x000ee20000300800 */
[----:B------:R-:W-:-:S03]  /*24320*/  IMAD.MOV.U32 R22, RZ, RZ, R24 ;  /* 0x000000ffff167224 */ /* 0x000fc600078e0018 */
[----:B---3--:R-:W-:Y:S04]  /*24330*/  STL.64 [R1+0x1740], R6 ;  /* 0x0017400601007387 */ /* 0x008fe80000100a00 */
[----:B--2---:R1:W-:Y:S04]  /*24340*/  STL.64 [R1+0x1738], R4 ;  /* 0x0017380401007387 */ /* 0x0043e80000100a00 */
[----:B-1----:R-:W4:Y:S04]  /*24350*/  LDL.LU R4, [R1+0x2e0] ;  /* 0x0002e00001047983 */ /* 0x002f280000300800 */
[----:B------:R-:W4:Y:S04]  /*24360*/  LDL.LU R5, [R1+0x2e4] ;  /* 0x0002e40001057983 */ /* 0x000f280000300800 */
[----:B------:R-:W4:Y:S04]  /*24370*/  LDL.LU R6, [R1+0x2e8] ;  /* 0x0002e80001067983 */ /* 0x000f280000300800 */
[----:B------:R-:W4:Y:S04]  /*24380*/  LDL.LU R7, [R1+0x2ec] ;  /* 0x0002ec0001077983 */ /* 0x000f280000300800 */
[----:B------:R-:W2:Y:S04]  /*24390*/  LDL.LU R8, [R1+0x290] ;  /* 0x0002900001087983 */ /* 0x000ea80000300800 */
[----:B------:R-:W2:Y:S04]  /*243a0*/  LDL.LU R9, [R1+0x294] ;  /* 0x0002940001097983 */ /* 0x000ea80000300800 */
[----:B------:R-:W2:Y:S04]  /*243b0*/  LDL.LU R10, [R1+0x298] ;  /* 0x00029800010a7983 */ /* 0x000ea80000300800 */
[----:B------:R-:W2:Y:S04]  /*243c0*/  LDL.LU R11, [R1+0x29c] ;  /* 0x00029c00010b7983 */ /* 0x000ea80000300800 */
[----:B------:R-:W3:Y:S04]  /*243d0*/  LDL.LU R24, [R1+0x1f0] ;  /* 0x0001f00001187983 */ /* 0x000ee80000300800 */
[----:B------:R-:W3:Y:S04]  /*243e0*/  LDL.LU R25, [R1+0x1f4] ;  /* 0x0001f40001197983 */ /* 0x000ee80000300800 */
[----:B------:R-:W3:Y:S04]  /*243f0*/  LDL.LU R26, [R1+0x1f8] ;  /* 0x0001f800011a7983 */ /* 0x000ee80000300800 */
[----:B------:R-:W3:Y:S04]  /*24400*/  LDL.LU R27, [R1+0x1fc] ;  /* 0x0001fc00011b7983 */ /* 0x000ee80000300800 */
[----:B------:R-:W2:Y:S04]  /*24410*/  LDL.LU R12, [R1+0x60] ;  /* 0x00006000010c7983 */ /* 0x000ea80000300800 */
[----:B------:R-:W2:Y:S04]  /*24420*/  LDL.LU R13, [R1+0x64] ;  /* 0x00006400010d7983 */ /* 0x000ea80000300800 */
[----:B------:R-:W2:Y:S04]  /*24430*/  LDL.LU R14, [R1+0x68] ;  /* 0x00006800010e7983 */ /* 0x000ea80000300800 */
[----:B------:R-:W2:Y:S01]  /*24440*/  LDL.LU R15, [R1+0x6c] ;  /* 0x00006c00010f7983 */ /* 0x000ea20000300800 */
[----:B----4-:R-:W-:Y:S03]  /*24450*/  HMMA.1688.F32.TF32 R20, R16, R22, R4 ;  /* 0x000000161014723c */ /* 0x010fe60000081004 */
[----:B--2---:R1:W-:Y:S04]  /*24460*/  STL.64 [R1+0x15b8], R14 ;  /* 0x0015b80e01007387 */ /* 0x0043e80000100a00 */
[----:B------:R-:W-:Y:S01]  /*24470*/  STL.64 [R1+0x15b0], R12 ;  /* 0x0015b00c01007387 */ /* 0x000fe20000100a00 */
[----:B-1----:R-:W-:-:S02]  /*24480*/  IMAD.MOV.U32 R14, RZ, RZ, R29 ;  /* 0x000000ffff0e7224 */ /* 0x002fc400078e001d */
[----:B------:R-:W-:Y:S01]  /*24490*/  IMAD.MOV.U32 R15, RZ, RZ, R28 ;  /* 0x000000ffff0f7224 */ /* 0x000fe200078e001c */
[----:B------:R-:W2:Y:S04]  /*244a0*/  LDL.LU R29, [R1+0x174c] ;  /* 0x00174c00011d7983 */ /* 0x000ea80000300800 */
[----:B------:R-:W4:Y:S04]  /*244b0*/  LDL.LU R28, [R1+0x1748] ;  /* 0x00174800011c7983 */ /* 0x000f280000300800 */
[----:B------:R-:W2:Y:S04]  /*244c0*/  LDL.LU.64 R6, [R1+0x1740] ;  /* 0x0017400001067983 */ /* 0x000ea80000300a00 */
[----:B------:R-:W2:Y:S04]  /*244d0*/  LDL.LU.64 R4, [R1+0x1738] ;  /* 0x0017380001047983 */ /* 0x000ea80000300a00 */
[----:B------:R-:W-:Y:S04]  /*244e0*/  STL.64 [R1+0x500], R20 ;  /* 0x0005001401007387 */ /* 0x000fe80000100a00 */
[----:B------:R1:W-:Y:S04]  /*244f0*/  STL.64 [R1+0x508], R22 ;  /* 0x0005081601007387 */ /* 0x0003e80000100a00 */
[----:B-1----:R-:W2:Y:S04]  /*24500*/  LDL.LU.64 R22, [R1+0x1730] ;  /* 0x0017300001167983 */ /* 0x002ea80000300a00 */
[----:B------:R-:W2:Y:S02]  /*24510*/  LDL.LU.64 R20, [R1+0x1728] ;  /* 0x0017280001147983 */ /* 0x000ea40000300a00 */
[----:B--2---:R-:W-:Y:S02]  /*24520*/  HMMA.1688.F32.TF32 R12, R16, R14, R20 ;  /* 0x0000000e100c723c */ /* 0x004fe40000081014 */
[----:B------:R-:W2:-:S15]  /*24530*/  LDL.LU.64 R22, [R1+0x1720] ;  /* 0x0017200001167983 */ /* 0x000e9e0000300a00 */
[----:B------:R-:W-:Y:S02]  /*24540*/  NOP ;  /* 0x0000000000007918 */ /* 0x000fe40000000000 */
[----:B------:R1:W-:Y:S04]  /*24550*/  STL.64 [R1+0x4f0], R12 ;  /* 0x0004f00c01007387 */ /* 0x0003e80000100a00 */
[----:B------:R3:W-:Y:S04]  /*24560*/  STL.64 [R1+0x4f8], R14 ;  /* 0x0004f80e01007387 */ /* 0x0007e80000100a00 */
[----:B-1----:R-:W4:Y:S04]  /*24570*/  LDL.LU R12, [R1+0x90] ;  /* 0x00009000010c7983 */ /* 0x002f280000300800 */
[----:B------:R-:W4:Y:S04]  /*24580*/  LDL.LU R13, [R1+0x94] ;  /* 0x00009400010d7983 */ /* 0x000f280000300800 */
[----:B---3--:R-:W3:Y:S04]  /*24590*/  LDL.LU R14, [R1+0x98] ;  /* 0x00009800010e7983 */ /* 0x008ee80000300800 */
[----:B------:R-:W3:Y:S01]  /*245a0*/  LDL.LU R15, [R1+0x9c] ;  /* 0x00009c00010f7983 */ /* 0x000ee20000300800 */
[----:B--2---:R-:W-:Y:S03]  /*245b0*/  HMMA.1688.F32.TF32 R20, R16, R22, R4 ;  /* 0x000000161014723c */ /* 0x004fe60000081004 */
[----:B---3--:R-:W-:Y:S04]  /*245c0*/  STL.64 [R1+0x15c8], R14 ;  /* 0x0015c80e01007387 */ /* 0x008fe80000100a00 */
[----:B----4-:R-:W-:Y:S04]  /*245d0*/  STL.64 [R1+0x15c0], R12 ;  /* 0x0015c00c01007387 */ /* 0x010fe80000100a00 */
[----:B------:R-:W2:Y:S04]  /*245e0*/  LDL.LU.64 R6, [R1+0x1718] ;  /* 0x0017180001067983 */ /* 0x000ea80000300a00 */
[----:B------:R-:W2:Y:S04]  /*245f0*/  LDL.LU.64 R4, [R1+0x1710] ;  /* 0x0017100001047983 */ /* 0x000ea80000300a00 */
[----:B------:R-:W-:Y:S04]  /*24600*/  STL.64 [R1+0x4e0], R20 ;  /* 0x0004e01401007387 */ /* 0x000fe80000100a00 */
[----:B------:R1:W-:Y:S04]  /*24610*/  STL.64 [R1+0x4e8], R22 ;  /* 0x0004e81601007387 */ /* 0x0003e80000100a00 */
[----:B-1----:R-:W2:Y:S01]  /*24620*/  LDL.LU.64 R22, [R1+0x1708] ;  /* 0x0017080001167983 */ /* 0x002ea20000300a00 */
[----:B------:R-:W-:-:S02]  /*24630*/  IMAD.MOV.U32 R14, RZ, RZ, R3 ;  /* 0x000000ffff0e7224 */ /* 0x000fc400078e0003 */
[----:B------:R-:W-:Y:S01]  /*24640*/  IMAD.MOV.U32 R15, RZ, RZ, R2 ;  /* 0x000000ffff0f7224 */ /* 0x000fe200078e0002 */
[----:B--2---:R-:W-:Y:S01]  /*24650*/  HMMA.1688.F32.TF32 R4, R16, R22, R4 ;  /* 0x000000161004723c */ /* 0x004fe20000081004 */
[----:B------:R-:W-:Y:S02]  /*24660*/  IMAD.MOV.U32 R3, RZ, RZ, R22 ;  /* 0x000000ffff037224 */ /* 0x000fe400078e0016 */
[----:B------:R-:W-:-:S15]  /*24670*/  IMAD.MOV.U32 R2, RZ, RZ, R23 ;  /* 0x000000ffff027224 */ /* 0x000fde00078e0017 */
[----:B------:R-:W-:Y:S01]  /*24680*/  NOP ;  /* 0x0000000000007918 */ /* 0x000fe20000000000 */
[----:B------:R-:W-:Y:S04]  /*24690*/  STL.64 [R1+0x4d0], R4 ;  /* 0x0004d00401007387 */ /* 0x000fe80000100a00 */
[----:B------:R1:W-:Y:S04]  /*246a0*/  STL.64 [R1+0x4d8], R6 ;  /* 0x0004d80601007387 */ /* 0x0003e80000100a00 */
[----:B-1----:R-:W2:Y:S04]  /*246b0*/  LDL.LU.64 R6, [R1+0x1700] ;  /* 0x0017000001067983 */ /* 0x002ea80000300a00 */
[----:B------:R-:W3:Y:S04]  /*246c0*/  LDL.LU R4, [R1+0x16f8] ;  /* 0x0016f80001047983 */ /* 0x000ee80000300800 */
[----:B------:R-:W4:Y:S04]  /*246d0*/  LDL.LU.64 R22, [R1+0x16f0] ;  /* 0x0016f00001167983 */ /* 0x000f280000300a00 */
[----:B------:R-:W4:Y:S02]  /*246e0*/  LDL.LU.64 R20, [R1+0x16e8] ;  /* 0x0016e80001147983 */ /* 0x000f240000300a00 */
[----:B----4-:R-:W-:-:S15]  /*246f0*/  HMMA.1688.F32.TF32 R20, R16, R14, R20 ;  /* 0x0000000e1014723c */ /* 0x010fde0000081014 */
[----:B------:R-:W-:-:S04]  /*24700*/  NOP ;  /* 0x0000000000007918 */ /* 0x000fc80000000000 */
[----:B------:R-:W-:Y:S04]  /*24710*/  STL.64 [R1+0x4c0], R20 ;  /* 0x0004c01401007387 */ /* 0x000fe80000100a00 */
[----:B------:R1:W-:Y:S04]  /*24720*/  STL.64 [R1+0x4c8], R22 ;  /* 0x0004c81601007387 */ /* 0x0003e80000100a00 */
[----:B-1----:R-:W4:Y:S04]  /*24730*/  LDL.LU.64 R22, [R1+0x16e0] ;  /* 0x0016e00001167983 */ /* 0x002f280000300a00 */
[----:B------:R1:W-:Y:S04]  /*24740*/  STL.64 [R1+0x1680], R14 ;  /* 0x0016800e01007387 */ /* 0x0003e80000100a00 */
[----:B-1----:R-:W2:Y:S01]  /*24750*/  LDL.LU.64 R14, [R1+0x38] ;  /* 0x00003800010e7983 */ /* 0x002ea20000300a00 */
[C---:B----4-:R-:W-:Y:S03]  /*24760*/  HMMA.1688.F32.TF32 R20, R16.reuse, R22, R8 ;  /* 0x000000161014723c */ /* 0x050fe60000081008 */
[----:B--2---:R1:W-:Y:S04]  /*24770*/  STL.64 [R1+0x1698], R14 ;  /* 0x0016980e01007387 */ /* 0x0043e80000100a00 */
[----:B------:R-:W2:Y:S04]  /*24780*/  LDL.LU R12, [R1+0x280] ;  /* 0x00028000010c7983 */ /* 0x000ea80000300800 */
[----:B------:R-:W2:Y:S04]  /*24790*/  LDL.LU R13, [R1+0x284] ;  /* 0x00028400010d7983 */ /* 0x000ea80000300800 */
[----:B-1----:R-:W2:Y:S04]  /*247a0*/  LDL.LU R14, [R1+0x288] ;  /* 0x00028800010e7983 */ /* 0x002ea80000300800 */
[----:B------:R-:W2:Y:S04]  /*247b0*/  LDL.LU R15, [R1+0x28c] ;  /* 0x00028c00010f7983 */ /* 0x000ea80000300800 */
[----:B------:R-:W2:Y:S04]  /*247c0*/  LDL.LU.64 R10, [R1+0x16d8] ;  /* 0x0016d800010a7983 */ /* 0x000ea80000300a00 */
[----:B------:R-:W4:Y:S04]  /*247d0*/  LDL.LU.64 R8, [R1+0x16d0] ;  /* 0x0016d00001087983 */ /* 0x000f280000300a00 */
[----:B------:R-:W-:Y:S04]  /*247e0*/  STL.64 [R1+0x4b0], R20 ;  /* 0x0004b01401007387 */ /* 0x000fe80000100a00 */
[----:B------:R1:W-:Y:S04]  /*247f0*/  STL.64 [R1+0x4b8], R22 ;  /* 0x0004b81601007387 */ /* 0x0003e80000100a00 */
[----:B-1----:R-:W3:Y:S04]  /*24800*/  LDL.LU.64 R22, [R1+0x16c8] ;  /* 0x0016c80001167983 */ /* 0x002ee80000300a00 */
[----:B------:R-:W3:Y:S01]  /*24810*/  LDL.LU.64 R20, [R1+0x16c0] ;  /* 0x0016c00001147983 */ /* 0x000ee20000300a00 */
[----:B--2---:R-:W-:-:S15]  /*24820*/  HMMA.1688.F32.TF32 R12, R16, R10, R12 ;  /* 0x0000000a100c723c */ /* 0x004fde000008100c */
[----:B------:R-:W-:-:S04]  /*24830*/  NOP ;  /* 0x0000000000007918 */ /* 0x000fc80000000000 */
[----:B------:R-:W-:Y:S04]  /*24840*/  STL.64 [R1+0x4a0], R12 ;  /* 0x0004a00c01007387 */ /* 0x000fe80000100a00 */
[----:B------:R1:W-:Y:S04]  /*24850*/  STL.64 [R1+0x4a8], R14 ;  /* 0x0004a80e01007387 */ /* 0x0003e80000100a00 */
[----:B-1----:R-:W2:Y:S04]  /*24860*/  LDL.LU.64 R14, [R1+0x48] ;  /* 0x00004800010e7983 */ /* 0x002ea80000300a00 */
[----:B--2---:R1:W-:Y:S02]  /*24870*/  STL.64 [R1+0x16b0], R14 ;  /* 0x0016b00e01007387 */ /* 0x0043e40000100a00 */
[----:B-1----:R-:W-:Y:S02]  /*24880*/  HMMA.1688.F32.TF32 R12, R16, R6, R24 ;  /* 0x00000006100c723c */ /* 0x002fe40000081018 */
[----:B------:R-:W-:Y:S04]  /*24890*/  STL.64 [R1+0x1668], R10 ;  /* 0x0016680a01007387 */ /* 0x000fe80000100a00 */
[----:B----4-:R1:W-:Y:S04]  /*248a0*/  STL.64 [R1+0x1660], R8 ;  /* 0x0016600801007387 */ /* 0x0103e80000100a00 */
[----:B-1----:R-:W2:Y:S09]  /*248b0*/  LDL.LU R8, [R1+0x1e0] ;  /* 0x0001e00001087983 */ /* 0x002eb20000300800 */
[----:B------:R-:W-:Y:S04]  /*248c0*/  STL.64 [R1+0x460], R12 ;  /* 0x0004600c01007387 */ /* 0x000fe80000100a00 */
[----:B------:R1:W-:Y:S04]  /*248d0*/  STL.64 [R1+0x468], R14 ;  /* 0x0004680e01007387 */ /* 0x0003e80000100a00 */
[----:B------:R-:W2:Y:S04]  /*248e0*/  LDL.LU R9, [R1+0x1e4] ;  /* 0x0001e40001097983 */ /* 0x000ea80000300800 */
[----:B------:R-:W2:Y:S04]  /*248f0*/  LDL.LU R10, [R1+0x1e8] ;  /* 0x0001e800010a7983 */ /* 0x000ea80000300800 */
[----:B------:R-:W2:Y:S04]  /*24900*/  LDL.LU R11, [R1+0x1ec] ;  /* 0x0001ec00010b7983 */ /* 0x000ea80000300800 */
[----:B-1----:R-:W2:Y:S04]  /*24910*/  LDL.LU.64 R14, [R1+0x58] ;  /* 0x00005800010e7983 */ /* 0x002ea80000300a00 */
[----:B------:R-:W-:Y:S04]  /*24920*/  STL.64 [R1+0x1690], R6 ;  /* 0x0016900601007387 */ /* 0x000fe80000100a00 */
[----:B---3--:R1:W-:Y:S04]  /*24930*/  STL [R1+0x1688], R4 ;  /* 0x0016880401007387 */ /* 0x0083e80000100800 */
[----:B-1----:R-:W3:Y:S04]  /*24940*/  LDL.LU R4, [R1+0x1c0] ;  /* 0x0001c00001047983 */ /* 0x002ee80000300800 */
[----:B------:R-:W3:Y:S04]  /*24950*/  LDL.LU R5, [R1+0x1c4] ;  /* 0x0001c40001057983 */ /* 0x000ee80000300800 */
[----:B------:R-:W4:Y:S04]  /*24960*/  LDL.LU R6, [R1+0x1c8] ;  /* 0x0001c80001067983 */ /* 0x000f280000300800 */
[----:B------:R-:W4:Y:S01]  /*24970*/  LDL.LU R7, [R1+0x1cc] ;  /* 0x0001cc0001077983 */ /* 0x000f220000300800 */
[----:B------:R-:W-:-:S02]  /*24980*/  IMAD.MOV.U32 R16, RZ, RZ, R28 ;  /* 0x000000ffff107224 */ /* 0x000fc400078e001c */
[----:B------:R-:W-:Y:S01]  /*24990*/  IMAD.MOV.U32 R17, RZ, RZ, R29 ;  /* 0x000000ffff117224 */ /* 0x000fe200078e001d */
[----:B----4-:R-:W-:Y:S04]  /*249a0*/  STL.64 [R1+0x16a8], R6 ;  /* 0x0016a80601007387 */ /* 0x010fe80000100a00 */
[----:B---3--:R1:W-:Y:S04]  /*249b0*/  STL.64 [R1+0x16a0], R4 ;  /* 0x0016a00401007387 */ /* 0x0083e80000100a00 */
[----:B-1----:R-:W3:Y:S04]  /*249c0*/  LDL.LU R4, [R1+0x1d0] ;  /* 0x0001d00001047983 */ /* 0x002ee80000300800 */
[----:B------:R-:W3:Y:S04]  /*249d0*/  LDL.LU R5, [R1+0x1d4] ;  /* 0x0001d40001057983 */ /* 0x000ee80000300800 */
[----:B------:R-:W3:Y:S04]  /*249e0*/  LDL.LU R6, [R1+0x1d8] ;  /* 0x0001d80001067983 */ /* 0x000ee80000300800 */
[----:B------:R-:W3:Y:S04]  /*249f0*/  LDL.LU R7, [R1+0x1dc] ;  /* 0x0001dc0001077983 */ /* 0x000ee80000300800 */
[----:B------:R-:W4:Y:S04]  /*24a00*/  LDL.LU R24, [R1+0x1a0] ;  /* 0x0001a00001187983 */ /* 0x000f280000300800 */
[----:B------:R-:W4:Y:S04]  /*24a10*/  LDL.LU R25, [R1+0x1a4] ;  /* 0x0001a40001197983 */ /* 0x000f280000300800 */
[----:B------:R-:W4:Y:S04]  /*24a20*/  LDL.LU R26, [R1+0x1a8] ;  /* 0x0001a800011a7983 */ /* 0x000f280000300800 */
[----:B------:R-:W4:Y:S04]  /*24a30*/  LDL.LU R27, [R1+0x1ac] ;  /* 0x0001ac00011b7983 */ /* 0x000f280000300800 */
[----:B------:R-:W3:Y:S04]  /*24a40*/  LDL.LU R28, [R1+0x16bc] ;  /* 0x0016bc00011c7983 */ /* 0x000ee80000300800 */
[----:B------:R-:W3:Y:S04]  /*24a50*/  LDL.LU R29, [R1+0x16b8] ;  /* 0x0016b800011d7983 */ /* 0x000ee80000300800 */
[----:B------:R-:W3:Y:S04]  /*24a60*/  LDL.LU R18, [R1+0x88] ;  /* 0x0000880001127983 */ /* 0x000ee80000300800 */
[----:B------:R-:W3:Y:S01]  /*24a70*/  LDL.LU R19, [R1+0x8c] ;  /* 0x00008c0001137983 */ /* 0x000ee20000300800 */
[----:B--2---:R-:W-:Y:S03]  /*24a80*/  HMMA.1688.F32.TF32 R8, R20, R14, R8 ;  /* 0x0000000e1408723c */ /* 0x004fe60000081008 */
[----:B---3--:R-:W-:Y:S04]  /*24a90*/  STL.64 [R1+0x15d8], R18 ;  /* 0x0015d81201007387 */ /* 0x008fe80000100a00 */
[----:B------:R1:W-:Y:S04]  /*24aa0*/  STL.64 [R1+0x15d0], R16 ;  /* 0x0015d01001007387 */ /* 0x0003e80000100a00 */
[----:B-1----:R-:W2:Y:S04]  /*24ab0*/  LDL.LU R16, [R1+0xa0] ;  /* 0x0000a00001107983 */ /* 0x002ea80000300800 */
[----:B------:R-:W2:Y:S01]  /*24ac0*/  LDL.LU R17, [R1+0xa4] ;  /* 0x0000a40001117983 */ /* 0x000ea20000300800 */
[----:B------:R-:W-:-:S02]  /*24ad0*/  IMAD.MOV.U32 R18, RZ, RZ, R29 ;  /* 0x000000ffff127224 */ /* 0x000fc400078e001d */
[----:B------:R-:W-:-:S05]  /*24ae0*/  IMAD.MOV.U32 R19, RZ, RZ, R28 ;  /* 0x000000ffff137224 */ /* 0x000fca00078e001c */
[----:B------:R-:W-:Y:S04]  /*24af0*/  STL.64 [R1+0x15e8], R18 ;  /* 0x0015e81201007387 */ /* 0x000fe80000100a00 */
[----:B--2---:R-:W-:Y:S04]  /*24b00*/  STL.64 [R1+0x15e0], R16 ;  /* 0x0015e01001007387 */ /* 0x004fe80000100a00 */
[----:B------:R1:W-:Y:S04]  /*24b10*/  STL.64 [R1+0x680], R8 ;  /* 0x0006800801007387 */ /* 0x0003e80000100a00 */
[----:B------:R-:W-:Y:S01]  /*24b20*/  STL.64 [R1+0x688], R10 ;  /* 0x0006880a01007387 */ /* 0x000fe20000100a00 */
[----:B-1----:R-:W-:-:S02]  /*24b30*/  IMAD.MOV.U32 R9, RZ, RZ, R14 ;  /* 0x000000ffff097224 */ /* 0x002fc400078e000e */
[----:B------:R-:W-:Y:S02]  /*24b40*/  IMAD.MOV.U32 R8, RZ, RZ, R15 ;  /* 0x000000ffff087224 */ /* 0x000fe400078e000f */
[----:B------:R-:W2:Y:S02]  /*24b50*/  LDL.LU.64 R14, [R1+0x16b0] ;  /* 0x0016b000010e7983 */ /* 0x000ea40000300a00 */
[----:B--2---:R-:W-:Y:S01]  /*24b60*/  HMMA.1688.F32.TF32 R4, R20, R14, R4 ;  /* 0x0000000e1404723c */ /* 0x004fe20000081004 */
[----:B------:R-:W-:Y:S02]  /*24b70*/  IMAD.MOV.U32 R28, RZ, RZ, R14 ;  /* 0x000000ffff1c7224 */ /* 0x000fe400078e000e */
[----:B------:R-:W-:-:S15]  /*24b80*/  IMAD.MOV.U32 R29, RZ, RZ, R15 ;  /* 0x000000ffff1d7224 */ /* 0x000fde00078e000f */
[----:B------:R-:W-:Y:S01]  /*24b90*/  NOP ;  /* 0x0000000000007918 */ /* 0x000fe20000000000 */
[----:B------:R-:W-:Y:S04]  /*24ba0*/  STL.64 [R1+0x670], R4 ;  /* 0x0006700401007387 */ /* 0x000fe80000100a00 */
[----:B------:R1:W-:Y:S04]  /*24bb0*/  STL.64 [R1+0x678], R6 ;  /* 0x0006780601007387 */ /* 0x0003e80000100a00 */
[----:B-1----:R-:W2:Y:S04]  /*24bc0*/  LDL.LU.64 R6, [R1+0x16a8] ;  /* 0x0016a80001067983 */ /* 0x002ea80000300a00 */
[----:B------:R-:W2:Y:S04]  /*24bd0*/  LDL.LU.64 R4, [R1+0x16a0] ;  /* 0x0016a00001047983 */ /* 0x000ea80000300a00 */
[----:B------:R-:W2:Y:S01]  /*24be0*/  LDL.LU.64 R14, [R1+0x1698] ;  /* 0x00169800010e7983 */ /* 0x000ea20000300a00 */
        /* <DEDUP_REMOVED lines=11> */
[----:B------:R-:W3:Y:S04]  /*24ca0*/  LDL.LU.64 R10, [R1+0x8] ;  /* 0x00000800010a7983 */ /* 0x000ee80000300a00 */
[----:B------:R-:W3:Y:S04]  /*24cb0*/  LDL R5, [R1+0xab4] ;  /* 0x000ab40001057983 */ /* 0x000ee80000100800 */
[----:B--2---:R-:W-:Y:S04]  /*24cc0*/  STL.64 [R1+0x1658], R6 ;  /* 0x0016580601007387 */ /* 0x004fe80000100a00 */
[----:B---3--:R1:W-:Y:S04]  /*24cd0*/  STL.64 [R1+0x1650], R4 ;  /* 0x0016500401007387 */ /* 0x0083e80000100a00 */
[----:B-1----:R-:W2:Y:S04]  /*24ce0*/  LDL.LU R4, [R1+0x1b0] ;  /* 0x0001b00001047983 */ /* 0x002ea80000300800 */
[----:B------:R-:W2:Y:S04]  /*24cf0*/  LDL.LU R5, [R1+0x1b4] ;  /* 0x0001b40001057983 */ /* 0x000ea80000300800 */
[----:B------:R-:W2:Y:S04]  /*24d00*/  LDL.LU R6, [R1+0x1b8] ;  /* 0x0001b80001067983 */ /* 0x000ea80000300800 */
[----:B------:R-:W2:Y:S04]  /*24d10*/  LDL.LU R7, [R1+0x1bc] ;  /* 0x0001bc0001077983 */ /* 0x000ea80000300800 */
[----:B------:R1:W-:Y:S04]  /*24d20*/  STL.64 [R1+0x1670], R18 ;  /* 0x0016701201007387 */ /* 0x0003e80000100a00 */
[----:B------:R-:W3:Y:S01]  /*24d30*/  LDL.LU R16, [R1+0x190] ;  /* 0x0001900001107983 */ /* 0x000ee20000300800 */
[----:B--2---:R-:W-:-:S15]  /*24d40*/  HMMA.1688.F32.TF32 R4, R20, R18, R4 ;  /* 0x000000121404723c */ /* 0x004fde0000081004 */
[----:B------:R-:W-:-:S04]  /*24d50*/  NOP ;  /* 0x0000000000007918 */ /* 0x000fc80000000000 */
[----:B------:R-:W-:Y:S04]  /*24d60*/  STL.64 [R1+0x650], R4 ;  /* 0x0006500401007387 */ /* 0x000fe80000100a00 */
[----:B------:R4:W-:Y:S04]  /*24d70*/  STL.64 [R1+0x658], R6 ;  /* 0x0006580601007387 */ /* 0x0009e80000100a00 */
[----:B------:R-:W3:Y:S04]  /*24d80*/  LDL.LU R17, [R1+0x194] ;  /* 0x0001940001117983 */ /* 0x000ee80000300800 */
[----:B-1----:R-:W3:Y:S04]  /*24d90*/  LDL.LU R18, [R1+0x198] ;  /* 0x0001980001127983 */ /* 0x002ee80000300800 */
[----:B------:R-:W3:Y:S01]  /*24da0*/  LDL.LU R19, [R1+0x19c] ;  /* 0x00019c0001137983 */ /* 0x000ee20000300800 */
[----:B----4-:R-:W-:Y:S03]  /*24db0*/  HMMA.1688.F32.TF32 R4, R20, R14, R24 ;  /* 0x0000000e1404723c */ /* 0x010fe60000081018 */
[----:B------:R-:W2:-:S15]  /*24dc0*/  LDL.LU R24, [R1+0xf0] ;  /* 0x0000f00001187983 */ /* 0x000e9e0000300800 */
[----:B------:R-:W-:Y:S01]  /*24dd0*/  NOP ;  /* 0x0000000000007918 */ /* 0x000fe20000000000 */
[----:B------:R1:W-:Y:S04]  /*24de0*/  STL.64 [R1+0x640], R4 ;  /* 0x0006400401007387 */ /* 0x0003e80000100a00 */
[----:B------:R4:W-:Y:S04]  /*24df0*/  STL.64 [R1+0x648], R6 ;  /* 0x0006480601007387 */ /* 0x0009e80000100a00 */
[----:B------:R-:W2:Y:S04]  /*24e00*/  LDL.LU R25, [R1+0xf4] ;  /* 0x0000f40001197983 */ /* 0x000ea80000300800 */
[----:B------:R-:W2:Y:S04]  /*24e10*/  LDL.LU R26, [R1+0xf8] ;  /* 0x0000f800011a7983 */ /* 0x000ea80000300800 */
[----:B------:R-:W2:Y:S04]  /*24e20*/  LDL.LU R27, [R1+0xfc] ;  /* 0x0000fc00011b7983 */ /* 0x000ea80000300800 */
[----:B-1----:R-:W2:Y:S04]  /*24e30*/  LDL.LU R4, [R1+0x180] ;  /* 0x0001800001047983 */ /* 0x002ea80000300800 */
[----:B------:R-:W2:Y:S04]  /*24e40*/  LDL.LU R5, [R1+0x184] ;  /* 0x0001840001057983 */ /* 0x000ea80000300800 */
[----:B----4-:R-:W2:Y:S04]  /*24e50*/  LDL.LU R6, [R1+0x188] ;  /* 0x0001880001067983 */ /* 0x010ea80000300800 */
[----:B------:R-:W2:Y:S04]  /*24e60*/  LDL.LU R7, [R1+0x18c] ;  /* 0x00018c0001077983 */ /* 0x000ea80000300800 */
        /* <DEDUP_REMOVED lines=18> */
[----:B------:R-:W-:Y:S04]  /*24f90*/  STL.64 [R1+0x1628], R14 ;  /* 0x0016280e01007387 */ /* 0x000fe80000100a00 */
[----:B------:R-:W-:Y:S04]  /*24fa0*/  STL.64 [R1+0x630], R16 ;  /* 0x0006301001007387 */ /* 0x000fe80000100a00 */
[----:B------:R1:W-:Y:S04]  /*24fb0*/  STL.64 [R1+0x638], R18 ;  /* 0x0006381201007387 */ /* 0x0003e80000100a00 */
[----:B-1----:R-:W4:Y:S01]  /*24fc0*/  LDL.LU.64 R18, [R1+0x1670] ;  /* 0x0016700001127983 */ /* 0x002f220000300a00 */
[----:B------:R-:W-:-:S02]  /*24fd0*/  IMAD.MOV.U32 R17, RZ, RZ, R10 ;  /* 0x000000ffff117224 */ /* 0x000fc400078e000a */
[----:B------:R-:W-:Y:S02]  /*24fe0*/  IMAD.MOV.U32 R16, RZ, RZ, R11 ;  /* 0x000000ffff107224 */ /* 0x000fe400078e000b */
[----:B------:R-:W2:Y:S01]  /*24ff0*/  LDL.LU.64 R10, [R1+0x1668] ;  /* 0x00166800010a7983 */ /* 0x000ea20000300a00 */
[----:B------:R-:W-:Y:S02]  /*25000*/  IMAD.MOV.U32 R14, RZ, RZ, R9 ;  /* 0x000000ffff0e7224 */ /* 0x000fe400078e0009 */
[----:B------:R-:W-:Y:S02]  /*25010*/  IMAD.MOV.U32 R15, RZ, RZ, R8 ;  /* 0x000000ffff0f7224 */ /* 0x000fe400078e0008 */
[----:B------:R-:W2:Y:S04]  /*25020*/  LDL.LU.64 R8, [R1+0x1660] ;  /* 0x0016600001087983 */ /* 0x000ea80000300a00 */
[----:B----4-:R-:W-:Y:S04]  /*25030*/  STL.64 [R1+0x1620], R18 ;  /* 0x0016201201007387 */ /* 0x010fe80000100a00 */
[----:B------:R1:W-:Y:S04]  /*25040*/  STL.64 [R1+0x1618], R16 ;  /* 0x0016181001007387 */ /* 0x0003e80000100a00 */
[----:B-1----:R-:W4:Y:S04]  /*25050*/  LDL.LU R16, [R1+0xd0] ;  /* 0x0000d00001107983 */ /* 0x002f280000300800 */
[----:B------:R-:W4:Y:S04]  /*25060*/  LDL.LU R17, [R1+0xd4] ;  /* 0x0000d40001117983 */ /* 0x000f280000300800 */
[----:B------:R-:W3:Y:S04]  /*25070*/  LDL.LU R18, [R1+0xd8] ;  /* 0x0000d80001127983 */ /* 0x000ee80000300800 */
[----:B------:R-:W3:Y:S01]  /*25080*/  LDL.LU R19, [R1+0xdc] ;  /* 0x0000dc0001137983 */ /* 0x000ee20000300800 */
[----:B--2---:R-:W-:Y:S03]  /*25090*/  HMMA.1688.F32.TF32 R4, R20, R10, R4 ;  /* 0x0000000a1404723c */ /* 0x004fe60000081004 */
[----:B---3--:R-:W-:Y:S04]  /*250a0*/  STL.64 [R1+0x1638], R18 ;  /* 0x0016381201007387 */ /* 0x008fe80000100a00 */
[----:B----4-:R1:W-:Y:S04]  /*250b0*/  STL.64 [R1+0x1630], R16 ;  /* 0x0016301001007387 */ /* 0x0103e80000100a00 */
[----:B-1----:R-:W2:Y:S04]  /*250c0*/  LDL.LU R16, [R1+0xe0] ;  /* 0x0000e00001107983 */ /* 0x002ea80000300800 */
[----:B------:R-:W2:Y:S04]  /*250d0*/  LDL.LU R17, [R1+0xe4] ;  /* 0x0000e40001117983 */ /* 0x000ea80000300800 */
[----:B------:R-:W-:Y:S04]  /*250e0*/  STL.64 [R1+0x620], R4 ;  /* 0x0006200401007387 */ /* 0x000fe80000100a00 */
[----:B------:R1:W-:Y:S04]  /*250f0*/  STL.64 [R1+0x628], R6 ;  /* 0x0006280601007387 */ /* 0x0003e80000100a00 */
[----:B-1----:R-:W3:Y:S04]  /*25100*/  LDL.LU.64 R6, [R1+0x1658] ;  /* 0x0016580001067983 */ /* 0x002ee80000300a00 */
[----:B------:R-:W4:Y:S01]  /*25110*/  LDL.LU.64 R4, [R1+0x1650] ;  /* 0x0016500001047983 */ /* 0x000f220000300a00 */
[----:B------:R-:W-:-:S02]  /*25120*/  IMAD.MOV.U32 R18, RZ, RZ, R29 ;  /* 0x000000ffff127224 */ /* 0x000fc400078e001d */
[----:B------:R-:W-:Y:S01]  /*25130*/  IMAD.MOV.U32 R19, RZ, RZ, R28 ;  /* 0x000000ffff137224 */ /* 0x000fe200078e001c */
[----:B---3--:R-:W-:Y:S01]  /*25140*/  HMMA.1688.F32.TF32 R20, R20, R6, R24 ;  /* 0x000000061414723c */ /* 0x008fe20000081018 */
[----:B------:R-:W2:Y:S04]  /*25150*/  LDL.LU.64 R26, [R1+0x1648] ;  /* 0x00164800011a7983 */ /* 0x000ea80000300a00 */
[----:B------:R-:W2:-:S14]  /*25160*/  LDL.LU.64 R24, [R1+0x1640] ;  /* 0x0016400001187983 */ /* 0x000e9c0000300a00 */
[----:B------:R-:W-:Y:S04]  /*25170*/  STL.64 [R1+0x490], R20 ;  /* 0x0004901401007387 */ /* 0x000fe80000100a00 */
[----:B------:R1:W-:Y:S02]  /*25180*/  STL.64 [R1+0x498], R22 ;  /* 0x0004981601007387 */ /* 0x0003e40000100a00 */
[----:B-1----:R-:W-:Y:S02]  /*25190*/  IMAD.MOV.U32 R22, RZ, RZ, R3 ;  /* 0x000000ffff167224 */ /* 0x002fe400078e0003 */
[----:B------:R-:W-:Y:S01]  /*251a0*/  IMAD.MOV.U32 R23, RZ, RZ, R2 ;  /* 0x000000ffff177224 */ /* 0x000fe200078e0002 */
[----:B--2---:R-:W-:Y:S01]  /*251b0*/  HMMA.1688.F32.TF32 R12, R24, R14, R16 ;  /* 0x0000000e180c723c */ /* 0x004fe20000081010 */
[----:B------:R-:W2:Y:S04]  /*251c0*/  LDL.LU.64 R18, [R1+0x1638] ;  /* 0x0016380001127983 */ /* 0x000ea80000300a00 */
[----:B------:R-:W2:-:S14]  /*251d0*/  LDL.LU.64 R16, [R1+0x1630] ;  /* 0x0016300001107983 */ /* 0x000e9c0000300a00 */
[----:B------:R-:W-:Y:S01]  /*251e0*/  IMAD.MOV.U32 R3, RZ, RZ, R14 ;  /* 0x000000ffff037224 */ /* 0x000fe200078e000e */
[----:B------:R2:W-:Y:S01]  /*251f0*/  STL.64 [R1+0x3f0], R12 ;  /* 0x0003f00c01007387 */ /* 0x0005e20000100a00 */
[----:B------:R-:W-:-:S03]  /*25200*/  IMAD.MOV.U32 R2, RZ, RZ, R15 ;  /* 0x000000ffff027224 */ /* 0x000fc600078e000f */
[----:B------:R-:W2:Y:S02]  /*25210*/  LDL.LU.64 R14, [R1+0x1628] ;  /* 0x00162800010e7983 */ /* 0x000ea40000300a00 */
[----:B--2---:R-:W-:Y:S02]  /*25220*/  HMMA.1688.F32.TF32 R12, R24, R14, R16 ;  /* 0x0000000e180c723c */ /* 0x004fe40000081010 */
[----:B------:R-:W2:Y:S04]  /*25230*/  LDL.LU.64 R18, [R1+0x1620] ;  /* 0x0016200001127983 */ /* 0x000ea80000300a00 */
[----:B------:R-:W3:-:S13]  /*25240*/  LDL.LU.64 R16, [R1+0x1618] ;  /* 0x0016180001107983 */ /* 0x000eda0000300a00 */
[----:B------:R-:W-:Y:S04]  /*25250*/  STL.64 [R1+0x420], R12 ;  /* 0x0004200c01007387 */ /* 0x000fe80000100a00 */
[----:B------:R1:W-:Y:S04]  /*25260*/  STL.64 [R1+0x428], R14 ;  /* 0x0004280e01007387 */ /* 0x0003e80000100a00 */
[----:B-1----:R-:W2:Y:S04]  /*25270*/  LDL.LU.64 R14, [R1+0x1610] ;  /* 0x00161000010e7983 */ /* 0x002ea80000300a00 */
[----:B------:R-:W2:Y:S02]  /*25280*/  LDL.LU.64 R12, [R1+0x1608] ;  /* 0x00160800010c7983 */ /* 0x000ea40000300a00 */
[----:B--2---:R-:W-:Y:S02]  /*25290*/  HMMA.1688.F32.TF32 R20, R24, R22, R12 ;  /* 0x000000161814723c */ /* 0x004fe4000008100c */
[----:B------:R-:W2:Y:S04]  /*252a0*/  LDL.LU.64 R14, [R1+0x1600] ;  /* 0x00160000010e7983 */ /* 0x000ea80000300a00 */
[----:B------:R-:W2:-:S13]  /*252b0*/  LDL.LU.64 R12, [R1+0x15f8] ;  /* 0x0015f800010c7983 */ /* 0x000e9a0000300a00 */
[----:B------:R3:W-:Y:S02]  /*252c0*/  STL.64 [R1+0x1190], R22 ;  /* 0x0011901601007387 */ /* 0x0007e40000100a00 */
[----:B---3--:R-:W-:Y:S02]  /*252d0*/  IMAD.MOV.U32 R22, RZ, RZ, R17 ;  /* 0x000000ffff167224 */ /* 0x008fe400078e0011 */
[----:B------:R-:W-:Y:S01]  /*252e0*/  IMAD.MOV.U32 R23, RZ, RZ, R16 ;  /* 0x000000ffff177224 */ /* 0x000fe200078e0010 */
[----:B------:R-:W-:Y:S01]  /*252f0*/  STL.64 [R1+0x1188], R20 ;  /* 0x0011881401007387 */ /* 0x000fe20000100a00 */
        /* <DEDUP_REMOVED lines=14> */
[C---:B---3--:R-:W-:Y:S02]  /*253e0*/  HMMA.1688.F32.TF32 R20, R24.reuse, R22, R12 ;  /* 0x000000161814723c */ /* 0x048fe4000008100c */
[----:B------:R-:W3:Y:S04]  /*253f0*/  LDL.LU.64 R14, [R1+0x15b8] ;  /* 0x0015b800010e7983 */ /* 0x000ee80000300a00 */
[----:B------:R-:W3:Y:S02]  /*25400*/  LDL.LU.64 R12, [R1+0x15b0] ;  /* 0x0015b000010c7983 */ /* 0x000ee40000300a00 */
[----:B--2---:R-:W-:Y:S11]  /*25410*/  HMMA.1688.F32.TF32 R16, R24, R10, R16 ;  /* 0x0000000a1810723c */ /* 0x004ff60000081010 */
[----:B------:R-:W-:Y:S04]  /*25420*/  STL.64 [R1+0x430], R20 ;  /* 0x0004301401007387 */ /* 0x000fe80000100a00 */
[----:B------:R-:W-:Y:S04]  /*25430*/  STL.64 [R1+0x438], R22 ;  /* 0x0004381601007387 */ /* 0x000fe80000100a00 */
[----:B----4-:R-:W1:Y:S02]  /*25440*/  LDSM.16.M88.4 R20, [R5+UR12+0x80] ;  /* 0x0000800c0514783b */ /* 0x010e640008000200 */
[----:B-1----:R-:W-:-:S02]  /*25450*/  IMAD.MOV.U32 R28, RZ, RZ, R23 ;  /* 0x000000ffff1c7224 */ /* 0x002fc400078e0017 */
[----:B------:R-:W-:Y:S01]  /*25460*/  IMAD.MOV.U32 R29, RZ, RZ, R22 ;  /* 0x000000ffff1d7224 */ /* 0x000fe200078e0016 */
[----:B---3--:R-:W-:Y:S01]  /*25470*/  HMMA.1688.F32.TF32 R12, R24, R6, R12 ;  /* 0x00000006180c723c */ /* 0x008fe2000008100c */
[----:B------:R-:W-:-:S15]  /*25480*/  LOP3.LUT R27, R0, 0x20, RZ, 0x3c, !PT ;  /* 0x00000020001b7812 */ /* 0x000fde00078e3cff */
[----:B------:R-:W-:-:S03]  /*25490*/  NOP ;  /* 0x0000000000007918 */ /* 0x000fc60000000000 */
[----:B------:R-:W-:Y:S04]  /*254a0*/  STL.64 [R1+0x370], R12 ;  /* 0x0003700c01007387 */ /* 0x000fe80000100a00 */
[----:B------:R-:W-:Y:S04]  /*254b0*/  STL.64 [R1+0x410], R16 ;  /* 0x0004101001007387 */ /* 0x000fe80000100a00 */
[----:B------:R-:W-:Y:S04]  /*254c0*/  STL.64 [R1+0x418], R18 ;  /* 0x0004181201007387 */ /* 0x000fe80000100a00 */
[----:B------:R-:W-:Y:S04]  /*254d0*/  LDS R18, [R0+UR9+0x4d080] ;  /* 0x04d0800900127984 */ /* 0x000fe80008000800 */
[----:B------:R-:W1:Y:S04]  /*254e0*/  LDS R19, [R27+UR9+0x4d080] ;  /* 0x04d080091b137984 */ /* 0x000e680008000800 */
[----:B------:R-:W-:Y:S04]  /*254f0*/  LDS R16, [R0+UR9+0x4c080] ;  /* 0x04c0800900107984 */ /* 0x000fe80008000800 */
[----:B------:R-:W2:Y:S01]  /*25500*/  LDS R17, [R27+UR9+0x4c080] ;  /* 0x04c080091b117984 */ /* 0x000ea20008000800 */
[----:B------:R-:W-:-:S03]  /*25510*/  IMAD.MOV.U32 R26, RZ, RZ, R15 ;  /* 0x000000ffff1a7224 */ /* 0x000fc600078e000f */
[----:B------:R-:W-:Y:S04]  /*25520*/  STL [R1+0x378], R14 ;  /* 0x0003780e01007387 */ /* 0x000fe80000100800 */
[----:B------:R-:W-:Y:S04]  /*25530*/  LDS R13, [R27+UR9+0x4c000] ;  /* 0x04c000091b0d7984 */ /* 0x000fe80008000800 */
[----:B------:R3:W-:Y:S04]  /*25540*/  STL [R1+0x1170], R26 ;  /* 0x0011701a01007387 */ /* 0x0007e80000100800 */
[----:B------:R-:W-:Y:S04]  /*25550*/  LDS R15, [R27+UR9+0x4d000] ;  /* 0x04d000091b0f7984 */ /* 0x000fe80008000800 */
[----:B------:R-:W-:Y:S04]  /*25560*/  LDS R12, [R0+UR9+0x4c000] ;  /* 0x04c00009000c7984 */ /* 0x000fe80008000800 */
[----:B------:R-:W-:Y:S04]  /*25570*/  LDS R14, [R0+UR9+0x4d000] ;  /* 0x04d00009000e7984 */ /* 0x000fe80008000800 */
[----:B-1----:R-:W-:Y:S04]  /*25580*/  STL.64 [R1+0x1508], R18 ;  /* 0x0015081201007387 */ /* 0x002fe80000100a00 */
[----:B--2---:R-:W-:Y:S04]  /*25590*/  STL.64 [R1+0x1500], R16 ;  /* 0x0015001001007387 */ /* 0x004fe80000100a00 */
[----:B------:R-:W1:Y:S04]  /*255a0*/  LDSM.16.M88.4 R16, [R5+UR12+0x4080] ;  /* 0x0040800c0510783b */ /* 0x000e680008000200 */
[----:B------:R-:W-:Y:S04]  /*255b0*/  STL.64 [R1+0x58], R22 ;  /* 0x0000581601007387 */ /* 0x000fe80000100a00 */
[----:B------:R-:W-:Y:S04]  /*255c0*/  STL [R1+0x116c], R28 ;  /* 0x00116c1c01007387 */ /* 0x000fe80000100800 */
[----:B------:R-:W-:Y:S01]  /*255d0*/  STL [R1+0x1168], R29 ;  /* 0x0011681d01007387 */ /* 0x000fe20000100800 */
[----:B---3--:R-:W-:-:S02]  /*255e0*/  IMAD.MOV.U32 R26, RZ, RZ, R8 ;  /* 0x000000ffff1a7224 */ /* 0x008fc400078e0008 */
[----:B-1----:R-:W-:Y:S02]  /*255f0*/  IMAD.MOV.U32 R24, RZ, RZ, R19 ;  /* 0x000000ffff187224 */ /* 0x002fe400078e0013 */
[----:B------:R-:W-:Y:S01]  /*25600*/  IMAD.MOV.U32 R25, RZ, RZ, R18 ;  /* 0x000000ffff197224 */ /* 0x000fe200078e0012 */
[----:B------:R-:W-:Y:S04]  /*25610*/  STL.64 [R1+0x40], R16 ;  /* 0x0000401001007387 */ /* 0x000fe80000100a00 */
[----:B------:R-:W-:Y:S04]  /*25620*/  STL.64 [R1+0x48], R18 ;  /* 0x0000481201007387 */ /* 0x000fe80000100a00 */
[----:B------:R1:W-:Y:S04]  /*25630*/  STL [R1+0x1178], R24 ;  /* 0x0011781801007387 */ /* 0x0003e80000100800 */
[----:B------:R2:W-:Y:S04]  /*25640*/  STL [R1+0x1174], R25 ;  /* 0x0011741901007387 */ /* 0x0005e80000100800 */
[----:B------:R3:W-:Y:S04]  /*25650*/  STL [R1+0x1470], R27 ;  /* 0x0014701b01007387 */ /* 0x0007e80000100800 */
[----:B-1----:R-:W4:Y:S01]  /*25660*/  LDL.LU R24, [R1+0x5a0] ;  /* 0x0005a00001187983 */ /* 0x002f220000300800 */
[----:B--2---:R-:W-:-:S02]  /*25670*/  IMAD.MOV.U32 R25, RZ, RZ, R4 ;  /* 0x000000ffff197224 */ /* 0x004fc400078e0004 */
[----:B---3--:R-:W-:Y:S01]  /*25680*/  IMAD.MOV.U32 R27, RZ, RZ, R9 ;  /* 0x000000ffff1b7224 */ /* 0x008fe200078e0009 */
[----:B------:R-:W2:Y:S04]  /*25690*/  LDL.LU R4, [R1+0x15a8] ;  /* 0x0015a80001047983 */ /* 0x000ea80000300800 */
[----:B------:R-:W3:Y:S04]  /*256a0*/  LDL.LU R8, [R1+0x15a4] ;  /* 0x0015a40001087983 */ /* 0x000ee80000300800 */
[----:B------:R-:W3:Y:S04]  /*256b0*/  LDL.LU R9, [R1+0x15a0] ;  /* 0x0015a00001097983 */ /* 0x000ee80000300800 */
[----:B------:R-:W3:Y:S04]  /*256c0*/  LDL.LU R16, [R1+0x770] ;  /* 0x0007700001107983 */ /* 0x000ee80000300800 */
[----:B------:R-:W3:Y:S04]  /*256d0*/  LDL.LU R17, [R1+0x774] ;  /* 0x0007740001117983 */ /* 0x000ee80000300800 */
[----:B------:R-:W3:Y:S01]  /*256e0*/  LDL.LU R18, [R1+0x778] ;  /* 0x0007780001127983 */ /* 0x000ee20000300800 */
[----:B--2---:R-:W-:-:S03]  /*256f0*/  IMAD.MOV.U32 R19, RZ, RZ, R4 ;  /* 0x000000ffff137224 */ /* 0x004fc600078e0004 */
[----:B------:R-:W2:Y:S04]  /*25700*/  LDL.LU R4, [R1+0x159c] ;  /* 0x00159c0001047983 */ /* 0x000ea80000300800 */
[----:B---3--:R-:W-:Y:S04]  /*25710*/  STL.64 [R1+0x1518], R18 ;  /* 0x0015181201007387 */ /* 0x008fe80000100a00 */
[----:B------:R1:W-:Y:S04]  /*25720*/  STL.64 [R1+0x1510], R16 ;  /* 0x0015101001007387 */ /* 0x0003e80000100a00 */
[----:B-1----:R-:W3:Y:S04]  /*25730*/  LDL.LU R16, [R1+0x780] ;  /* 0x0007800001107983 */ /* 0x002ee80000300800 */
[----:B------:R-:W3:Y:S01]  /*25740*/  LDL.LU R17, [R1+0x784] ;  /* 0x0007840001117983 */ /* 0x000ee20000300800 */
[----:B------:R-:W-:-:S02]  /*25750*/  IMAD.MOV.U32 R18, RZ, RZ, R9 ;  /* 0x000000ffff127224 */ /* 0x000fc400078e0009 */
[----:B------:R-:W-:Y:S02]  /*25760*/  IMAD.MOV.U32 R19, RZ, RZ, R8 ;  /* 0x000000ffff137224 */ /* 0x000fe400078e0008 */
[----:B------:R-:W-:Y:S04]  /*25770*/  LDSM.16.M88.4 R8, [R5+UR12+0xc080] ;  /* 0x00c0800c0508783b */ /* 0x000fe80008000200 */
[----:B------:R-:W-:Y:S04]  /*25780*/  STL.64 [R1+0x1528], R18 ;  /* 0x0015281201007387 */ /* 0x000fe80000100a00 */
[----:B---3--:R-:W-:Y:S04]  /*25790*/  STL.64 [R1+0x1520], R16 ;  /* 0x0015201001007387 */ /* 0x008fe80000100a00 */
[----:B------:R-:W-:Y:S04]  /*257a0*/  STL.64 [R1+0x1480], R26 ;  /* 0x0014801a01007387 */ /* 0x000fe80000100a00 */
[----:B----4-:R-:W-:Y:S04]  /*257b0*/  STL.64 [R1+0x1478], R24 ;  /* 0x0014781801007387 */ /* 0x010fe80000100a00 */
[----:B------:R-:W1:Y:S04]  /*257c0*/  LDSM.16.M88.4 R24, [R5+UR12+0x8080] ;  /* 0x0080800c0518783b */ /* 0x000e680008000200 */
[----:B------:R-:W-:Y:S04]  /*257d0*/  LDSM.16.M88.4 R16, [R5+UR12+0x10080] ;  /* 0x0100800c0510783b */ /* 0x000fe80008000200 */
[----:B-1----:R-:W-:Y:S04]  /*257e0*/  STL.64 [R1+0x30], R24 ;  /* 0x0000301801007387 */ /* 0x002fe80000100a00 */
[----:B------:R-:W-:Y:S04]  /*257f0*/  STL.64 [R1+0x38], R26 ;  /* 0x0000381a01007387 */ /* 0x000fe80000100a00 */
[----:B------:R-:W-:Y:S04]  /*25800*/  STL.64 [R1+0x20], R8 ;  /* 0x0000200801007387 */ /* 0x000fe80000100a00 */
[----:B------:R-:W-:Y:S04]  /*25810*/  STL.64 [R1+0x28], R10 ;  /* 0x0000280a01007387 */ /* 0x000fe80000100a00 */
[----:B------:R-:W1:Y:S04]  /*25820*/  LDSM.16.M88.4 R8, [R5+UR12+0x18080] ;  /* 0x0180800c0508783b */ /* 0x000e680008000200 */
[----:B------:R-:W-:Y:S04]  /*25830*/  LDSM.16.M88.4 R24, [R5+UR12+0x14080] ;  /* 0x0140800c0518783b */ /* 0x000fe80008000200 */
[----:B-1----:R-:W-:Y:S04]  /*25840*/  STL.64 [R1+0x1538], R10 ;  /* 0x0015380a01007387 */ /* 0x002fe80000100a00 */
[----:B------:R1:W-:Y:S04]  /*25850*/  STL.64 [R1+0x1530], R8 ;  /* 0x0015300801007387 */ /* 0x0003e80000100a00 */
[----:B-1----:R-:W3:Y:S04]  /*25860*/  LDL.LU R8, [R1+0x790] ;  /* 0x0007900001087983 */ /* 0x002ee80000300800 */
[----:B------:R-:W3:Y:S04]  /*25870*/  LDL.LU R9, [R1+0x794] ;  /* 0x0007940001097983 */ /* 0x000ee80000300800 */
[----:B------:R-:W4:Y:S01]  /*25880*/  LDL.LU R10, [R1+0x798] ;  /* 0x00079800010a7983 */ /* 0x000f220000300800 */
[----:B--2---:R-:W-:-:S03]  /*25890*/  IMAD.MOV.U32 R11, RZ, RZ, R4 ;  /* 0x000000ffff0b7224 */ /* 0x004fc600078e0004 */
[----:B------:R-:W2:Y:S04]  /*258a0*/  LDL.LU R4, [R1+0x1598] ;  /* 0x0015980001047983 */ /* 0x000ea80000300800 */
[----:B----4-:R-:W-:Y:S04]  /*258b0*/  STL.64 [R1+0x1548], R10 ;  /* 0x0015480a01007387 */ /* 0x010fe80000100a00 */
[----:B---3--:R1:W-:Y:S04]  /*258c0*/  STL.64 [R1+0x1540], R8 ;  /* 0x0015400801007387 */ /* 0x0083e80000100a00 */
[----:B-1----:R-:W3:Y:S04]  /*258d0*/  LDL.64 R8, [R1+0x20] ;  /* 0x0000200001087983 */ /* 0x002ee80000100a00 */
[----:B---3--:R1:W-:Y:S04]  /*258e0*/  STL.64 [R1+0x1558], R8 ;  /* 0x0015580801007387 */ /* 0x0083e80000100a00 */
[----:B-1----:R-:W3:Y:S04]  /*258f0*/  LDL.64 R8, [R1+0x30] ;  /* 0x0000300001087983 */ /* 0x002ee80000100a00 */
        /* <DEDUP_REMOVED lines=10> */
[----:B------:R-:W-:Y:S04]  /*259a0*/  STL.64 [R1+0x10], R16 ;  /* 0x0000101001007387 */ /* 0x000fe80000100a00 */
[----:B------:R-:W-:Y:S04]  /*259b0*/  STL.64 [R1+0x18], R18 ;  /* 0x0000181201007387 */ /* 0x000fe80000100a00 */
[----:B------:R1:W-:Y:S04]  /*259c0*/  STL.64 [R1+0x1550], R16 ;  /* 0x0015501001007387 */ /* 0x0003e80000100a00 */
[----:B-1----:R-:W4:Y:S04]  /*259d0*/  LDL.LU R16, [R1+0x7a0] ;  /* 0x0007a00001107983 */ /* 0x002f280000300800 */
[----:B------:R-:W4:Y:S04]  /*259e0*/  LDL.LU R17, [R1+0x7a4] ;  /* 0x0007a40001117983 */ /* 0x000f280000300800 */
[----:B------:R-:W3:Y:S04]  /*259f0*/  LDL.LU R18, [R1+0x7a8] ;  /* 0x0007a80001127983 */ /* 0x000ee80000300800 */
[----:B------:R-:W3:Y:S01]  /*25a00*/  LDL.LU R19, [R1+0x7ac] ;  /* 0x0007ac0001137983 */ /* 0x000ee20000300800 */
[----:B--2---:R-:W-:-:S03]  /*25a10*/  IMAD.MOV.U32 R11, RZ, RZ, R4 ;  /* 0x000000ffff0b7224 */ /* 0x004fc600078e0004 */
[----:B------:R-:W1:Y:S04]  /*25a20*/  LDSM.16.M88.4 R4, [R5+UR12+0x1c080] ;  /* 0x01c0800c0504783b */ /* 0x000e680008000200 */
[----:B---3--:R-:W-:Y:S04]  /*25a30*/  STL.64 [R1+0x1568], R18 ;  /* 0x0015681201007387 */ /* 0x008fe80000100a00 */
[----:B----4-:R2:W-:Y:S04]  /*25a40*/  STL.64 [R1+0x1560], R16 ;  /* 0x0015601001007387 */ /* 0x0105e80000100a00 */
[----:B--2---:R-:W2:Y:S04]  /*25a50*/  LDL.LU R16, [R1+0x7b0] ;  /* 0x0007b00001107983 */ /* 0x004ea80000300800 */
[----:B------:R-:W2:Y:S04]  /*25a60*/  LDL.LU R17, [R1+0x7b4] ;  /* 0x0007b40001117983 */ /* 0x000ea80000300800 */
[----:B------:R-:W3:Y:S04]  /*25a70*/  LDL.LU R18, [R1+0x7b8] ;  /* 0x0007b80001127983 */ /* 0x000ee80000300800 */
[----:B------:R-:W3:Y:S01]  /*25a80*/  LDL.LU R19, [R1+0x7bc] ;  /* 0x0007bc0001137983 */ /* 0x000ee20000300800 */
[----:B------:R-:W-:Y:S03]  /*25a90*/  HMMA.1688.F32.TF32 R8, R12, R20, R8 ;  /* 0x000000140c08723c */ /* 0x000fe60000081008 */
[----:B---3--:R-:W-:Y:S04]  /*25aa0*/  STL.64 [R1+0x1580], R18 ;  /* 0x0015801201007387 */ /* 0x008fe80000100a00 */
[----:B--2---:R2:W-:Y:S04]  /*25ab0*/  STL.64 [R1+0x1578], R16 ;  /* 0x0015781001007387 */ /* 0x0045e80000100a00 */
[----:B--2---:R-:W2:Y:S04]  /*25ac0*/  LDL.64 R16, [R1+0x40] ;  /* 0x0000400001107983 */ /* 0x004ea80000100a00 */
[----:B-1----:R-:W-:Y:S04]  /*25ad0*/  STL [R1+0x10b4], R6 ;  /* 0x0010b40601007387 */ /* 0x002fe80000100800 */
[----:B------:R-:W-:Y:S04]  /*25ae0*/  STL.64 [R1], R24 ;  /* 0x0000001801007387 */ /* 0x000fe80000100a00 */
[----:B------:R-:W-:Y:S04]  /*25af0*/  STL.64 [R1+0x8], R26 ;  /* 0x0000081a01007387 */ /* 0x000fe80000100a00 */
[----:B------:R-:W-:Y:S04]  /*25b00*/  STL [R1+0x10b0], R7 ;  /* 0x0010b00701007387 */ /* 0x000fe80000100800 */
[----:B------:R-:W-:Y:S04]  /*25b10*/  STL.64 [R1+0x360], R8 ;  /* 0x0003600801007387 */ /* 0x000fe80000100a00 */
[----:B------:R1:W-:Y:S04]  /*25b20*/  STL.64 [R1+0x368], R10 ;  /* 0x0003680a01007387 */ /* 0x0003e80000100a00 */
[----:B-1----:R-:W3:Y:S04]  /*25b30*/  LDL.LU.64 R10, [R1+0x1590] ;  /* 0x00159000010a7983 */ /* 0x002ee80000300a00 */
[----:B------:R-:W3:Y:S04]  /*25b40*/  LDL.LU.64 R8, [R1+0x1588] ;  /* 0x0015880001087983 */ /* 0x000ee80000300a00 */
[----:B------:R-:W4:Y:S01]  /*25b50*/  LDL.LU.64 R18, [R1+0x1580] ;  /* 0x0015800001127983 */ /* 0x000f220000300a00 */
[----:B--2---:R-:W-:-:S02]  /*25b60*/  IMAD.MOV.U32 R7, RZ, RZ, R16 ;  /* 0x000000ffff077224 */ /* 0x004fc400078e0010 */
[----:B------:R-:W-:Y:S01]  /*25b70*/  IMAD.MOV.U32 R6, RZ, RZ, R17 ;  /* 0x000000ffff067224 */ /* 0x000fe200078e0011 */
[----:B---3--:R-:W-:Y:S01]  /*25b80*/  HMMA.1688.F32.TF32 R8, R12, R16, R8 ;  /* 0x000000100c08723c */ /* 0x008fe20000081008 */
[----:B------:R-:W4:-:S15]  /*25b90*/  LDL.LU.64 R16, [R1+0x1578] ;  /* 0x0015780001107983 */ /* 0x000f1e0000300a00 */
[----:B------:R-:W-:-:S03]  /*25ba0*/  NOP ;  /* 0x0000000000007918 */ /* 0x000fc60000000000 */
[----:B------:R1:W-:Y:S04]  /*25bb0*/  STL.64 [R1+0x350], R8 ;  /* 0x0003500801007387 */ /* 0x0003e80000100a00 */
[----:B-1----:R-:W4:Y:S01]  /*25bc0*/  LDL.LU.64 R8, [R1+0x1570] ;  /* 0x0015700001087983 */ /* 0x002f220000300a00 */
[----:B------:R-:W-:Y:S02]  /*25bd0*/  IMAD.MOV.U32 R29, RZ, RZ, R11 ;  /* 0x000000ffff1d7224 */ /* 0x000fe400078e000b */
[----:B------:R-:W-:-:S03]  /*25be0*/  IMAD.MOV.U32 R28, RZ, RZ, R10 ;  /* 0x000000ffff1c7224 */ /* 0x000fc600078e000a */
[----:B------:R-:W-:Y:S04]  /*25bf0*/  STL [R1+0x1180], R29 ;  /* 0x0011801d01007387 */ /* 0x000fe80000100800 */
[----:B------:R-:W-:Y:S01]  /*25c00*/  STL [R1+0x117c], R28 ;  /* 0x00117c1c01007387 */ /* 0x000fe20000100800 */
[----:B----4-:R-:W-:Y:S01]  /*25c10*/  HMMA.1688.F32.TF32 R16, R12, R8, R16 ;  /* 0x000000080c10723c */ /* 0x010fe20000081010 */
[----:B------:R-:W-:Y:S02]  /*25c20*/  IMAD.MOV.U32 R23, RZ, RZ, R8 ;  /* 0x000000ffff177224 */ /* 0x000fe400078e0008 */
        /* <DEDUP_REMOVED lines=24> */
[----:B------:R-:W4:Y:S04]  /*25db0*/  LDL.LU.64 R18, [R1+0x1528] ;  /* 0x0015280001127983 */ /* 0x000f280000300a00 */
[----:B------:R-:W4:Y:S02]  /*25dc0*/  LDL.LU.64 R16, [R1+0x1520] ;  /* 0x0015200001107983 */ /* 0x000f240000300a00 */
[----:B----4-:R-:W-:-:S15]  /*25dd0*/  HMMA.1688.F32.TF32 R16, R12, R24, R16 ;  /* 0x000000180c10723c */ /* 0x010fde0000081010 */
[----:B------:R-:W-:-:S04]  /*25de0*/  NOP ;  /* 0x0000000000007918 */ /* 0x000fc80000000000 */
[----:B------:R-:W-:Y:S04]  /*25df0*/  STL.64 [R1+0x310], R16 ;  /* 0x0003101001007387 */ /* 0x000fe80000100a00 */
[----:B------:R1:W-:Y:S04]  /*25e00*/  STL.64 [R1+0x318], R18 ;  /* 0x0003181201007387 */ /* 0x0003e80000100a00 */
[----:B-1----:R-:W3:Y:S04]  /*25e10*/  LDL.LU.64 R18, [R1+0x1518] ;  /* 0x0015180001127983 */ /* 0x002ee80000300a00 */
        /* <DEDUP_REMOVED lines=10> */
[----:B------:R1:W-:Y:S02]  /*25ec0*/  STL.64 [R1+0x14e0], R24 ;  /* 0x0014e01801007387 */ /* 0x0003e40000100a00 */
[----:B-1----:R-:W-:Y:S02]  /*25ed0*/  IMAD.MOV.U32 R24, RZ, RZ, R7 ;  /* 0x000000ffff187224 */ /* 0x002fe400078e0007 */
[----:B------:R-:W-:Y:S01]  /*25ee0*/  IMAD.MOV.U32 R25, RZ, RZ, R6 ;  /* 0x000000ffff197224 */ /* 0x000fe200078e0006 */
[----:B---3--:R-:W-:-:S15]  /*25ef0*/  HMMA.1688.F32.TF32 R16, R12, R8, R16 ;  /* 0x000000080c10723c */ /* 0x008fde0000081010 */
[----:B------:R-:W-:-:S04]  /*25f00*/  NOP ;  /* 0x0000000000007918 */ /* 0x000fc80000000000 */
[----:B------:R-:W-:Y:S04]  /*25f10*/  STL.64 [R1+0x300], R16 ;  /* 0x0003001001007387 */ /* 0x000fe80000100a00 */
[----:B------:R-:W-:Y:S04]  /*25f20*/  STL.64 [R1+0x308], R18 ;  /* 0x0003081201007387 */ /* 0x000fe80000100a00 */
[----:B------:R1:W-:Y:S04]  /*25f30*/  STL.64 [R1+0x14f8], R24 ;  /* 0x0014f81801007387 */ /* 0x0003e80000100a00 */
        /* <DEDUP_REMOVED lines=58> */
[----:B------:R-:W-:-:S03]  /*262e0*/  IMAD.MOV.U32 R7, RZ, RZ, R27 ;  /* 0x000000ffff077224 */ /* 0x000fc600078e001b */
        /* <DEDUP_REMOVED lines=21> */
[----:B------:R-:W3:-:S13]  /*26440*/  LDL.LU.64 R8, [R1+0x1488] ;  /* 0x0014880001087983 */ /* 0x000eda0000300a00 */
        /* <DEDUP_REMOVED lines=8> */
[----:B-1----:R-:W3:Y:S04]  /*264d0*/  LDL.LU R27, [R1+0x1470] ;  /* 0x00147000011b7983 */ /* 0x002ee80000300800 */
[----:B--2---:R-:W-:Y:S04]  /*264e0*/  STL.64 [R1+0x1408], R10 ;  /* 0x0014080a01007387 */ /* 0x004fe80000100a00 */
[----:B------:R4:W-:Y:S02]  /*264f0*/  STL.64 [R1+0x1400], R8 ;  /* 0x0014000801007387 */ /* 0x0009e40000100a00 */
[----:B----4-:R-:W-:Y:S02]  /*26500*/  HMMA.1688.F32.TF32 R8, R16, R4, R12 ;  /* 0x000000041008723c */ /* 0x010fe4000008100c */
[----:B------:R-:W-:Y:S04]  /*26510*/  STL [R1+0x1460], R7 ;  /* 0x0014600701007387 */ /* 0x000fe80000100800 */
[----:B------:R-:W-:Y:S04]  /*26520*/  STL.64 [R1+0x1458], R4 ;  /* 0x0014580401007387 */ /* 0x000fe80000100a00 */
[----:B------:R-:W-:Y:S04]  /*26530*/  LDS R18, [R0+UR9+0x4d180] ;  /* 0x04d1800900127984 */ /* 0x000fe80008000800 */
[----:B------:R-:W-:Y:S04]  /*26540*/  LDS R16, [R0+UR9+0x4c180] ;  /* 0x04c1800900107984 */ /* 0x000fe80008000800 */
[----:B------:R-:W-:Y:S04]  /*26550*/  LDS R12, [R0+UR9+0x4c100] ;  /* 0x04c10009000c7984 */ /* 0x000fe80008000800 */
[----:B------:R-:W-:Y:S04]  /*26560*/  LDS R14, [R0+UR9+0x4d100] ;  /* 0x04d10009000e7984 */ /* 0x000fe80008000800 */
[----:B------:R1:W-:Y:S04]  /*26570*/  STL.64 [R1+0x170], R8 ;  /* 0x0001700801007387 */ /* 0x0003e80000100a00 */
[----:B------:R2:W-:Y:S04]  /*26580*/  STL.64 [R1+0x178], R10 ;  /* 0x0001780a01007387 */ /* 0x0005e80000100a00 */
[----:B-1----:R-:W4:Y:S04]  /*26590*/  LDL.LU R8, [R1+0x710] ;  /* 0x0007100001087983 */ /* 0x002f280000300800 */
[----:B------:R-:W4:Y:S04]  /*265a0*/  LDL.LU R9, [R1+0x714] ;  /* 0x0007140001097983 */ /* 0x000f280000300800 */
[----:B--2---:R-:W2:Y:S04]  /*265b0*/  LDL.LU R10, [R1+0x718] ;  /* 0x00071800010a7983 */ /* 0x004ea80000300800 */
[----:B------:R-:W2:Y:S04]  /*265c0*/  LDL.LU R11, [R1+0x71c] ;  /* 0x00071c00010b7983 */ /* 0x000ea80000300800 */
[----:B------:R-:W2:Y:S04]  /*265d0*/  LDL.64 R4, [R1+0x40] ;  /* 0x0000400001047983 */ /* 0x000ea80000100a00 */
[----:B---3--:R-:W1:Y:S04]  /*265e0*/  LDS R19, [R27+UR9+0x4d180] ;  /* 0x04d180091b137984 */ /* 0x008e680008000800 */
[----:B------:R-:W3:Y:S04]  /*265f0*/  LDS R17, [R27+UR9+0x4c180] ;  /* 0x04c180091b117984 */ /* 0x000ee80008000800 */
[----:B------:R-:W-:Y:S04]  /*26600*/  LDS R13, [R27+UR9+0x4c100] ;  /* 0x04c100091b0d7984 */ /* 0x000fe80008000800 */
[----:B------:R-:W1:Y:S04]  /*26610*/  LDS R15, [R27+UR9+0x4d100] ;  /* 0x04d100091b0f7984 */ /* 0x000e680008000800 */
[----:B--2---:R2:W-:Y:S04]  /*26620*/  STL.64 [R1+0x1468], R4 ;  /* 0x0014680401007387 */ /* 0x0045e80000100a00 */
[----:B--2---:R-:W2:Y:S04]  /*26630*/  LDL.LU R4, [R1+0x760] ;  /* 0x0007600001047983 */ /* 0x004ea80000300800 */
[----:B------:R-:W2:Y:S04]  /*26640*/  LDL.LU R5, [R1+0x764] ;  /* 0x0007640001057983 */ /* 0x000ea80000300800 */
[----:B------:R-:W2:Y:S04]  /*26650*/  LDL.LU R6, [R1+0x768] ;  /* 0x0007680001067983 */ /* 0x000ea80000300800 */
[----:B------:R-:W2:Y:S04]  /*26660*/  LDL.LU R7, [R1+0x76c] ;  /* 0x00076c0001077983 */ /* 0x000ea80000300800 */
[----:B------:R-:W-:Y:S04]  /*26670*/  STL.64 [R1+0x1418], R10 ;  /* 0x0014180a01007387 */ /* 0x000fe80000100a00 */
[----:B----4-:R4:W-:Y:S04]  /*26680*/  STL.64 [R1+0x1410], R8 ;  /* 0x0014100801007387 */ /* 0x0109e80000100a00 */
[----:B----4-:R-:W4:Y:S04]  /*26690*/  LDL.64 R8, [R1+0x10] ;  /* 0x0000100001087983 */ /* 0x010f280000100a00 */
[----:B----4-:R4:W-:Y:S04]  /*266a0*/  STL.64 [R1+0x1428], R8 ;  /* 0x0014280801007387 */ /* 0x0109e80000100a00 */
[----:B----4-:R-:W4:Y:S04]  /*266b0*/  LDL.64 R8, [R1+0x20] ;  /* 0x0000200001087983 */ /* 0x010f280000100a00 */
[----:B----4-:R4:W-:Y:S04]  /*266c0*/  STL.64 [R1+0x1440], R8 ;  /* 0x0014400801007387 */ /* 0x0109e80000100a00 */
[----:B----4-:R-:W4:Y:S04]  /*266d0*/  LDL.64 R8, [R1+0x30] ;  /* 0x0000300001087983 */ /* 0x010f280000100a00 */
[----:B-1----:R-:W-:Y:S04]  /*266e0*/  STL.64 [R1+0x13f8], R18 ;  /* 0x0013f81201007387 */ /* 0x002fe80000100a00 */
[----:B---3--:R1:W-:Y:S04]  /*266f0*/  STL.64 [R1+0x13f0], R16 ;  /* 0x0013f01001007387 */ /* 0x0083e80000100a00 */
[----:B-1----:R-:W3:Y:S04]  /*26700*/  LDL.LU R16, [R1+0x750] ;  /* 0x0007500001107983 */ /* 0x002ee80000300800 */
[----:B------:R-:W3:Y:S04]  /*26710*/  LDL.LU R17, [R1+0x754] ;  /* 0x0007540001117983 */ /* 0x000ee80000300800 */
[----:B------:R-:W3:Y:S04]  /*26720*/  LDL.LU R18, [R1+0x758] ;  /* 0x0007580001127983 */ /* 0x000ee80000300800 */
[----:B------:R-:W3:Y:S04]  /*26730*/  LDL.LU R19, [R1+0x75c] ;  /* 0x00075c0001137983 */ /* 0x000ee80000300800 */
[----:B------:R1:W-:Y:S04]  /*26740*/  STL [R1+0x1360], R27 ;  /* 0x0013601b01007387 */ /* 0x0003e80000100800 */
[----:B------:R-:W2:Y:S04]  /*26750*/  LDL.LU R24, [R1+0x520] ;  /* 0x0005200001187983 */ /* 0x000ea80000300800 */
[----:B------:R-:W2:Y:S04]  /*26760*/  LDL.LU R25, [R1+0x524] ;  /* 0x0005240001197983 */ /* 0x000ea80000300800 */
[----:B------:R-:W2:Y:S04]  /*26770*/  LDL.LU R26, [R1+0x528] ;  /* 0x00052800011a7983 */ /* 0x000ea80000300800 */
[----:B-1----:R-:W2:Y:S04]  /*26780*/  LDL.LU R27, [R1+0x52c] ;  /* 0x00052c00011b7983 */ /* 0x002ea80000300800 */
[----:B--2---:R-:W-:Y:S04]  /*26790*/  STL.64 [R1+0x1370], R26 ;  /* 0x0013701a01007387 */ /* 0x004fe80000100a00 */
[----:B------:R1:W-:Y:S04]  /*267a0*/  STL.64 [R1+0x1368], R24 ;  /* 0x0013681801007387 */ /* 0x0003e80000100a00 */
[----:B-1----:R-:W2:Y:S04]  /*267b0*/  LDL.64 R24, [R1] ;  /* 0x0000000001187983 */ /* 0x002ea80000100a00 */
[----:B--2---:R1:W-:Y:S04]  /*267c0*/  STL.64 [R1+0x1420], R24 ;  /* 0x0014201801007387 */ /* 0x0043e80000100a00 */
[----:B-1----:R-:W2:Y:S04]  /*267d0*/  LDL.LU R24, [R1+0x720] ;  /* 0x0007200001187983 */ /* 0x002ea80000300800 */
[----:B------:R-:W2:Y:S04]  /*267e0*/  LDL.LU R25, [R1+0x724] ;  /* 0x0007240001197983 */ /* 0x000ea80000300800 */
[----:B------:R-:W2:Y:S04]  /*267f0*/  LDL.LU R26, [R1+0x728] ;  /* 0x00072800011a7983 */ /* 0x000ea80000300800 */
        /* <DEDUP_REMOVED lines=10> */
[----:B-1----:R-:W4:Y:S04]  /*268a0*/  LDL.LU R24, [R1+0x740] ;  /* 0x0007400001187983 */ /* 0x002f280000300800 */
[----:B------:R-:W4:Y:S04]  /*268b0*/  LDL.LU R25, [R1+0x744] ;  /* 0x0007440001197983 */ /* 0x000f280000300800 */
[----:B------:R-:W4:Y:S04]  /*268c0*/  LDL.LU R26, [R1+0x748] ;  /* 0x00074800011a7983 */ /* 0x000f280000300800 */
[----:B------:R-:W4:Y:S04]  /*268d0*/  LDL.LU R27, [R1+0x74c] ;  /* 0x00074c00011b7983 */ /* 0x000f280000300800 */
[----:B------:R1:W-:Y:S04]  /*268e0*/  STL.64 [R1+0x160], R4 ;  /* 0x0001600401007387 */ /* 0x0003e80000100a00 */
[----:B------:R2:W-:Y:S04]  /*268f0*/  STL.64 [R1+0x168], R6 ;  /* 0x0001680601007387 */ /* 0x0005e80000100a00 */
[----:B-1----:R-:W3:Y:S01]  /*26900*/  LDL.LU.64 R4, [R1+0x1468] ;  /* 0x0014680001047983 */ /* 0x002ee20000300a00 */
[C---:B----4-:R-:W-:Y:S08]  /*26910*/  HMMA.1688.F32.TF32 R24, R12.reuse, R8, R24 ;  /* 0x000000080c18723c */ /* 0x050ff00000081018 */
[----:B---3--:R-:W-:Y:S01]  /*26920*/  HMMA.1688.F32.TF32 R16, R12, R4, R16 ;  /* 0x000000040c10723c */ /* 0x008fe20000081010 */
[----:B--2---:R-:W-:-:S15]  /*26930*/  IMAD.MOV.U32 R6, RZ, RZ, R5 ;  /* 0x000000ffff067224 */ /* 0x004fde00078e0005 */
[----:B------:R-:W-:-:S03]  /*26940*/  NOP ;  /* 0x0000000000007918 */ /* 0x000fc60000000000 */
[----:B------:R1:W-:Y:S04]  /*26950*/  STL.64 [R1+0x150], R16 ;  /* 0x0001501001007387 */ /* 0x0003e80000100a00 */
[----:B------:R2:W-:Y:S04]  /*26960*/  STL.64 [R1+0x158], R18 ;  /* 0x0001581201007387 */ /* 0x0005e80000100a00 */
[----:B------:R-:W3:Y:S01]  /*26970*/  LDL.LU R7, [R1+0x1460] ;  /* 0x0014600001077983 */ /* 0x000ee20000300800 */
[----:B-1----:R-:W-:-:S03]  /*26980*/  IMAD.MOV.U32 R16, RZ, RZ, R4 ;  /* 0x000000ffff107224 */ /* 0x002fc600078e0004 */
[----:B------:R-:W4:Y:S04]  /*26990*/  LDL.LU.64 R4, [R1+0x1458] ;  /* 0x0014580001047983 */ /* 0x000f280000300a00 */
[----:B------:R-:W-:Y:S04]  /*269a0*/  STL.64 [R1+0x140], R24 ;  /* 0x0001401801007387 */ /* 0x000fe80000100a00 */
[----:B------:R1:W-:Y:S01]  /*269b0*/  STL.64 [R1+0x148], R26 ;  /* 0x0001481a01007387 */ /* 0x0003e20000100a00 */
[----:B--2---:R-:W-:Y:S02]  /*269c0*/  IMAD.MOV.U32 R18, RZ, RZ, R8 ;  /* 0x000000ffff127224 */ /* 0x004fe400078e0008 */
[----:B------:R-:W-:Y:S01]  /*269d0*/  IMAD.MOV.U32 R17, RZ, RZ, R9 ;  /* 0x000000ffff117224 */ /* 0x000fe200078e0009 */
        /* <DEDUP_REMOVED lines=13> */
[----:B------:R-:W-:-:S15]  /*26ab0*/  IMAD.MOV.U32 R23, RZ, RZ, R9 ;  /* 0x000000ffff177224 */ /* 0x000fde00078e0009 */
[----:B------:R-:W-:-:S03]  /*26ac0*/  NOP ;  /* 0x0000000000007918 */ /* 0x000fc60000000000 */
[----:B------:R1:W-:Y:S04]  /*26ad0*/  STL.64 [R1+0x120], R24 ;  /* 0x0001201801007387 */ /* 0x0003e80000100a00 */
[----:B------:R2:W-:Y:S04]  /*26ae0*/  STL.64 [R1+0x128], R26 ;  /* 0x0001281a01007387 */ /* 0x0005e80000100a00 */
[----:B-1----:R-:W3:Y:S01]  /*26af0*/  LDL.LU.64 R24, [R1+0x1420] ;  /* 0x0014200001187983 */ /* 0x002ee20000300a00 */
[----:B--2---:R-:W-:-:S03]  /*26b00*/  IMAD.MOV.U32 R26, RZ, RZ, R8 ;  /* 0x000000ffff1a7224 */ /* 0x004fc600078e0008 */
[----:B------:R-:W3:Y:S04]  /*26b10*/  LDL.LU.64 R10, [R1+0x1418] ;  /* 0x00141800010a7983 */ /* 0x000ee80000300a00 */
[----:B------:R-:W3:Y:S02]  /*26b20*/  LDL.LU.64 R8, [R1+0x1410] ;  /* 0x0014100001087983 */ /* 0x000ee40000300a00 */
[----:B---3--:R-:W-:-:S15]  /*26b30*/  HMMA.1688.F32.TF32 R8, R12, R24, R8 ;  /* 0x000000180c08723c */ /* 0x008fde0000081008 */
        /* <DEDUP_REMOVED lines=21> */
[----:B------:R1:W-:Y:S04]  /*26c90*/  STL.64 [R1+0x100], R24 ;  /* 0x0001001801007387 */ /* 0x0003e80000100a00 */
[----:B------:R-:W-:Y:S01]  /*26ca0*/  STL.64 [R1+0x108], R26 ;  /* 0x0001081a01007387 */ /* 0x000fe20000100a00 */
[----:B-1----:R-:W-:Y:S02]  /*26cb0*/  IMAD.MOV.U32 R24, RZ, RZ, R16 ;  /* 0x000000ffff187224 */ /* 0x002fe400078e0010 */
[----:B------:R-:W-:-:S05]  /*26cc0*/  IMAD.MOV.U32 R25, RZ, RZ, R6 ;  /* 0x000000ffff197224 */ /* 0x000fca00078e0006 */
        /* <DEDUP_REMOVED lines=136> */
[----:B------:R1:W-:Y:S02]  /*27550*/  STL.64 [R1+0x1258], R24 ;  /* 0x0012581801007387 */ /* 0x0003e40000100a00 */
[----:B-1----:R-:W-:-:S02]  /*27560*/  IMAD.MOV.U32 R24, RZ, RZ, R23 ;  /* 0x000000ffff187224 */ /* 0x002fc400078e0017 */
[----:B------:R-:W-:-:S05]  /*27570*/  IMAD.MOV.U32 R25, RZ, RZ, R22 ;  /* 0x000000ffff197224 */ /* 0x000fca00078e0016 */
[----:B------:R1:W-:Y:S04]  /*27580*/  STL.64 [R1+0x1310], R24 ;  /* 0x0013101801007387 */ /* 0x0003e80000100a00 */
        /* <DEDUP_REMOVED lines=173> */
[----:B------:R1:W-:Y:S04]  /*28060*/  STL.64 [R1+0x1220], R4 ;  /* 0x0012200401007387 */ /* 0x0003e80000100a00 */
[----:B------:R-:W-:Y:S04]  /*28070*/  LDS R14, [R0+UR9+0x4d380] ;  /* 0x04d38009000e7984 */ /* 0x000fe80008000800 */
[----:B------:R-:W-:Y:S04]  /*28080*/  LDS R12, [R0+UR9+0x4c380] ;  /* 0x04c38009000c7984 */ /* 0x000fe80008000800 */
[----:B------:R-:W-:Y:S04]  /*28090*/  LDS R16, [R0+UR9+0x4c300] ;  /* 0x04c3000900107984 */ /* 0x000fe80008000800 */
[----:B------:R-:W-:Y:S04]  /*280a0*/  LDS R18, [R0+UR9+0x4d300] ;  /* 0x04d3000900127984 */ /* 0x000fe80008000800 */
[----:B------:R-:W-:Y:S04]  /*280b0*/  STL.64 [R1+0xf0], R8 ;  /* 0x0000f00801007387 */ /* 0x000fe80000100a00 */
[----:B------:R-:W-:Y:S04]  /*280c0*/  STL.64 [R1+0xf8], R10 ;  /* 0x0000f80a01007387 */ /* 0x000fe80000100a00 */
[----:B-1----:R-:W2:Y:S04]  /*280d0*/  LDL.LU R4, [R1+0x660] ;  /* 0x0006600001047983 */ /* 0x002ea80000300800 */
[----:B------:R-:W2:Y:S04]  /*280e0*/  LDL.LU R5, [R1+0x664] ;  /* 0x0006640001057983 */ /* 0x000ea80000300800 */
[----:B------:R-:W4:Y:S04]  /*280f0*/  LDL.LU R6, [R1+0x668] ;  /* 0x0006680001067983 */ /* 0x000f280000300800 */
[----:B------:R-:W4:Y:S04]  /*28100*/  LDL.LU R7, [R1+0x66c] ;  /* 0x00066c0001077983 */ /* 0x000f280000300800 */
[----:B---3--:R-:W1:Y:S04]  /*28110*/  LDS R15, [R27+UR9+0x4d380] ;  /* 0x04d380091b0f7984 */ /* 0x008e680008000800 */
[----:B------:R-:W3:Y:S04]  /*28120*/  LDS R13, [R27+UR9+0x4c380] ;  /* 0x04c380091b0d7984 */ /* 0x000ee80008000800 */
[----:B------:R-:W-:Y:S04]  /*28130*/  LDS R17, [R27+UR9+0x4c300] ;  /* 0x04c300091b117984 */ /* 0x000fe80008000800 */
[----:B------:R-:W1:Y:S04]  /*28140*/  LDS R19, [R27+UR9+0x4d300] ;  /* 0x04d300091b137984 */ /* 0x000e680008000800 */
[----:B----4-:R-:W-:Y:S04]  /*28150*/  STL.64 [R1+0x1238], R6 ;  /* 0x0012380601007387 */ /* 0x010fe80000100a00 */
[----:B--2---:R2:W-:Y:S04]  /*28160*/  STL.64 [R1+0x1230], R4 ;  /* 0x0012300401007387 */ /* 0x0045e80000100a00 */
[----:B--2---:R-:W2:Y:S04]  /*28170*/  LDL.LU.64 R4, [R1+0x40] ;  /* 0x0000400001047983 */ /* 0x004ea80000300a00 */
[----:B--2---:R-:W-:Y:S04]  /*28180*/  STL.64 [R1+0x1248], R4 ;  /* 0x0012480401007387 */ /* 0x004fe80000100a00 */
[----:B------:R-:W2:Y:S04]  /*28190*/  LDL.LU.64 R8, [R1] ;  /* 0x0000000001087983 */ /* 0x000ea80000300a00 */
[----:B--2---:R2:W-:Y:S04]  /*281a0*/  STL.64 [R1+0x11f0], R8 ;  /* 0x0011f00801007387 */ /* 0x0045e80000100a00 */
[----:B--2---:R-:W2:Y:S04]  /*281b0*/  LDL.LU.64 R8, [R1+0x10] ;  /* 0x0000100001087983 */ /* 0x004ea80000300a00 */
[----:B--2---:R2:W-:Y:S04]  /*281c0*/  STL.64 [R1+0x1208], R8 ;  /* 0x0012080801007387 */ /* 0x0045e80000100a00 */
[----:B--2---:R-:W2:Y:S04]  /*281d0*/  LDL.LU.64 R8, [R1+0x20] ;  /* 0x0000200001087983 */ /* 0x004ea80000300a00 */
[----:B--2---:R2:W-:Y:S04]  /*281e0*/  STL.64 [R1+0x1218], R8 ;  /* 0x0012180801007387 */ /* 0x0045e80000100a00 */
[----:B--2---:R-:W2:Y:S04]  /*281f0*/  LDL.LU.64 R8, [R1+0x30] ;  /* 0x0000300001087983 */ /* 0x004ea80000300a00 */
        /* <DEDUP_REMOVED lines=9> */
[----:B------:R-:W-:Y:S04]  /*28290*/  STL [R1+0x1184], R0 ;  /* 0x0011840001007387 */ /* 0x000fe80000100800 */
[----:B------:R1:W-:Y:S04]  /*282a0*/  STL [R1+0x1210], R27 ;  /* 0x0012101b01007387 */ /* 0x0003e80000100800 */
[----:B------:R-:W2:Y:S04]  /*282b0*/  LDL.LU R24, [R1+0x650] ;  /* 0x0006500001187983 */ /* 0x000ea80000300800 */
[----:B------:R-:W2:Y:S04]  /*282c0*/  LDL.LU R25, [R1+0x654] ;  /* 0x0006540001197983 */ /* 0x000ea80000300800 */
[----:B------:R-:W2:Y:S04]  /*282d0*/  LDL.LU R26, [R1+0x658] ;  /* 0x00065800011a7983 */ /* 0x000ea80000300800 */
[----:B-1----:R-:W2:Y:S04]  /*282e0*/  LDL.LU R27, [R1+0x65c] ;  /* 0x00065c00011b7983 */ /* 0x002ea80000300800 */
[----:B------:R-:W-:Y:S04]  /*282f0*/  STL.64 [R1+0x11b0], R14 ;  /* 0x0011b00e01007387 */ /* 0x000fe80000100a00 */
        /* <DEDUP_REMOVED lines=11> */
[C---:B----4-:R-:W-:Y:S03]  /*283b0*/  HMMA.1688.F32.TF32 R4, R16.reuse, R20, R4 ;  /* 0x000000141004723c */ /* 0x050fe60000081004 */
[----:B---3--:R-:W-:Y:S04]  /*283c0*/  STL.64 [R1+0x11e8], R14 ;  /* 0x0011e80e01007387 */ /* 0x008fe80000100a00 */
        /* <DEDUP_REMOVED lines=13> */
[----:B-1----:R-:W3:Y:S04]  /*284a0*/  LDL.LU.64 R4, [R1+0x1248] ;  /* 0x0012480001047983 */ /* 0x002ee80000300a00 */
[----:B------:R-:W-:Y:S01]  /*284b0*/  STL [R1+0x11b8], R21 ;  /* 0x0011b81501007387 */ /* 0x000fe20000100800 */
[----:B---3--:R-:W-:Y:S01]  /*284c0*/  HMMA.1688.F32.TF32 R8, R16, R4, R8 ;  /* 0x000000041008723c */ /* 0x008fe20000081008 */
[----:B------:R-:W-:-:S02]  /*284d0*/  IMAD.MOV.U32 R23, RZ, RZ, R4 ;  /* 0x000000ffff177224 */ /* 0x000fc400078e0004 */
[----:B------:R-:W-:-:S15]  /*284e0*/  IMAD.MOV.U32 R22, RZ, RZ, R5 ;  /* 0x000000ffff167224 */ /* 0x000fde00078e0005 */
[----:B------:R-:W-:Y:S01]  /*284f0*/  NOP ;  /* 0x0000000000007918 */ /* 0x000fe20000000000 */
[----:B------:R1:W-:Y:S04]  /*28500*/  STL.64 [R1+0xd0], R8 ;  /* 0x0000d00801007387 */ /* 0x0003e80000100a00 */
[----:B------:R-:W-:Y:S04]  /*28510*/  STL.64 [R1+0xd8], R10 ;  /* 0x0000d80a01007387 */ /* 0x000fe80000100a00 */
[----:B-1----:R-:W3:Y:S04]  /*28520*/  LDL.LU.64 R8, [R1+0x1240] ;  /* 0x0012400001087983 */ /* 0x002ee80000300a00 */
[----:B------:R-:W3:Y:S04]  /*28530*/  LDL.LU.64 R6, [R1+0x1238] ;  /* 0x0012380001067983 */ /* 0x000ee80000300a00 */
[----:B------:R-:W3:Y:S02]  /*28540*/  LDL.LU.64 R4, [R1+0x1230] ;  /* 0x0012300001047983 */ /* 0x000ee40000300a00 */
[----:B---3--:R-:W-:Y:S01]  /*28550*/  HMMA.1688.F32.TF32 R4, R16, R8, R4 ;  /* 0x000000081004723c */ /* 0x008fe20000081004 */
[----:B------:R-:W-:-:S15]  /*28560*/  IMAD.MOV.U32 R21, RZ, RZ, R9 ;  /* 0x000000ffff157224 */ /* 0x000fde00078e0009 */
[----:B------:R-:W-:-:S03]  /*28570*/  NOP ;  /* 0x0000000000007918 */ /* 0x000fc60000000000 */
[----:B------:R-:W-:Y:S04]  /*28580*/  STL.64 [R1+0xc0], R4 ;  /* 0x0000c00401007387 */ /* 0x000fe80000100a00 */
[----:B------:R1:W-:Y:S04]  /*28590*/  STL.64 [R1+0xc8], R6 ;  /* 0x0000c80601007387 */ /* 0x0003e80000100a00 */
[----:B-1----:R-:W3:Y:S04]  /*285a0*/  LDL.LU R7, [R1+0x1228] ;  /* 0x0012280001077983 */ /* 0x002ee80000300800 */
[----:B------:R-:W4:Y:S01]  /*285b0*/  LDL.LU.64 R4, [R1+0x1220] ;  /* 0x0012200001047983 */ /* 0x000f220000300a00 */
[----:B------:R-:W-:-:S03]  /*285c0*/  IMAD.MOV.U32 R6, RZ, RZ, R8 ;  /* 0x000000ffff067224 */ /* 0x000fc600078e0008 */
[----:B------:R-:W2:Y:S02]  /*285d0*/  LDL.LU.64 R8, [R1+0x1218] ;  /* 0x0012180001087983 */ /* 0x000ea40000300a00 */
[----:B--2---:R-:W-:-:S15]  /*285e0*/  HMMA.1688.F32.TF32 R24, R16, R8, R24 ;  /* 0x000000081018723c */ /* 0x004fde0000081018 */
[----:B------:R-:W-:-:S04]  /*285f0*/  NOP ;  /* 0x0000000000007918 */ /* 0x000fc80000000000 */
[----:B------:R1:W-:Y:S04]  /*28600*/  STL.64 [R1+0xb0], R24 ;  /* 0x0000b01801007387 */ /* 0x0003e80000100a00 */
[----:B------:R2:W-:Y:S01]  /*28610*/  STL.64 [R1+0xb8], R26 ;  /* 0x0000b81a01007387 */ /* 0x0005e20000100a00 */
[----:B-1----:R-:W-:-:S03]  /*28620*/  IMAD.MOV.U32 R25, RZ, RZ, R8 ;  /* 0x000000ffff197224 */ /* 0x002fc600078e0008 */
[----:B--2---:R-:W2:Y:S01]  /*28630*/  LDL.LU R27, [R1+0x1210] ;  /* 0x00121000011b7983 */ /* 0x004ea20000300800 */
[----:B------:R-:W-:-:S03]  /*28640*/  IMAD.MOV.U32 R26, RZ, RZ, R9 ;  /* 0x000000ffff1a7224 */ /* 0x000fc600078e0009 */
        /* <DEDUP_REMOVED lines=9> */
[----:B------:R-:W2:Y:S04]  /*286e0*/  LDL.LU.64 R8, [R1+0x11f0] ;  /* 0x0011f00001087983 */ /* 0x000ea80000300a00 */
[----:B------:R-:W-:Y:S04]  /*286f0*/  STL.64 [R1+0x11a0], R26 ;  /* 0x0011a01a01007387 */ /* 0x000fe80000100a00 */
[----:B------:R1:W-:Y:S04]  /*28700*/  STL.64 [R1+0x1198], R24 ;  /* 0x0011981801007387 */ /* 0x0003e80000100a00 */
[----:B-1----:R-:W3:Y:S04]  /*28710*/  LDL.LU R24, [R1+0x3f0] ;  /* 0x0003f00001187983 */ /* 0x002ee80000300800 */
        /* <DEDUP_REMOVED lines=10> */
[----:B------:R-:W2:Y:S01]  /*287c0*/  LDL.LU.64 R8, [R1+0x11d0] ;  /* 0x0011d00001087983 */ /* 0x000ea20000300a00 */
[----:B------:R-:W-:-:S02]  /*287d0*/  IMAD.MOV.U32 R26, RZ, RZ, R3 ;  /* 0x000000ffff1a7224 */ /* 0x000fc400078e0003 */
[----:B------:R-:W-:Y:S01]  /*287e0*/  IMAD.MOV.U32 R27, RZ, RZ, R2 ;  /* 0x000000ffff1b7224 */ /* 0x000fe200078e0002 */
[----:B--2---:R-:W-:-:S15]  /*287f0*/  HMMA.1688.F32.TF32 R12, R16, R8, R12 ;  /* 0x00000008100c723c */ /* 0x004fde000008100c */
[----:B------:R-:W-:-:S04]  /*28800*/  NOP ;  /* 0x0000000000007918 */ /* 0x000fc80000000000 */
[----:B------:R-:W-:Y:S01]  /*28810*/  IMAD.MOV.U32 R3, RZ, RZ, R14 ;  /* 0x000000ffff037224 */ /* 0x000fe200078e000e */
[----:B------:R1:W-:Y:S01]  /*28820*/  STL.64 [R1+0x80], R12 ;  /* 0x0000800c01007387 */ /* 0x0003e20000100a00 */
[----:B------:R-:W-:-:S03]  /*28830*/  IMAD.MOV.U32 R2, RZ, RZ, R15 ;  /* 0x000000ffff027224 */ /* 0x000fc600078e000f */
[----:B------:R-:W4:Y:S04]  /*28840*/  LDL.LU.64 R14, [R1+0x11c8] ;  /* 0x0011c800010e7983 */ /* 0x000f280000300a00 */
[----:B-1----:R-:W4:Y:S04]  /*28850*/  LDL.LU.64 R12, [R1+0x11c0] ;  /* 0x0011c000010c7983 */ /* 0x002f280000300a00 */
[----:B------:R-:W-:Y:S04]  /*28860*/  STL.64 [R1+0x1120], R10 ;  /* 0x0011200a01007387 */ /* 0x000fe80000100a00 */
[----:B------:R1:W-:Y:S02]  /*28870*/  STL.64 [R1+0x1118], R8 ;  /* 0x0011180801007387 */ /* 0x0003e40000100a00 */
[----:B-1----:R-:W-:-:S02]  /*28880*/  IMAD.MOV.U32 R8, RZ, RZ, R6 ;  /* 0x000000ffff087224 */ /* 0x002fc400078e0006 */
[----:B------:R-:W-:Y:S01]  /*28890*/  IMAD.MOV.U32 R9, RZ, RZ, R21 ;  /* 0x000000ffff097224 */ /* 0x000fe200078e0015 */
[----:B------:R-:W3:Y:S04]  /*288a0*/  LDL.LU R6, [R1+0x11bc] ;  /* 0x0011bc0001067983 */ /* 0x000ee80000300800 */
[----:B------:R-:W2:Y:S04]  /*288b0*/  LDL.LU R21, [R1+0x11b8] ;  /* 0x0011b80001157983 */ /* 0x000ea80000300800 */
[----:B------:R-:W-:Y:S01]  /*288c0*/  STL [R1+0xf80], R3 ;  /* 0x000f800301007387 */ /* 0x000fe20000100800 */
[----:B----4-:R-:W-:Y:S03]  /*288d0*/  HMMA.1688.F32.TF32 R16, R16, R4, R12 ;  /* 0x000000041010723c */ /* 0x010fe6000008100c */
[----:B------:R-:W2:Y:S04]  /*288e0*/  LDL.LU.64 R14, [R1+0x11b0] ;  /* 0x0011b000010e7983 */ /* 0x000ea80000300a00 */
[----:B------:R-:W2:-:S12]  /*288f0*/  LDL.LU.64 R12, [R1+0x11a8] ;  /* 0x0011a800010c7983 */ /* 0x000e980000300a00 */
[----:B------:R1:W-:Y:S04]  /*28900*/  STL.64 [R1+0x60], R16 ;  /* 0x0000601001007387 */ /* 0x0003e80000100a00 */
[----:B------:R-:W-:Y:S01]  /*28910*/  STL.64 [R1+0x68], R18 ;  /* 0x0000681201007387 */ /* 0x000fe20000100a00 */
[----:B-1----:R-:W-:Y:S02]  /*28920*/  IMAD.MOV.U32 R16, RZ, RZ, R23 ;  /* 0x000000ffff107224 */ /* 0x002fe400078e0017 */
[----:B------:R-:W-:Y:S01]  /*28930*/  IMAD.MOV.U32 R17, RZ, RZ, R22 ;  /* 0x000000ffff117224 */ /* 0x000fe200078e0016 */
[----:B---3--:R-:W-:Y:S04]  /*28940*/  STL.64 [R1+0x1110], R6 ;  /* 0x0011100601007387 */ /* 0x008fe80000100a00 */
[----:B------:R1:W-:Y:S04]  /*28950*/  STL.64 [R1+0x1108], R4 ;  /* 0x0011080401007387 */ /* 0x0003e80000100a00 */
[----:B-1----:R-:W3:Y:S04]  /*28960*/  LDL.LU R4, [R1+0x420] ;  /* 0x0004200001047983 */ /* 0x002ee80000300800 */
[----:B------:R-:W3:Y:S04]  /*28970*/  LDL.LU R5, [R1+0x424] ;  /* 0x0004240001057983 */ /* 0x000ee80000300800 */
[----:B------:R-:W3:Y:S04]  /*28980*/  LDL.LU R6, [R1+0x428] ;  /* 0x0004280001067983 */ /* 0x000ee80000300800 */
[----:B------:R-:W3:Y:S01]  /*28990*/  LDL.LU R7, [R1+0x42c] ;  /* 0x00042c0001077983 */ /* 0x000ee20000300800 */
[----:B--2---:R-:W-:Y:S03]  /*289a0*/  HMMA.1688.F32.TF32 R20, R12, R20, R24 ;  /* 0x000000140c14723c */ /* 0x004fe60000081018 */
[----:B------:R-:W2:Y:S04]  /*289b0*/  LDL.LU.64 R26, [R1+0x11a0] ;  /* 0x0011a000011a7983 */ /* 0x000ea80000300a00 */
[----:B------:R-:W4:-:S12]  /*289c0*/  LDL.LU.64 R24, [R1+0x1198] ;  /* 0x0011980001187983 */ /* 0x000f180000300a00 */
[----:B------:R-:W-:Y:S04]  /*289d0*/  STL.64 [R1+0x3f0], R20 ;  /* 0x0003f01401007387 */ /* 0x000fe80000100a00 */
[----:B------:R1:W-:Y:S04]  /*289e0*/  STL.64 [R1+0x3f8], R22 ;  /* 0x0003f81601007387 */ /* 0x0003e80000100a00 */
[----:B-1----:R-:W4:Y:S04]  /*289f0*/  LDL.LU.64 R22, [R1+0x1190] ;  /* 0x0011900001167983 */ /* 0x002f280000300a00 */
[----:B------:R-:W4:Y:S01]  /*28a00*/  LDL.LU.64 R20, [R1+0x1188] ;  /* 0x0011880001147983 */ /* 0x000f220000300a00 */
[----:B---3--:R-:W-:Y:S03]  /*28a10*/  HMMA.1688.F32.TF32 R16, R12, R16, R4 ;  /* 0x000000100c10723c */ /* 0x008fe60000081004 */
[----:B------:R-:W3:-:S15]  /*28a20*/  LDL.LU R4, [R1+0x410] ;  /* 0x0004100001047983 */ /* 0x000ede0000300800 */
[----:B------:R-:W-:Y:S01]  /*28a30*/  NOP ;  /* 0x0000000000007918 */ /* 0x000fe20000000000 */
[----:B------:R-:W-:Y:S04]  /*28a40*/  STL.64 [R1+0x460], R16 ;  /* 0x0004601001007387 */ /* 0x000fe80000100a00 */
[----:B------:R-:W-:Y:S04]  /*28a50*/  STL.64 [R1+0x468], R18 ;  /* 0x0004681201007387 */ /* 0x000fe80000100a00 */
[----:B--2---:R-:W-:Y:S04]  /*28a60*/  LDS R19, [R27+UR9+0x4f000] ;  /* 0x04f000091b137984 */ /* 0x004fe80008000800 */
[----:B------:R-:W-:Y:S01]  /*28a70*/  LDS R17, [R27+UR9+0x4e000] ;  /* 0x04e000091b117984 */ /* 0x000fe20008000800 */
[----:B----4-:R-:W-:Y:S03]  /*28a80*/  HMMA.1688.F32.TF32 R8, R12, R8, R20 ;  /* 0x000000080c08723c */ /* 0x010fe60000081014 */
[----:B------:R-:W-:Y:S04]  /*28a90*/  LDS R23, [R27+UR9+0x4f080] ;  /* 0x04f080091b177984 */ /* 0x000fe80008000800 */
[----:B------:R-:W-:-:S12]  /*28aa0*/  LDS R21, [R27+UR9+0x4e080] ;  /* 0x04e080091b157984 */ /* 0x000fd80008000800 */
[----:B------:R1:W-:Y:S04]  /*28ab0*/  STL.64 [R1+0x420], R8 ;  /* 0x0004200801007387 */ /* 0x0003e80000100a00 */
[----:B------:R-:W-:Y:S04]  /*28ac0*/  STL.64 [R1+0x428], R10 ;  /* 0x0004280a01007387 */ /* 0x000fe80000100a00 */
[----:B------:R-:W3:Y:S04]  /*28ad0*/  LDL.LU R5, [R1+0x414] ;  /* 0x0004140001057983 */ /* 0x000ee80000300800 */
[----:B------:R-:W2:Y:S04]  /*28ae0*/  LDL.LU R6, [R1+0x418] ;  /* 0x0004180001067983 */ /* 0x000ea80000300800 */
[----:B------:R-:W2:Y:S01]  /*28af0*/  LDL.LU R7, [R1+0x41c] ;  /* 0x00041c0001077983 */ /* 0x000ea20000300800 */
[----:B-1----:R-:W-:-:S02]  /*28b00*/  IMAD.MOV.U32 R8, RZ, RZ, R0 ;  /* 0x000000ffff087224 */ /* 0x002fc400078e0000 */
[----:B------:R-:W-:Y:S01]  /*28b10*/  IMAD.MOV.U32 R9, RZ, RZ, R29 ;  /* 0x000000ffff097224 */ /* 0x000fe200078e001d */
[----:B--2---:R-:W-:Y:S04]  /*28b20*/  STL.64 [R1+0x1130], R6 ;  /* 0x0011300601007387 */ /* 0x004fe80000100a00 */
[----:B---3--:R-:W-:Y:S04]  /*28b30*/  STL.64 [R1+0x1128], R4 ;  /* 0x0011280401007387 */ /* 0x008fe80000100a00 */
[----:B------:R-:W2:Y:S04]  /*28b40*/  LDL.LU R0, [R1+0x1184] ;  /* 0x0011840001007983 */ /* 0x000ea80000300800 */
[----:B------:R-:W3:Y:S04]  /*28b50*/  LDL.LU R29, [R1+0x1180] ;  /* 0x00118000011d7983 */ /* 0x000ee80000300800 */
[----:B------:R1:W-:Y:S02]  /*28b60*/  STL.64 [R1+0x1138], R8 ;  /* 0x0011380801007387 */ /* 0x0003e40000100a00 */
[----:B-1----:R-:W-:-:S02]  /*28b70*/  IMAD.MOV.U32 R8, RZ, RZ, R28 ;  /* 0x000000ffff087224 */ /* 0x002fc400078e001c */
[----:B------:R-:W-:Y:S01]  /*28b80*/  IMAD.MOV.U32 R9, RZ, RZ, R24 ;  /* 0x000000ffff097224 */ /* 0x000fe200078e0018 */
[----:B------:R-:W4:Y:S04]  /*28b90*/  LDL.LU R28, [R1+0x117c] ;  /* 0x00117c00011c7983 */ /* 0x000f280000300800 */
[----:B------:R-:W3:Y:S04]  /*28ba0*/  LDL.LU R24, [R1+0x1178] ;  /* 0x0011780001187983 */ /* 0x000ee80000300800 */
[----:B------:R1:W-:Y:S04]  /*28bb0*/  STL.64 [R1+0x1150], R8 ;  /* 0x0011500801007387 */ /* 0x0003e80000100a00 */
[----:B------:R-:W3:Y:S04]  /*28bc0*/  LDL.LU R4, [R1+0x430] ;  /* 0x0004300001047983 */ /* 0x000ee80000300800 */
[----:B------:R-:W3:Y:S04]  /*28bd0*/  LDL.LU R5, [R1+0x434] ;  /* 0x0004340001057983 */ /* 0x000ee80000300800 */
[----:B------:R-:W3:Y:S04]  /*28be0*/  LDL.LU R6, [R1+0x438] ;  /* 0x0004380001067983 */ /* 0x000ee80000300800 */
[----:B------:R-:W3:Y:S01]  /*28bf0*/  LDL.LU R7, [R1+0x43c] ;  /* 0x00043c0001077983 */ /* 0x000ee20000300800 */
[----:B-1----:R-:W-:-:S02]  /*28c00*/  IMAD.MOV.U32 R8, RZ, RZ, R25 ;  /* 0x000000ffff087224 */ /* 0x002fc400078e0019 */
[----:B------:R-:W-:Y:S01]  /*28c10*/  IMAD.MOV.U32 R9, RZ, RZ, R26 ;  /* 0x000000ffff097224 */ /* 0x000fe200078e001a */
[----:B------:R-:W4:Y:S04]  /*28c20*/  LDL.LU R25, [R1+0x1174] ;  /* 0x0011740001197983 */ /* 0x000f280000300800 */
[----:B------:R-:W4:Y:S04]  /*28c30*/  LDL.LU R26, [R1+0x1170] ;  /* 0x00117000011a7983 */ /* 0x000f280000300800 */
[----:B--2---:R-:W1:Y:S04]  /*28c40*/  LDS R18, [R0+UR9+0x4f000] ;  /* 0x04f0000900127984 */ /* 0x004e680008000800 */
[----:B------:R-:W2:Y:S04]  /*28c50*/  LDS R16, [R0+UR9+0x4e000] ;  /* 0x04e0000900107984 */ /* 0x000ea80008000800 */
[----:B------:R-:W1:Y:S04]  /*28c60*/  LDS R22, [R0+UR9+0x4f080] ;  /* 0x04f0800900167984 */ /* 0x000e680008000800 */
[----:B------:R-:W1:Y:S04]  /*28c70*/  LDS R20, [R0+UR9+0x4e080] ;  /* 0x04e0800900147984 */ /* 0x000e680008000800 */
[----:B---3--:R-:W-:Y:S04]  /*28c80*/  STL.64 [R1+0x1148], R6 ;  /* 0x0011480601007387 */ /* 0x008fe80000100a00 */
[----:B------:R3:W-:Y:S04]  /*28c90*/  STL.64 [R1+0x1140], R4 ;  /* 0x0011400401007387 */ /* 0x0007e80000100a00 */
[----:B---3--:R-:W3:Y:S04]  /*28ca0*/  LDL.LU R4, [R1+0x440] ;  /* 0x0004400001047983 */ /* 0x008ee80000300800 */
[----:B------:R-:W3:Y:S04]  /*28cb0*/  LDL.LU R5, [R1+0x444] ;  /* 0x0004440001057983 */ /* 0x000ee80000300800 */
[----:B------:R-:W2:Y:S04]  /*28cc0*/  LDL.LU R6, [R1+0x448] ;  /* 0x0004480001067983 */ /* 0x000ea80000300800 */
[----:B------:R-:W2:Y:S04]  /*28cd0*/  LDL.LU R7, [R1+0x44c] ;  /* 0x00044c0001077983 */ /* 0x000ea80000300800 */
[----:B--2---:R-:W-:Y:S04]  /*28ce0*/  STL.64 [R1+0x1160], R6 ;  /* 0x0011600601007387 */ /* 0x004fe80000100a00 */
[----:B---3--:R2:W-:Y:S04]  /*28cf0*/  STL.64 [R1+0x1158], R4 ;  /* 0x0011580401007387 */ /* 0x0085e80000100a00 */
[----:B--2---:R-:W2:Y:S04]  /*28d00*/  LDL.LU R4, [R1+0x450] ;  /* 0x0004500001047983 */ /* 0x004ea80000300800 */
[----:B------:R-:W2:Y:S04]  /*28d10*/  LDL.LU R5, [R1+0x454] ;  /* 0x0004540001057983 */ /* 0x000ea80000300800 */
[----:B------:R-:W2:Y:S04]  /*28d20*/  LDL.LU R6, [R1+0x458] ;  /* 0x0004580001067983 */ /* 0x000ea80000300800 */
[----:B------:R-:W2:Y:S04]  /*28d30*/  LDL.LU R7, [R1+0x45c] ;  /* 0x00045c0001077983 */ /* 0x000ea80000300800 */
[----:B-1----:R-:W-:Y:S04]  /*28d40*/  STL.64 [R1+0x1100], R18 ;  /* 0x0011001201007387 */ /* 0x002fe80000100a00 */
[----:B------:R1:W-:Y:S04]  /*28d50*/  STL.64 [R1+0x10f8], R16 ;  /* 0x0010f81001007387 */ /* 0x0003e80000100a00 */
[----:B-1----:R-:W3:Y:S04]  /*28d60*/  LDL.LU R16, [R1+0x370] ;  /* 0x0003700001107983 */ /* 0x002ee80000300800 */
[----:B------:R-:W3:Y:S04]  /*28d70*/  LDL.LU R17, [R1+0x374] ;  /* 0x0003740001117983 */ /* 0x000ee80000300800 */
[----:B------:R-:W3:Y:S04]  /*28d80*/  LDL.LU R18, [R1+0x378] ;  /* 0x0003780001127983 */ /* 0x000ee80000300800 */
[----:B------:R1:W-:Y:S01]  /*28d90*/  STL.64 [R1+0x1098], R22 ;  /* 0x0010981601007387 */ /* 0x0003e20000100a00 */
[----:B----4-:R-:W-:-:S03]  /*28da0*/  IMAD.MOV.U32 R19, RZ, RZ, R26 ;  /* 0x000000ffff137224 */ /* 0x010fc600078e001a */
[----:B------:R-:W-:Y:S01]  /*28db0*/  LDS R26, [R0+UR9+0x4f100] ;  /* 0x04f10009001a7984 */ /* 0x000fe20008000800 */
[----:B-1----:R-:W-:Y:S02]  /*28dc0*/  IMAD.MOV.U32 R22, RZ, RZ, R25 ;  /* 0x000000ffff167224 */ /* 0x002fe400078e0019 */
[----:B------:R-:W-:Y:S01]  /*28dd0*/  IMAD.MOV.U32 R23, RZ, RZ, R24 ;  /* 0x000000ffff177224 */ /* 0x000fe200078e0018 */
[----:B------:R-:W-:Y:S04]  /*28de0*/  LDS R25, [R27+UR9+0x4e100] ;  /* 0x04e100091b197984 */ /* 0x000fe80008000800 */
[----:B------:R-:W1:Y:S04]  /*28df0*/  LDS R27, [R27+UR9+0x4f100] ;  /* 0x04f100091b1b7984 */ /* 0x000e680008000800 */
[----:B------:R-:W4:Y:S04]  /*28e00*/  LDS R24, [R0+UR9+0x4e100] ;  /* 0x04e1000900187984 */ /* 0x000f280008000800 */
[----:B------:R-:W-:Y:S04]  /*28e10*/  STL.64 [R1+0x1090], R20 ;  /* 0x0010901401007387 */ /* 0x000fe80000100a00 */
[----:B-1----:R1:W-:Y:S04]  /*28e20*/  STL.64 [R1+0x1020], R26 ;  /* 0x0010201a01007387 */ /* 0x0023e80000100a00 */
[----:B----4-:R4:W-:Y:S01]  /*28e30*/  STL.64 [R1+0x1018], R24 ;  /* 0x0010181801007387 */ /* 0x0109e20000100a00 */
[----:B-1----:R-:W-:-:S03]  /*28e40*/  IMAD.MOV.U32 R26, RZ, RZ, R28 ;  /* 0x000000ffff1a7224 */ /* 0x002fc600078e001c */
[----:B----4-:R-:W4:Y:S04]  /*28e50*/  LDL.LU R24, [R1+0x350] ;  /* 0x0003500001187983 */ /* 0x010f280000300800 */
[----:B------:R-:W4:Y:S04]  /*28e60*/  LDL.LU R25, [R1+0x354] ;  /* 0x0003540001197983 */ /* 0x000f280000300800 */
[----:B------:R-:W3:Y:S01]  /*28e70*/  LDL.LU R28, [R1+0x116c] ;  /* 0x00116c00011c7983 */ /* 0x000ee20000300800 */
[----:B------:R-:W-:-:S03]  /*28e80*/  IMAD.MOV.U32 R27, RZ, RZ, R29 ;  /* 0x000000ffff1b7224 */ /* 0x000fc600078e001d */
[----:B------:R-:W3:Y:S01]  /*28e90*/  LDL.LU R29, [R1+0x1168] ;  /* 0x00116800011d7983 */ /* 0x000ee20000300800 */
        /* <DEDUP_REMOVED lines=25> */
[----:B------:R3:W-:Y:S02]  /*29030*/  STL.64 [R1+0x10b8], R10 ;  /* 0x0010b80a01007387 */ /* 0x0007e40000100a00 */
[----:B---3--:R-:W-:-:S02]  /*29040*/  IMAD.MOV.U32 R11, RZ, RZ, R28 ;  /* 0x000000ffff0b7224 */ /* 0x008fc400078e001c */
[----:B------:R-:W-:Y:S01]  /*29050*/  IMAD.MOV.U32 R10, RZ, RZ, R29 ;  /* 0x000000ffff0a7224 */ /* 0x000fe200078e001d */
[----:B--2---:R-:W-:Y:S01]  /*29060*/  HMMA.1688.F32.TF32 R12, R12, R4, R16 ;  /* 0x000000040c0c723c */ /* 0x004fe20000081010 */
[----:B------:R-:W2:Y:S04]  /*29070*/  LDL.LU.64 R18, [R1+0x1100] ;  /* 0x0011000001127983 */ /* 0x000ea80000300a00 */
[----:B------:R-:W2:-:S14]  /*29080*/  LDL.LU.64 R16, [R1+0x10f8] ;  /* 0x0010f80001107983 */ /* 0x000e9c0000300a00 */
[----:B------:R-:W-:Y:S04]  /*29090*/  STL.64 [R1+0x370], R12 ;  /* 0x0003700c01007387 */ /* 0x000fe80000100a00 */
[----:B------:R1:W-:Y:S04]  /*290a0*/  STL.64 [R1+0x10f0], R6 ;  /* 0x0010f00601007387 */ /* 0x0003e80000100a00 */
[----:B------:R-:W2:Y:S04]  /*290b0*/  LDL.LU R4, [R1+0x360] ;  /* 0x0003600001047983 */ /* 0x000ea80000300800 */
[----:B------:R-:W2:Y:S01]  /*290c0*/  LDL.LU R5, [R1+0x364] ;  /* 0x0003640001057983 */ /* 0x000ea20000300800 */
[----:B------:R-:W-:-:S02]  /*290d0*/  IMAD.MOV.U32 R28, RZ, RZ, R14 ;  /* 0x000000ffff1c7224 */ /* 0x000fc400078e000e */
[----:B------:R-:W-:Y:S01]  /*290e0*/  IMAD.MOV.U32 R29, RZ, RZ, R15 ;  /* 0x000000ffff1d7224 */ /* 0x000fe200078e000f */
[----:B-1----:R-:W2:Y:S04]  /*290f0*/  LDL.LU R6, [R1+0x368] ;  /* 0x0003680001067983 */ /* 0x002ea80000300800 */
[----:B------:R-:W2:Y:S04]  /*29100*/  LDL.LU R7, [R1+0x36c] ;  /* 0x00036c0001077983 */ /* 0x000ea80000300800 */
[----:B------:R-:W3:Y:S04]  /*29110*/  LDL.LU R12, [R1+0x70] ;  /* 0x00007000010c7983 */ /* 0x000ee80000300800 */
        /* <DEDUP_REMOVED lines=11> */
[----:B-1----:R-:W2:Y:S04]  /*291d0*/  LDL R14, [R1+0x18] ;  /* 0x00001800010e7983 */ /* 0x002ea80000100800 */
[----:B------:R-:W2:Y:S04]  /*291e0*/  LDL R15, [R1+0x1c] ;  /* 0x00001c00010f7983 */ /* 0x000ea80000100800 */
[----:B--2---:R1:W-:Y:S04]  /*291f0*/  STL.64 [R1+0x10d8], R14 ;  /* 0x0010d80e01007387 */ /* 0x0043e80000100a00 */
[----:B------:R-:W-:Y:S04]  /*29200*/  STL [R1+0xd54], R29 ;  /* 0x000d541d01007387 */ /* 0x000fe80000100800 */
[----:B------:R-:W-:Y:S01]  /*29210*/  STL [R1+0xd50], R28 ;  /* 0x000d501c01007387 */ /* 0x000fe20000100800 */
[C---:B-1----:R-:W-:Y:S03]  /*29220*/  HMMA.1688.F32.TF32 R12, R16.reuse, R10, R4 ;  /* 0x0000000a100c723c */ /* 0x042fe60000081004 */
[----:B------:R-:W2:Y:S05]  /*29230*/  LDL.64 R10, [R1+0x8] ;  /* 0x00000800010a7983 */ /* 0x000eaa0000100a00 */
[C---:B----4-:R-:W-:Y:S11]  /*29240*/  HMMA.1688.F32.TF32 R4, R16.reuse, R22, R24 ;  /* 0x000000161004723c */ /* 0x050ff60000081018 */
[----:B------:R-:W-:Y:S04]  /*29250*/  STL.64 [R1+0x360], R12 ;  /* 0x0003600c01007387 */ /* 0x000fe80000100a00 */
[----:B------:R-:W-:Y:S04]  /*29260*/  STL.64 [R1+0x368], R14 ;  /* 0x0003680e01007387 */ /* 0x000fe80000100a00 */
[----:B--2---:R-:W-:Y:S04]  /*29270*/  STL.64 [R1+0x10d0], R10 ;  /* 0x0010d00a01007387 */ /* 0x004fe80000100a00 */
[----:B------:R1:W-:Y:S04]  /*29280*/  STL.64 [R1+0x350], R4 ;  /* 0x0003500401007387 */ /* 0x0003e80000100a00 */
[----:B------:R2:W-:Y:S04]  /*29290*/  STL.64 [R1+0x358], R6 ;  /* 0x0003580601007387 */ /* 0x0005e80000100a00 */
[----:B------:R-:W3:Y:S04]  /*292a0*/  LDL.LU R24, [R1+0x230] ;  /* 0x0002300001187983 */ /* 0x000ee80000300800 */
[----:B------:R-:W3:Y:S04]  /*292b0*/  LDL.LU R25, [R1+0x234] ;  /* 0x0002340001197983 */ /* 0x000ee80000300800 */
[----:B------:R-:W4:Y:S04]  /*292c0*/  LDL.LU R26, [R1+0x238] ;  /* 0x00023800011a7983 */ /* 0x000f280000300800 */
[----:B------:R-:W4:Y:S04]  /*292d0*/  LDL.LU R27, [R1+0x23c] ;  /* 0x00023c00011b7983 */ /* 0x000f280000300800 */
[----:B-1----:R-:W3:Y:S04]  /*292e0*/  LDL.LU R4, [R1+0x340] ;  /* 0x0003400001047983 */ /* 0x002ee80000300800 */
[----:B------:R-:W3:Y:S04]  /*292f0*/  LDL.LU R5, [R1+0x344] ;  /* 0x0003440001057983 */ /* 0x000ee80000300800 */
[----:B--2---:R-:W2:Y:S04]  /*29300*/  LDL.LU R6, [R1+0x348] ;  /* 0x0003480001067983 */ /* 0x004ea80000300800 */
[----:B------:R-:W2:Y:S04]  /*29310*/  LDL.LU R7, [R1+0x34c] ;  /* 0x00034c0001077983 */ /* 0x000ea80000300800 */
[----:B------:R-:W2:Y:S04]  /*29320*/  LDL.LU R8, [R1+0x320] ;  /* 0x0003200001087983 */ /* 0x000ea80000300800 */
[----:B------:R-:W2:Y:S04]  /*29330*/  LDL.LU R9, [R1+0x324] ;  /* 0x0003240001097983 */ /* 0x000ea80000300800 */
[----:B------:R-:W2:Y:S04]  /*29340*/  LDL.LU R10, [R1+0x328] ;  /* 0x00032800010a7983 */ /* 0x000ea80000300800 */
[----:B------:R-:W2:Y:S04]  /*29350*/  LDL.LU R11, [R1+0x32c] ;  /* 0x00032c00010b7983 */ /* 0x000ea80000300800 */
[----:B--2---:R-:W-:Y:S04]  /*29360*/  STL.64 [R1+0x10e8], R10 ;  /* 0x0010e80a01007387 */ /* 0x004fe80000100a00 */
[----:B------:R1:W-:Y:S04]  /*29370*/  STL.64 [R1+0x10e0], R8 ;  /* 0x0010e00801007387 */ /* 0x0003e80000100a00 */
[----:B------:R-:W2:Y:S04]  /*29380*/  LDL R14, [R1+0x28] ;  /* 0x00002800010e7983 */ /* 0x000ea80000100800 */
[----:B------:R-:W2:Y:S04]  /*29390*/  LDL R15, [R1+0x2c] ;  /* 0x00002c00010f7983 */ /* 0x000ea80000100800 */
        /* <DEDUP_REMOVED lines=20> */
[----:B----4-:R1:W-:Y:S04]  /*294e0*/  STL.64 [R1+0x1060], R26 ;  /* 0x0010601a01007387 */ /* 0x0103e80000100a00 */
[----:B---3--:R-:W-:Y:S04]  /*294f0*/  STL.64 [R1+0x1058], R24 ;  /* 0x0010581801007387 */ /* 0x008fe80000100a00 */
[----:B-1----:R-:W3:Y:S02]  /*29500*/  LDL.64 R26, [R1+0x38] ;  /* 0x00003800011a7983 */ /* 0x002ee40000100a00 */
[----:B---3--:R-:W-:Y:S01]  /*29510*/  HMMA.1688.F32.TF32 R4, R16, R26, R4 ;  /* 0x0000001a1004723c */ /* 0x008fe20000081004 */
[----:B------:R-:W-:-:S15]  /*29520*/  IMAD.MOV.U32 R3, RZ, RZ, R27 ;  /* 0x000000ffff037224 */ /* 0x000fde00078e001b */
[----:B------:R-:W-:-:S03]  /*29530*/  NOP ;  /* 0x0000000000007918 */ /* 0x000fc60000000000 */
[----:B------:R-:W-:Y:S04]  /*29540*/  STL.64 [R1+0x340], R4 ;  /* 0x0003400401007387 */ /* 0x000fe80000100a00 */
[----:B------:R1:W-:Y:S04]  /*29550*/  STL.64 [R1+0x348], R6 ;  /* 0x0003480601007387 */ /* 0x0003e80000100a00 */
[----:B-1----:R-:W3:Y:S04]  /*29560*/  LDL.LU.64 R6, [R1+0x10f0] ;  /* 0x0010f00001067983 */ /* 0x002ee80000300a00 */
[----:B------:R-:W4:Y:S01]  /*29570*/  LDL.LU R24, [R1+0x240] ;  /* 0x0002400001187983 */ /* 0x000f220000300800 */
[----:B------:R-:W-:-:S03]  /*29580*/  IMAD.MOV.U32 R4, RZ, RZ, R26 ;  /* 0x000000ffff047224 */ /* 0x000fc600078e001a */
[----:B------:R-:W4:Y:S04]  /*29590*/  LDL.LU R25, [R1+0x244] ;  /* 0x0002440001197983 */ /* 0x000f280000300800 */
[----:B------:R-:W2:Y:S04]  /*295a0*/  LDL.LU R26, [R1+0x248] ;  /* 0x00024800011a7983 */ /* 0x000ea80000300800 */
[----:B------:R-:W2:Y:S01]  /*295b0*/  LDL.LU R27, [R1+0x24c] ;  /* 0x00024c00011b7983 */ /* 0x000ea20000300800 */
[C---:B------:R-:W-:Y:S03]  /*295c0*/  HMMA.1688.F32.TF32 R12, R16.reuse, R14, R8 ;  /* 0x0000000e100c723c */ /* 0x040fe60000081008 */
[----:B--2---:R1:W-:Y:S04]  /*295d0*/  STL.64 [R1+0x1070], R26 ;  /* 0x0010701a01007387 */ /* 0x0043e80000100a00 */
[----:B----4-:R-:W-:Y:S04]  /*295e0*/  STL.64 [R1+0x1068], R24 ;  /* 0x0010681801007387 */ /* 0x010fe80000100a00 */
[----:B-1----:R-:W2:Y:S04]  /*295f0*/  LDL.64 R26, [R1+0x48] ;  /* 0x00004800011a7983 */ /* 0x002ea80000100a00 */
[----:B--2---:R1:W-:Y:S04]  /*29600*/  STL.64 [R1+0x1088], R26 ;  /* 0x0010881a01007387 */ /* 0x0043e80000100a00 */
[----:B-1----:R-:W2:Y:S04]  /*29610*/  LDL.64 R26, [R1+0x58] ;  /* 0x00005800011a7983 */ /* 0x002ea80000100a00 */
[----:B------:R-:W4:Y:S04]  /*29620*/  LDL.LU.64 R10, [R1+0x10e8] ;  /* 0x0010e800010a7983 */ /* 0x000f280000300a00 */
[----:B------:R-:W4:Y:S04]  /*29630*/  LDL.LU.64 R8, [R1+0x10e0] ;  /* 0x0010e00001087983 */ /* 0x000f280000300a00 */
[----:B------:R-:W-:Y:S04]  /*29640*/  STL.64 [R1+0x330], R12 ;  /* 0x0003300c01007387 */ /* 0x000fe80000100a00 */
[----:B------:R1:W-:Y:S04]  /*29650*/  STL.64 [R1+0x338], R14 ;  /* 0x0003380e01007387 */ /* 0x0003e80000100a00 */
[----:B-1----:R-:W4:Y:S02]  /*29660*/  LDL.LU.64 R14, [R1+0x10d8] ;  /* 0x0010d800010e7983 */ /* 0x002f240000300a00 */
[----:B----4-:R-:W-:-:S15]  /*29670*/  HMMA.1688.F32.TF32 R8, R16, R14, R8 ;  /* 0x0000000e1008723c */ /* 0x010fde0000081008 */
[----:B------:R-:W-:-:S04]  /*29680*/  NOP ;  /* 0x0000000000007918 */ /* 0x000fc80000000000 */
        /* <DEDUP_REMOVED lines=11> */
[----:B------:R-:W4:Y:S04]  /*29740*/  LDL.LU.64 R10, [R1+0x10b8] ;  /* 0x0010b800010a7983 */ /* 0x000f280000300a00 */
[----:B------:R-:W-:Y:S04]  /*29750*/  STL.64 [R1+0x1080], R14 ;  /* 0x0010800e01007387 */ /* 0x000fe80000100a00 */
[----:B------:R1:W-:Y:S04]  /*29760*/  STL [R1+0x1078], R13 ;  /* 0x0010780d01007387 */ /* 0x0003e80000100800 */
[----:B------:R-:W2:Y:S04]  /*29770*/  LDL.LU R12, [R1+0x250] ;  /* 0x00025000010c7983 */ /* 0x000ea80000300800 */
[----:B-1----:R-:W2:Y:S01]  /*29780*/  LDL.LU R13, [R1+0x254] ;  /* 0x00025400010d7983 */ /* 0x002ea20000300800 */
[----:B---3--:R-:W-:-:S03]  /*29790*/  IMAD.MOV.U32 R14, RZ, RZ, R6 ;  /* 0x000000ffff0e7224 */ /* 0x008fc600078e0006 */
[----:B------:R-:W3:Y:S01]  /*297a0*/  LDL.LU R6, [R1+0x10b4] ;  /* 0x0010b40001067983 */ /* 0x000ee20000300800 */
[----:B------:R-:W-:-:S03]  /*297b0*/  IMAD.MOV.U32 R15, RZ, RZ, R7 ;  /* 0x000000ffff0f7224 */ /* 0x000fc600078e0007 */
[----:B------:R-:W3:Y:S01]  /*297c0*/  LDL.LU R7, [R1+0x10b0] ;  /* 0x0010b00001077983 */ /* 0x000ee20000300800 */
[----:B----4-:R-:W-:-:S15]  /*297d0*/  HMMA.1688.F32.TF32 R20, R16, R10, R20 ;  /* 0x0000000a1014723c */ /* 0x010fde0000081014 */
[----:B------:R-:W-:-:S04]  /*297e0*/  NOP ;  /* 0x0000000000007918 */ /* 0x000fc80000000000 */
[----:B------:R-:W-:Y:S04]  /*297f0*/  STL.64 [R1+0x300], R20 ;  /* 0x0003001401007387 */ /* 0x000fe80000100a00 */
[----:B------:R1:W-:Y:S04]  /*29800*/  STL.64 [R1+0x308], R22 ;  /* 0x0003081601007387 */ /* 0x0003e80000100a00 */
[----:B-1----:R-:W3:Y:S04]  /*29810*/  LDL.LU.64 R22, [R1+0x10a8] ;  /* 0x0010a80001167983 */ /* 0x002ee80000300a00 */
[----:B------:R-:W3:Y:S04]  /*29820*/  LDL.LU.64 R20, [R1+0x10a0] ;  /* 0x0010a00001147983 */ /* 0x000ee80000300a00 */
[----:B------:R1:W-:Y:S04]  /*29830*/  STL.64 [R1+0x1030], R10 ;  /* 0x0010300a01007387 */ /* 0x0003e80000100a00 */
[----:B------:R-:W2:Y:S04]  /*29840*/  LDL.LU R8, [R1+0x260] ;  /* 0x0002600001087983 */ /* 0x000ea80000300800 */
[----:B------:R-:W2:Y:S04]  /*29850*/  LDL.LU R9, [R1+0x264] ;  /* 0x0002640001097983 */ /* 0x000ea80000300800 */
[----:B-1----:R-:W2:Y:S04]  /*29860*/  LDL.LU R10, [R1+0x268] ;  /* 0x00026800010a7983 */ /* 0x002ea80000300800 */
[----:B------:R-:W2:Y:S01]  /*29870*/  LDL.LU R11, [R1+0x26c] ;  /* 0x00026c00010b7983 */ /* 0x000ea20000300800 */
[----:B---3--:R-:W-:Y:S03]  /*29880*/  HMMA.1688.F32.TF32 R16, R16, R6, R20 ;  /* 0x000000061010723c */ /* 0x008fe60000081014 */
[----:B------:R-:W2:Y:S04]  /*29890*/  LDL.LU.64 R22, [R1+0x1098] ;  /* 0x0010980001167983 */ /* 0x000ea80000300a00 */
[----:B------:R-:W2:Y:S04]  /*298a0*/  LDL.LU.64 R20, [R1+0x1090] ;  /* 0x0010900001147983 */ /* 0x000ea80000300a00 */
[----:B------:R-:W-:Y:S08]  /*298b0*/  STL.64 [R1+0x1028], R6 ;  /* 0x0010280601007387 */ /* 0x000ff00000100a00 */
        /* <DEDUP_REMOVED lines=11> */
[----:B------:R-:W4:Y:S01]  /*29970*/  LDL.LU R19, [R1+0x12c] ;  /* 0x00012c0001137983 */ /* 0x000f220000300800 */
[----:B--2---:R-:W-:Y:S01]  /*29980*/  HMMA.1688.F32.TF32 R8, R20, R26, R8 ;  /* 0x0000001a1408723c */ /* 0x004fe20000081008 */
[----:B------:R-:W-:-:S02]  /*29990*/  IMAD.MOV.U32 R7, RZ, RZ, R3 ;  /* 0x000000ffff077224 */ /* 0x000fc400078e0003 */
[----:B------:R-:W-:Y:S01]  /*299a0*/  IMAD.MOV.U32 R3, RZ, RZ, R27 ;  /* 0x000000ffff037224 */ /* 0x000fe200078e001b */
[----:B----4-:R1:W-:Y:S04]  /*299b0*/  STL.64 [R1+0xfc0], R18 ;  /* 0x000fc01201007387 */ /* 0x0103e80000100a00 */
[----:B---3--:R-:W-:Y:S04]  /*299c0*/  STL.64 [R1+0xfb8], R16 ;  /* 0x000fb81001007387 */ /* 0x008fe80000100a00 */
[----:B-1----:R-:W2:Y:S07]  /*299d0*/  LDL.64 R18, [R1+0x28] ;  /* 0x0000280001127983 */ /* 0x002eae0000100a00 */
[----:B------:R1:W-:Y:S04]  /*299e0*/  STL.64 [R1+0x260], R8 ;  /* 0x0002600801007387 */ /* 0x0003e80000100a00 */
[----:B------:R-:W-:Y:S01]  /*299f0*/  STL.64 [R1+0x268], R10 ;  /* 0x0002680a01007387 */ /* 0x000fe20000100a00 */
[----:B-1----:R-:W-:-:S03]  /*29a00*/  IMAD.MOV.U32 R8, RZ, RZ, R26 ;  /* 0x000000ffff087224 */ /* 0x002fc600078e001a */
[----:B------:R-:W3:Y:S02]  /*29a10*/  LDL.LU.64 R26, [R1+0x1088] ;  /* 0x00108800011a7983 */ /* 0x000ee40000300a00 */
[----:B---3--:R-:W-:Y:S01]  /*29a20*/  HMMA.1688.F32.TF32 R12, R20, R26, R12 ;  /* 0x0000001a140c723c */ /* 0x008fe2000008100c */
[----:B------:R-:W-:-:S15]  /*29a30*/  IMAD.MOV.U32 R9, RZ, RZ, R27 ;  /* 0x000000ffff097224 */ /* 0x000fde00078e001b */
[----:B------:R-:W-:-:S03]  /*29a40*/  NOP ;  /* 0x0000000000007918 */ /* 0x000fc60000000000 */
[----:B------:R1:W-:Y:S04]  /*29a50*/  STL.64 [R1+0x250], R12 ;  /* 0x0002500c01007387 */ /* 0x0003e80000100a00 */
[----:B------:R3:W-:Y:S01]  /*29a60*/  STL.64 [R1+0x258], R14 ;  /* 0x0002580e01007387 */ /* 0x0007e20000100a00 */
[----:B-1----:R-:W-:-:S03]  /*29a70*/  IMAD.MOV.U32 R12, RZ, RZ, R26 ;  /* 0x000000ffff0c7224 */ /* 0x002fc600078e001a */
[----:B---3--:R-:W3:Y:S04]  /*29a80*/  LDL.LU.64 R14, [R1+0x1080] ;  /* 0x00108000010e7983 */ /* 0x008ee80000300a00 */
[----:B------:R-:W4:Y:S04]  /*29a90*/  LDL.LU R13, [R1+0x1078] ;  /* 0x00107800010d7983 */ /* 0x000f280000300800 */
[----:B------:R-:W2:Y:S04]  /*29aa0*/  LDL.LU.64 R26, [R1+0x1070] ;  /* 0x00107000011a7983 */ /* 0x000ea80000300a00 */
[----:B------:R-:W2:Y:S01]  /*29ab0*/  LDL.LU.64 R24, [R1+0x1068] ;  /* 0x0010680001187983 */ /* 0x000ea20000300a00 */
[----:B------:R-:W-:-:S07]  /*29ac0*/  IMAD.MOV.U32 R6, RZ, RZ, R4 ;  /* 0x000000ffff067224 */ /* 0x000fce00078e0004 */
[----:B--2---:R-:W-:Y:S01]  /*29ad0*/  HMMA.1688.F32.TF32 R4, R20, R6, R24 ;  /* 0x000000061404723c */ /* 0x004fe20000081018 */
[----:B------:R-:W2:Y:S04]  /*29ae0*/  LDL.LU.64 R26, [R1+0x1060] ;  /* 0x00106000011a7983 */ /* 0x000ea80000300a00 */
[----:B------:R-:W2:-:S14]  /*29af0*/  LDL.LU.64 R24, [R1+0x1058] ;  /* 0x0010580001187983 */ /* 0x000e9c0000300a00 */
[----:B------:R-:W-:Y:S04]  /*29b00*/  STL.64 [R1+0x240], R4 ;  /* 0x0002400401007387 */ /* 0x000fe80000100a00 */
[----:B------:R2:W-:Y:S02]  /*29b10*/  STL.64 [R1+0x248], R6 ;  /* 0x0002480601007387 */ /* 0x0005e40000100a00 */
[----:B--2---:R-:W-:Y:S02]  /*29b20*/  HMMA.1688.F32.TF32 R4, R20, R18, R24 ;  /* 0x000000121404723c */ /* 0x004fe40000081018 */
[----:B------:R-:W2:-:S15]  /*29b30*/  LDL.LU R24, [R1+0x170] ;  /* 0x0001700001187983 */ /* 0x000e9e0000300800 */
[----:B------:R-:W-:Y:S02]  /*29b40*/  NOP ;  /* 0x0000000000007918 */ /* 0x000fe40000000000 */
[----:B------:R1:W-:Y:S04]  /*29b50*/  STL.64 [R1+0x230], R4 ;  /* 0x0002300401007387 */ /* 0x0003e80000100a00 */
[----:B------:R1:W-:Y:S04]  /*29b60*/  STL.64 [R1+0x238], R6 ;  /* 0x0002380601007387 */ /* 0x0003e80000100a00 */
[----:B------:R-:W2:Y:S04]  /*29b70*/  LDL.LU R25, [R1+0x174] ;  /* 0x0001740001197983 */ /* 0x000ea80000300800 */
[----:B------:R-:W2:Y:S04]  /*29b80*/  LDL.LU R26, [R1+0x178] ;  /* 0x00017800011a7983 */ /* 0x000ea80000300800 */
[----:B------:R-:W2:Y:S04]  /*29b90*/  LDL.LU R27, [R1+0x17c] ;  /* 0x00017c00011b7983 */ /* 0x000ea80000300800 */
[----:B--2---:R-:W-:Y:S04]  /*29ba0*/  STL.64 [R1+0x1040], R26 ;  /* 0x0010401a01007387 */ /* 0x004fe80000100a00 */
[----:B------:R-:W-:Y:S04]  /*29bb0*/  STL.64 [R1+0x1038], R24 ;  /* 0x0010381801007387 */ /* 0x000fe80000100a00 */
[----:B-1----:R-:W2:Y:S04]  /*29bc0*/  LDL.LU R4, [R1+0x200] ;  /* 0x0002000001047983 */ /* 0x002ea80000300800 */
[----:B------:R-:W2:Y:S04]  /*29bd0*/  LDL.LU R5, [R1+0x204] ;  /* 0x0002040001057983 */ /* 0x000ea80000300800 */
[----:B------:R-:W2:Y:S04]  /*29be0*/  LDL.LU R6, [R1+0x208] ;  /* 0x0002080001067983 */ /* 0x000ea80000300800 */
[----:B------:R-:W2:Y:S04]  /*29bf0*/  LDL.LU R7, [R1+0x20c] ;  /* 0x00020c0001077983 */ /* 0x000ea80000300800 */
[----:B--2---:R-:W-:Y:S04]  /*29c00*/  STL.64 [R1+0x1050], R6 ;  /* 0x0010500601007387 */ /* 0x004fe80000100a00 */
[----:B------:R1:W-:Y:S04]  /*29c10*/  STL.64 [R1+0x1048], R4 ;  /* 0x0010480401007387 */ /* 0x0003e80000100a00 */
        /* <DEDUP_REMOVED lines=8> */
[----:B------:R1:W-:Y:S04]  /*29ca0*/  STL.64 [R1+0xfd0], R18 ;  /* 0x000fd01201007387 */ /* 0x0003e80000100a00 */
[----:B-1----:R-:W2:Y:S01]  /*29cb0*/  LDL.64 R18, [R1+0x38] ;  /* 0x0000380001127983 */ /* 0x002ea20000100a00 */
[----:B----4-:R-:W-:Y:S01]  /*29cc0*/  IMAD.MOV.U32 R11, RZ, RZ, R13 ;  /* 0x000000ffff0b7224 */ /* 0x010fe200078e000d */
[----:B---3--:R-:W-:Y:S02]  /*29cd0*/  HMMA.1688.F32.TF32 R4, R20, R14, R4 ;  /* 0x0000000e1404723c */ /* 0x008fe40000081004 */
[----:B--2---:R1:W-:Y:S02]  /*29ce0*/  STL.64 [R1+0xfe8], R18 ;  /* 0x000fe81201007387 */ /* 0x0043e40000100a00 */
[----:B-1----:R-:W-:-:S02]  /*29cf0*/  IMAD.MOV.U32 R18, RZ, RZ, R12 ;  /* 0x000000ffff127224 */ /* 0x002fc400078e000c */
[----:B------:R-:W-:-:S05]  /*29d00*/  IMAD.MOV.U32 R19, RZ, RZ, R9 ;  /* 0x000000ffff137224 */ /* 0x000fca00078e0009 */
[----:B------:R-:W-:Y:S08]  /*29d10*/  STL.64 [R1+0x1000], R18 ;  /* 0x0010001201007387 */ /* 0x000ff00000100a00 */
[----:B------:R-:W-:Y:S04]  /*29d20*/  STL.64 [R1+0x220], R4 ;  /* 0x0002200401007387 */ /* 0x000fe80000100a00 */
[----:B------:R1:W-:Y:S04]  /*29d30*/  STL.64 [R1+0x228], R6 ;  /* 0x0002280601007387 */ /* 0x0003e80000100a00 */
[----:B-1----:R-:W2:Y:S04]  /*29d40*/  LDL.LU.64 R6, [R1+0x1050] ;  /* 0x0010500001067983 */ /* 0x002ea80000300a00 */
[----:B------:R-:W2:Y:S04]  /*29d50*/  LDL.LU.64 R4, [R1+0x1048] ;  /* 0x0010480001047983 */ /* 0x000ea80000300a00 */
[----:B------:R1:W-:Y:S04]  /*29d60*/  STL.64 [R1+0xfc8], R14 ;  /* 0x000fc80e01007387 */ /* 0x0003e80000100a00 */
[----:B------:R-:W3:Y:S04]  /*29d70*/  LDL.LU R12, [R1+0x130] ;  /* 0x00013000010c7983 */ /* 0x000ee80000300800 */
[----:B------:R-:W3:Y:S04]  /*29d80*/  LDL.LU R13, [R1+0x134] ;  /* 0x00013400010d7983 */ /* 0x000ee80000300800 */
[----:B-1----:R-:W4:Y:S04]  /*29d90*/  LDL.LU R14, [R1+0x138] ;  /* 0x00013800010e7983 */ /* 0x002f280000300800 */
[----:B------:R-:W4:Y:S04]  /*29da0*/  LDL.LU R15, [R1+0x13c] ;  /* 0x00013c00010f7983 */ /* 0x000f280000300800 */
[----:B----4-:R-:W-:Y:S04]  /*29db0*/  STL.64 [R1+0xfe0], R14 ;  /* 0x000fe00e01007387 */ /* 0x010fe80000100a00 */
[----:B---3--:R1:W-:Y:S04]  /*29dc0*/  STL.64 [R1+0xfd8], R12 ;  /* 0x000fd80c01007387 */ /* 0x0083e80000100a00 */
        /* <DEDUP_REMOVED lines=10> */
[----:B------:R-:W4:Y:S04]  /*29e70*/  LDL.LU R14, [R1+0x158] ;  /* 0x00015800010e7983 */ /* 0x000f280000300800 */
[----:B------:R-:W4:Y:S01]  /*29e80*/  LDL.LU R15, [R1+0x15c] ;  /* 0x00015c00010f7983 */ /* 0x000f220000300800 */
[C---:B------:R-:W-:Y:S03]  /*29e90*/  HMMA.1688.F32.TF32 R8, R20.reuse, R10, R24 ;  /* 0x0000000a1408723c */ /* 0x040fe60000081018 */
[----:B----4-:R-:W-:Y:S04]  /*29ea0*/  STL.64 [R1+0x1010], R14 ;  /* 0x0010100e01007387 */ /* 0x010fe80000100a00 */
[----:B---3--:R1:W-:Y:S04]  /*29eb0*/  STL.64 [R1+0x1008], R12 ;  /* 0x0010080c01007387 */ /* 0x0083e80000100a00 */
        /* <DEDUP_REMOVED lines=8> */
[----:B-1----:R-:W2:Y:S02]  /*29f40*/  LDL.LU.64 R10, [R1+0x1030] ;  /* 0x00103000010a7983 */ /* 0x002ea40000300a00 */
[----:B--2---:R-:W-:-:S15]  /*29f50*/  HMMA.1688.F32.TF32 R4, R20, R10, R4 ;  /* 0x0000000a1404723c */ /* 0x004fde0000081004 */
[----:B------:R-:W-:-:S04]  /*29f60*/  NOP ;  /* 0x0000000000007918 */ /* 0x000fc80000000000 */
[----:B------:R-:W-:Y:S04]  /*29f70*/  STL.64 [R1+0x200], R4 ;  /* 0x0002000401007387 */ /* 0x000fe80000100a00 */
[----:B------:R1:W-:Y:S04]  /*29f80*/  STL.64 [R1+0x208], R6 ;  /* 0x0002080601007387 */ /* 0x0003e80000100a00 */
[----:B-1----:R-:W4:Y:S01]  /*29f90*/  LDL.LU.64 R6, [R1+0x1028] ;  /* 0x0010280001067983 */ /* 0x002f220000300a00 */
[----:B------:R-:W-:Y:S01]  /*29fa0*/  IMAD.MOV.U32 R19, RZ, RZ, R3 ;  /* 0x000000ffff137224 */ /* 0x000fe200078e0003 */
[----:B----4-:R-:W-:Y:S02]  /*29fb0*/  HMMA.1688.F32.TF32 R20, R20, R6, R24 ;  /* 0x000000061414723c */ /* 0x010fe40000081018 */
[----:B------:R-:W3:Y:S04]  /*29fc0*/  LDL.LU.64 R26, [R1+0x1020] ;  /* 0x00102000011a7983 */ /* 0x000ee80000300a00 */
[----:B------:R-:W3:-:S13]  /*29fd0*/  LDL.LU.64 R24, [R1+0x1018] ;  /* 0x0010180001187983 */ /* 0x000eda0000300a00 */
[----:B------:R-:W-:Y:S04]  /*29fe0*/  STL.64 [R1+0x170], R20 ;  /* 0x0001701401007387 */ /* 0x000fe80000100a00 */
[----:B------:R1:W-:Y:S01]  /*29ff0*/  STL.64 [R1+0x178], R22 ;  /* 0x0001781601007387 */ /* 0x0003e20000100a00 */
[----:B------:R-:W-:-:S03]  /*2a000*/  LOP3.LUT R9, R0, 0x20, RZ, 0x3c, !PT ;  /* 0x0000002000097812 */ /* 0x000fc600078e3cff */
[----:B------:R-:W-:Y:S04]  /*2a010*/  LDS R20, [R0+UR9+0x4e280] ;  /* 0x04e2800900147984 */ /* 0x000fe80008000800 */
[----:B------:R-:W-:Y:S04]  /*2a020*/  LDS R21, [R9+UR9+0x4e280] ;  /* 0x04e2800909157984 */ /* 0x000fe80008000800 */
[----:B-1----:R-:W2:Y:S01]  /*2a030*/  LDL.64 R22, [R1+0x8] ;  /* 0x0000080001167983 */ /* 0x002ea20000100a00 */
        /* <DEDUP_REMOVED lines=20> */
[----:B------:R-:W3:Y:S02]  /*2a180*/  LDL.LU.64 R18, [R1+0xfd0] ;  /* 0x000fd00001127983 */ /* 0x000ee40000300a00 */
        /* <DEDUP_REMOVED lines=9> */
[----:B---3--:R-:W-:Y:S02]  /*2a220*/  HMMA.1688.F32.TF32 R12, R24, R14, R16 ;  /* 0x0000000e180c723c */ /* 0x008fe40000081010 */
[----:B------:R-:W3:Y:S04]  /*2a230*/  LDL.LU.64 R18, [R1+0xfb0] ;  /* 0x000fb00001127983 */ /* 0x000ee80000300a00 */
[----:B------:R-:W3:-:S13]  /*2a240*/  LDL.LU.64 R16, [R1+0xfa8] ;  /* 0x000fa80001107983 */ /* 0x000eda0000300a00 */
        /* <DEDUP_REMOVED lines=9> */
[----:B------:R-:W2:Y:S01]  /*2a2e0*/  LDL.LU.64 R12, [R1+0xf88] ;  /* 0x000f8800010c7983 */ /* 0x000ea20000300a00 */
[----:B---3--:R-:W-:Y:S03]  /*2a2f0*/  HMMA.1688.F32.TF32 R16, R24, R10, R16 ;  /* 0x0000000a1810723c */ /* 0x008fe60000081010 */
[----:B------:R-:W-:Y:S01]  /*2a300*/  STL.64 [R1+0xf30], R10 ;  /* 0x000f300a01007387 */ /* 0x000fe20000100a00 */
[----:B------:R-:W-:-:S02]  /*2a310*/  IMAD.MOV.U32 R3, RZ, RZ, R22 ;  /* 0x000000ffff037224 */ /* 0x000fc400078e0016 */
[----:B------:R-:W-:Y:S01]  /*2a320*/  IMAD.MOV.U32 R29, RZ, RZ, R23 ;  /* 0x000000ffff1d7224 */ /* 0x000fe200078e0017 */
[----:B------:R-:W-:Y:S04]  /*2a330*/  LDS R22, [R0+UR9+0x4f280] ;  /* 0x04f2800900167984 */ /* 0x000fe80008000800 */
[----:B------:R-:W-:Y:S08]  /*2a340*/  LDS R23, [R9+UR9+0x4f280] ;  /* 0x04f2800909177984 */ /* 0x000ff00008000800 */
[----:B------:R-:W-:Y:S04]  /*2a350*/  STL.64 [R1+0x4e0], R16 ;  /* 0x0004e01001007387 */ /* 0x000fe80000100a00 */
[----:B------:R-:W-:Y:S04]  /*2a360*/  STL.64 [R1+0x4e8], R18 ;  /* 0x0004e81201007387 */ /* 0x000fe80000100a00 */
[----:B------:R-:W-:Y:S04]  /*2a370*/  LDS R18, [R0+UR9+0x4f200] ;  /* 0x04f2000900127984 */ /* 0x000fe80008000800 */
[----:B------:R-:W1:Y:S04]  /*2a380*/  LDS R19, [R9+UR9+0x4f200] ;  /* 0x04f2000909137984 */ /* 0x000e680008000800 */
[----:B------:R-:W-:Y:S04]  /*2a390*/  LDS R16, [R0+UR9+0x4e200] ;  /* 0x04e2000900107984 */ /* 0x000fe80008000800 */
[----:B------:R-:W3:Y:S04]  /*2a3a0*/  LDS R17, [R9+UR9+0x4e200] ;  /* 0x04e2000909117984 */ /* 0x000ee80008000800 */
[----:B------:R-:W-:Y:S01]  /*2a3b0*/  STL.64 [R1+0xf78], R6 ;  /* 0x000f780601007387 */ /* 0x000fe20000100a00 */
[----:B--2---:R-:W-:Y:S03]  /*2a3c0*/  HMMA.1688.F32.TF32 R12, R24, R6, R12 ;  /* 0x00000006180c723c */ /* 0x004fe6000008100c */
[----:B------:R-:W-:Y:S04]  /*2a3d0*/  LDS R26, [R0+UR9+0x4f300] ;  /* 0x04f30009001a7984 */ /* 0x000fe80008000800 */
[----:B------:R-:W2:Y:S04]  /*2a3e0*/  LDS R27, [R9+UR9+0x4f300] ;  /* 0x04f30009091b7984 */ /* 0x000ea80008000800 */
[----:B------:R-:W-:Y:S04]  /*2a3f0*/  LDS R24, [R0+UR9+0x4e300] ;  /* 0x04e3000900187984 */ /* 0x000fe80008000800 */
[----:B------:R-:W4:Y:S04]  /*2a400*/  LDS R25, [R9+UR9+0x4e300] ;  /* 0x04e3000909197984 */ /* 0x000f280008000800 */
[----:B------:R-:W-:Y:S04]  /*2a410*/  STL.64 [R1+0x470], R12 ;  /* 0x0004700c01007387 */ /* 0x000fe80000100a00 */
[----:B------:R-:W-:Y:S04]  /*2a420*/  STL.64 [R1+0x478], R14 ;  /* 0x0004780e01007387 */ /* 0x000fe80000100a00 */
[----:B-1----:R-:W-:Y:S04]  /*2a430*/  STL.64 [R1+0xf18], R18 ;  /* 0x000f181201007387 */ /* 0x002fe80000100a00 */
[----:B---3--:R-:W-:Y:S04]  /*2a440*/  STL.64 [R1+0xf10], R16 ;  /* 0x000f101001007387 */ /* 0x008fe80000100a00 */
[----:B------:R-:W-:Y:S04]  /*2a450*/  STL.64 [R1+0xe80], R22 ;  /* 0x000e801601007387 */ /* 0x000fe80000100a00 */
[----:B------:R1:W-:Y:S04]  /*2a460*/  STL.64 [R1+0xe78], R20 ;  /* 0x000e781401007387 */ /* 0x0003e80000100a00 */
[----:B------:R-:W-:Y:S04]  /*2a470*/  LDS R12, [R0+UR9+0x4e180] ;  /* 0x04e18009000c7984 */ /* 0x000fe80008000800 */
[----:B------:R-:W-:Y:S04]  /*2a480*/  LDS R14, [R0+UR9+0x4f180] ;  /* 0x04f18009000e7984 */ /* 0x000fe80008000800 */
[----:B------:R-:W-:Y:S04]  /*2a490*/  LDS R13, [R9+UR9+0x4e180] ;  /* 0x04e18009090d7984 */ /* 0x000fe80008000800 */
[----:B------:R-:W3:Y:S04]  /*2a4a0*/  LDS R15, [R9+UR9+0x4f180] ;  /* 0x04f18009090f7984 */ /* 0x000ee80008000800 */
[----:B-1----:R-:W2:Y:S04]  /*2a4b0*/  LDL.LU R20, [R1+0x280] ;  /* 0x0002800001147983 */ /* 0x002ea80000300800 */
[----:B------:R-:W2:Y:S04]  /*2a4c0*/  LDL.LU R21, [R1+0x284] ;  /* 0x0002840001157983 */ /* 0x000ea80000300800 */
[----:B------:R-:W2:Y:S04]  /*2a4d0*/  LDL.LU R22, [R1+0x288] ;  /* 0x0002880001167983 */ /* 0x000ea80000300800 */
[----:B------:R-:W2:Y:S04]  /*2a4e0*/  LDL.LU R23, [R1+0x28c] ;  /* 0x00028c0001177983 */ /* 0x000ea80000300800 */
[----:B--2---:R1:W-:Y:S04]  /*2a4f0*/  STL.64 [R1+0xe90], R22 ;  /* 0x000e901601007387 */ /* 0x0043e80000100a00 */
[----:B------:R-:W-:Y:S01]  /*2a500*/  STL.64 [R1+0xe88], R20 ;  /* 0x000e881401007387 */ /* 0x000fe20000100a00 */
[----:B-1----:R-:W-:-:S02]  /*2a510*/  IMAD.MOV.U32 R22, RZ, RZ, R3 ;  /* 0x000000ffff167224 */ /* 0x002fc400078e0003 */
[----:B------:R-:W-:Y:S01]  /*2a520*/  IMAD.MOV.U32 R23, RZ, RZ, R29 ;  /* 0x000000ffff177224 */ /* 0x000fe200078e001d */
[----:B------:R-:W2:Y:S04]  /*2a530*/  LDL.LU R3, [R1+0xf80] ;  /* 0x000f800001037983 */ /* 0x000ea80000300800 */
[----:B------:R1:W-:Y:S04]  /*2a540*/  STL.64 [R1+0xf38], R22 ;  /* 0x000f381601007387 */ /* 0x0003e80000100a00 */
[----:B------:R-:W2:Y:S04]  /*2a550*/  LDL.LU R16, [R1+0x3a0] ;  /* 0x0003a00001107983 */ /* 0x000ea80000300800 */
[----:B------:R-:W2:Y:S04]  /*2a560*/  LDL.LU R17, [R1+0x3a4] ;  /* 0x0003a40001117983 */ /* 0x000ea80000300800 */
[----:B------:R-:W2:Y:S04]  /*2a570*/  LDL.LU R18, [R1+0x3a8] ;  /* 0x0003a80001127983 */ /* 0x000ea80000300800 */
[----:B------:R-:W2:Y:S01]  /*2a580*/  LDL.LU R19, [R1+0x3ac] ;  /* 0x0003ac0001137983 */ /* 0x000ea20000300800 */
[----:B-1----:R-:W-:-:S02]  /*2a590*/  IMAD.MOV.U32 R22, RZ, RZ, R28 ;  /* 0x000000ffff167224 */ /* 0x002fc400078e001c */
[----:B------:R-:W-:Y:S01]  /*2a5a0*/  IMAD.MOV.U32 R23, RZ, RZ, R8 ;  /* 0x000000ffff177224 */ /* 0x000fe200078e0008 */
[----:B--2---:R-:W-:Y:S04]  /*2a5b0*/  STL.64 [R1+0xf48], R18 ;  /* 0x000f481201007387 */ /* 0x004fe80000100a00 */
[----:B------:R1:W-:Y:S04]  /*2a5c0*/  STL.64 [R1+0xf40], R16 ;  /* 0x000f401001007387 */ /* 0x0003e80000100a00 */
[----:B------:R2:W-:Y:S04]  /*2a5d0*/  STL.64 [R1+0xf50], R22 ;  /* 0x000f501601007387 */ /* 0x0005e80000100a00 */
[----:B-1----:R-:W3:Y:S04]  /*2a5e0*/  LDL.LU R16, [R1+0x3b0] ;  /* 0x0003b00001107983 */ /* 0x002ee80000300800 */
[----:B------:R-:W3:Y:S04]  /*2a5f0*/  LDL.LU R17, [R1+0x3b4] ;  /* 0x0003b40001117983 */ /* 0x000ee80000300800 */
[----:B------:R-:W3:Y:S04]  /*2a600*/  LDL.LU R18, [R1+0x3b8] ;  /* 0x0003b80001127983 */ /* 0x000ee80000300800 */
[----:B------:R-:W3:Y:S01]  /*2a610*/  LDL.LU R19, [R1+0x3bc] ;  /* 0x0003bc0001137983 */ /* 0x000ee20000300800 */
[----:B--2---:R-:W-:-:S02]  /*2a620*/  IMAD.MOV.U32 R22, RZ, RZ, R5 ;  /* 0x000000ffff167224 */ /* 0x004fc400078e0005 */
[----:B------:R-:W-:Y:S01]  /*2a630*/  IMAD.MOV.U32 R23, RZ, RZ, R4 ;  /* 0x000000ffff177224 */ /* 0x000fe200078e0004 */
[----:B---3--:R-:W-:Y:S04]  /*2a640*/  STL.64 [R1+0xf60], R18 ;  /* 0x000f601201007387 */ /* 0x008fe80000100a00 */
[----:B------:R-:W-:Y:S04]  /*2a650*/  STL.64 [R1+0xf58], R16 ;  /* 0x000f581001007387 */ /* 0x000fe80000100a00 */
[----:B------:R-:W2:Y:S04]  /*2a660*/  LDL.LU R4, [R1+0x3e0] ;  /* 0x0003e00001047983 */ /* 0x000ea80000300800 */
[----:B------:R-:W2:Y:S04]  /*2a670*/  LDL.LU R5, [R1+0x3e4] ;  /* 0x0003e40001057983 */ /* 0x000ea80000300800 */
[----:B------:R-:W2:Y:S04]  /*2a680*/  LDL.LU R6, [R1+0x3e8] ;  /* 0x0003e80001067983 */ /* 0x000ea80000300800 */
[----:B------:R-:W2:Y:S04]  /*2a690*/  LDL.LU R7, [R1+0x3ec] ;  /* 0x0003ec0001077983 */ /* 0x000ea80000300800 */
[----:B------:R1:W-:Y:S04]  /*2a6a0*/  STL.64 [R1+0xf68], R22 ;  /* 0x000f681601007387 */ /* 0x0003e80000100a00 */
[----:B-1----:R-:W3:Y:S04]  /*2a6b0*/  LDL.64 R22, [R1+0x48] ;  /* 0x0000480001167983 */ /* 0x002ee80000100a00 */
[----:B---3--:R1:W-:Y:S04]  /*2a6c0*/  STL.64 [R1+0xf70], R22 ;  /* 0x000f701601007387 */ /* 0x0083e80000100a00 */
[----:B-1----:R-:W2:Y:S04]  /*2a6d0*/  LDL.64 R22, [R1+0x58] ;  /* 0x0000580001167983 */ /* 0x002ea80000100a00 */
[----:B------:R-:W3:Y:S04]  /*2a6e0*/  LDL.LU R16, [R1+0x3c0] ;  /* 0x0003c00001107983 */ /* 0x000ee80000300800 */
[----:B------:R-:W3:Y:S04]  /*2a6f0*/  LDL.LU R17, [R1+0x3c4] ;  /* 0x0003c40001117983 */ /* 0x000ee80000300800 */
[----:B------:R-:W3:Y:S04]  /*2a700*/  LDL.LU R18, [R1+0x3c8] ;  /* 0x0003c80001127983 */ /* 0x000ee80000300800 */
[----:B------:R-:W3:Y:S04]  /*2a710*/  LDL.LU R19, [R1+0x3cc] ;  /* 0x0003cc0001137983 */ /* 0x000ee80000300800 */
[----:B------:R-:W-:Y:S04]  /*2a720*/  STL.64 [R1+0xdf8], R26 ;  /* 0x000df81a01007387 */ /* 0x000fe80000100a00 */
[----:B----4-:R1:W-:Y:S04]  /*2a730*/  STL.64 [R1+0xdf0], R24 ;  /* 0x000df01801007387 */ /* 0x0103e80000100a00 */
[----:B-1----:R-:W4:Y:S04]  /*2a740*/  LDL.LU R24, [R1+0x1f0] ;  /* 0x0001f00001187983 */ /* 0x002f280000300800 */
        /* <DEDUP_REMOVED lines=9> */
[----:B------:R-:W-:Y:S03]  /*2a7e0*/  HMMA.1688.F32.TF32 R4, R12, R22, R4 ;  /* 0x000000160c04723c */ /* 0x000fe60000081004 */
[----:B------:R-:W2:Y:S04]  /*2a7f0*/  LDL.LU R8, [R1+0x390] ;  /* 0x0003900001087983 */ /* 0x000ea80000300800 */
[----:B------:R-:W3:Y:S04]  /*2a800*/  LDL.LU R9, [R1+0x394] ;  /* 0x0003940001097983 */ /* 0x000ee80000300800 */
[----:B------:R-:W3:Y:S04]  /*2a810*/  LDL.LU R10, [R1+0x398] ;  /* 0x00039800010a7983 */ /* 0x000ee80000300800 */
[----:B------:R-:W3:Y:S04]  /*2a820*/  LDL.LU R11, [R1+0x39c] ;  /* 0x00039c00010b7983 */ /* 0x000ee80000300800 */
[----:B----4-:R1:W-:Y:S04]  /*2a830*/  STL.64 [R1+0xeb0], R26 ;  /* 0x000eb01a01007387 */ /* 0x0103e80000100a00 */
[----:B--2---:R-:W-:Y:S04]  /*2a840*/  STL.64 [R1+0xea8], R24 ;  /* 0x000ea81801007387 */ /* 0x004fe80000100a00 */
[----:B-1----:R-:W2:Y:S04]  /*2a850*/  LDL.64 R26, [R1+0x18] ;  /* 0x00001800011a7983 */ /* 0x002ea80000100a00 */
[----:B------:R-:W-:Y:S04]  /*2a860*/  STL.64 [R1+0x160], R4 ;  /* 0x0001600401007387 */ /* 0x000fe80000100a00 */
[----:B------:R1:W-:Y:S04]  /*2a870*/  STL.64 [R1+0x168], R6 ;  /* 0x0001680601007387 */ /* 0x0003e80000100a00 */
[----:B-1----:R-:W4:Y:S01]  /*2a880*/  LDL.LU.64 R6, [R1+0xf78] ;  /* 0x000f780001067983 */ /* 0x002f220000300a00 */
[----:B------:R-:W-:-:S02]  /*2a890*/  IMAD.MOV.U32 R5, RZ, RZ, R22 ;  /* 0x000000ffff057224 */ /* 0x000fc400078e0016 */
[----:B------:R-:W-:Y:S02]  /*2a8a0*/  IMAD.MOV.U32 R4, RZ, RZ, R23 ;  /* 0x000000ffff047224 */ /* 0x000fe400078e0017 */
[----:B------:R-:W2:Y:S04]  /*2a8b0*/  LDL.LU.64 R22, [R1+0xf70] ;  /* 0x000f700001167983 */ /* 0x000ea80000300a00 */
[----:B----4-:R-:W-:Y:S04]  /*2a8c0*/  STL.64 [R1+0xf28], R6 ;  /* 0x000f280601007387 */ /* 0x010fe80000100a00 */
        /* <DEDUP_REMOVED lines=8> */
[----:B------:R-:W-:Y:S01]  /*2a950*/  STL.64 [R1+0x158], R6 ;  /* 0x0001580601007387 */ /* 0x000fe20000100a00 */
[----:B-1----:R-:W-:Y:S02]  /*2a960*/  IMAD.MOV.U32 R5, RZ, RZ, R22 ;  /* 0x000000ffff057224 */ /* 0x002fe400078e0016 */
[----:B------:R-:W-:Y:S02]  /*2a970*/  IMAD.MOV.U32 R4, RZ, RZ, R23 ;  /* 0x000000ffff047224 */ /* 0x000fe400078e0017 */
[----:B------:R-:W3:Y:S02]  /*2a980*/  LDL.LU.64 R22, [R1+0xf68] ;  /* 0x000f680001167983 */ /* 0x000ee40000300a00 */
[----:B---3--:R-:W-:Y:S02]  /*2a990*/  HMMA.1688.F32.TF32 R20, R12, R22, R16 ;  /* 0x000000160c14723c */ /* 0x008fe40000081010 */
        /* <DEDUP_REMOVED lines=10> */
[----:B-1----:R-:W3:Y:S04]  /*2aa40*/  LDL.LU.64 R22, [R1+0xf38] ;  /* 0x000f380001167983 */ /* 0x002ee80000300a00 */
[----:B------:R1:W-:Y:S01]  /*2aa50*/  STL.64 [R1+0xec0], R26 ;  /* 0x000ec01a01007387 */ /* 0x0003e20000100a00 */
[----:B--2---:R-:W-:Y:S03]  /*2aa60*/  HMMA.1688.F32.TF32 R16, R12, R26, R16 ;  /* 0x0000001a0c10723c */ /* 0x004fe60000081010 */
[----:B-1----:R-:W2:-:S15]  /*2aa70*/  LDL.64 R26, [R1+0x28] ;  /* 0x00002800011a7983 */ /* 0x002e9e0000100a00 */
[----:B------:R-:W-:Y:S01]  /*2aa80*/  NOP ;  /* 0x0000000000007918 */ /* 0x000fe20000000000 */
[----:B------:R-:W-:Y:S04]  /*2aa90*/  STL.64 [R1+0x120], R16 ;  /* 0x0001201001007387 */ /* 0x000fe80000100a00 */
[----:B------:R-:W-:Y:S04]  /*2aaa0*/  STL.64 [R1+0x128], R18 ;  /* 0x0001281201007387 */ /* 0x000fe80000100a00 */
[----:B--2---:R1:W-:Y:S04]  /*2aab0*/  STL.64 [R1+0xed8], R26 ;  /* 0x000ed81a01007387 */ /* 0x0043e80000100a00 */
[----:B-1----:R-:W2:Y:S01]  /*2aac0*/  LDL.64 R26, [R1+0x38] ;  /* 0x00003800011a7983 */ /* 0x002ea20000100a00 */
[----:B---3--:R-:W-:Y:S03]  /*2aad0*/  HMMA.1688.F32.TF32 R8, R12, R22, R8 ;  /* 0x000000160c08723c */ /* 0x008fe60000081008 */
[----:B--2---:R1:W-:Y:S02]  /*2aae0*/  STL.64 [R1+0xef0], R26 ;  /* 0x000ef01a01007387 */ /* 0x0043e40000100a00 */
[----:B-1----:R-:W-:-:S02]  /*2aaf0*/  IMAD.MOV.U32 R27, RZ, RZ, R4 ;  /* 0x000000ffff1b7224 */ /* 0x002fc400078e0004 */
[----:B------:R-:W-:Y:S01]  /*2ab00*/  IMAD.MOV.U32 R26, RZ, RZ, R5 ;  /* 0x000000ffff1a7224 */ /* 0x000fe200078e0005 */
        /* <DEDUP_REMOVED lines=8> */
[----:B------:R1:W-:Y:S04]  /*2ab90*/  STL.64 [R1+0xf08], R26 ;  /* 0x000f081a01007387 */ /* 0x0003e80000100a00 */
[----:B------:R-:W4:Y:S04]  /*2aba0*/  LDL.LU R24, [R1+0x2e0] ;  /* 0x0002e00001187983 */ /* 0x000f280000300800 */
[----:B------:R-:W4:Y:S04]  /*2abb0*/  LDL.LU R25, [R1+0x2e4] ;  /* 0x0002e40001197983 */ /* 0x000f280000300800 */
[----:B-1----:R-:W4:Y:S04]  /*2abc0*/  LDL.LU R26, [R1+0x2e8] ;  /* 0x0002e800011a7983 */ /* 0x002f280000300800 */
[----:B------:R-:W4:Y:S04]  /*2abd0*/  LDL.LU R27, [R1+0x2ec] ;  /* 0x0002ec00011b7983 */ /* 0x000f280000300800 */
[----:B------:R-:W-:Y:S04]  /*2abe0*/  STL.64 [R1+0x110], R8 ;  /* 0x0001100801007387 */ /* 0x000fe80000100a00 */
[----:B------:R1:W-:Y:S04]  /*2abf0*/  STL.64 [R1+0x118], R10 ;  /* 0x0001180a01007387 */ /* 0x0003e80000100a00 */
[----:B-1----:R-:W2:Y:S04]  /*2ac00*/  LDL.LU.64 R10, [R1+0xf30] ;  /* 0x000f3000010a7983 */ /* 0x002ea80000300a00 */
        /* <DEDUP_REMOVED lines=29> */
[----:B------:R-:W4:Y:S04]  /*2ade0*/  LDL.LU.64 R18, [R1+0xf18] ;  /* 0x000f180001127983 */ /* 0x000f280000300a00 */
[----:B------:R-:W4:-:S12]  /*2adf0*/  LDL.LU.64 R16, [R1+0xf10] ;  /* 0x000f100001107983 */ /* 0x000f180000300a00 */
[----:B------:R-:W-:Y:S04]  /*2ae00*/  STL.64 [R1+0x2f0], R12 ;  /* 0x0002f00c01007387 */ /* 0x000fe80000100a00 */
[----:B------:R2:W-:Y:S02]  /*2ae10*/  STL.64 [R1+0x2f8], R14 ;  /* 0x0002f80e01007387 */ /* 0x0005e40000100a00 */
[----:B--2---:R-:W-:Y:S02]  /*2ae20*/  IMAD.MOV.U32 R14, RZ, RZ, R5 ;  /* 0x000000ffff0e7224 */ /* 0x004fe400078e0005 */
[----:B------:R-:W-:-:S07]  /*2ae30*/  IMAD.MOV.U32 R15, RZ, RZ, R4 ;  /* 0x000000ffff0f7224 */ /* 0x000fce00078e0004 */
[----:B----4-:R-:W-:-:S15]  /*2ae40*/  HMMA.1688.F32.TF32 R24, R16, R14, R24 ;  /* 0x0000000e1018723c */ /* 0x010fde0000081018 */
[----:B------:R-:W-:-:S04]  /*2ae50*/  NOP ;  /* 0x0000000000007918 */ /* 0x000fc80000000000 */
        /* <DEDUP_REMOVED lines=49> */
[----:B------:R1:W-:Y:S04]  /*2b170*/  STL.64 [R1+0xe10], R10 ;  /* 0x000e100a01007387 */ /* 0x0003e80000100a00 */
[----:B-1----:R-:W4:Y:S01]  /*2b180*/  LDL.LU.64 R10, [R1+0x8] ;  /* 0x00000800010a7983 */ /* 0x002f220000300a00 */
[----:B--2---:R-:W-:Y:S03]  /*2b190*/  HMMA.1688.F32.TF32 R16, R16, R6, R24 ;  /* 0x000000061010723c */ /* 0x004fe60000081018 */
[----:B----4-:R1:W-:Y:S02]  /*2b1a0*/  STL.64 [R1+0xe20], R10 ;  /* 0x000e200a01007387 */ /* 0x0103e40000100a00 */
[----:B-1----:R-:W-:-:S02]  /*2b1b0*/  IMAD.MOV.U32 R10, RZ, RZ, R13 ;  /* 0x000000ffff0a7224 */ /* 0x002fc400078e000d */
[----:B------:R-:W-:-:S05]  /*2b1c0*/  IMAD.MOV.U32 R11, RZ, RZ, R12 ;  /* 0x000000ffff0b7224 */ /* 0x000fca00078e000c */
[----:B------:R1:W-:Y:S04]  /*2b1d0*/  STL.64 [R1+0xe38], R10 ;  /* 0x000e380a01007387 */ /* 0x0003e80000100a00 */
[----:B------:R-:W2:Y:S04]  /*2b1e0*/  LDL.LU R24, [R1+0x1d0] ;  /* 0x0001d00001187983 */ /* 0x000ea80000300800 */
[----:B------:R-:W-:Y:S04]  /*2b1f0*/  STL.64 [R1+0x1f0], R16 ;  /* 0x0001f01001007387 */ /* 0x000fe80000100a00 */
[----:B------:R-:W-:Y:S04]  /*2b200*/  STL.64 [R1+0x1f8], R18 ;  /* 0x0001f81201007387 */ /* 0x000fe80000100a00 */
[----:B------:R-:W2:Y:S04]  /*2b210*/  LDL.LU R25, [R1+0x1d4] ;  /* 0x0001d40001197983 */ /* 0x000ea80000300800 */
[----:B------:R-:W4:Y:S04]  /*2b220*/  LDL.LU R26, [R1+0x1d8] ;  /* 0x0001d800011a7983 */ /* 0x000f280000300800 */
[----:B------:R-:W4:Y:S01]  /*2b230*/  LDL.LU R27, [R1+0x1dc] ;  /* 0x0001dc00011b7983 */ /* 0x000f220000300800 */
[----:B-1----:R-:W-:-:S02]  /*2b240*/  IMAD.MOV.U32 R10, RZ, RZ, R5 ;  /* 0x000000ffff0a7224 */ /* 0x002fc400078e0005 */
[----:B------:R-:W-:Y:S01]  /*2b250*/  IMAD.MOV.U32 R11, RZ, RZ, R4 ;  /* 0x000000ffff0b7224 */ /* 0x000fe200078e0004 */
[----:B----4-:R-:W-:Y:S04]  /*2b260*/  STL.64 [R1+0xe70], R26 ;  /* 0x000e701a01007387 */ /* 0x010fe80000100a00 */
[----:B--2---:R1:W-:Y:S04]  /*2b270*/  STL.64 [R1+0xe68], R24 ;  /* 0x000e681801007387 */ /* 0x0043e80000100a00 */
[----:B-1----:R-:W3:Y:S04]  /*2b280*/  LDL.LU R24, [R1+0x1e0] ;  /* 0x0001e00001187983 */ /* 0x002ee80000300800 */
[----:B------:R-:W3:Y:S04]  /*2b290*/  LDL.LU R25, [R1+0x1e4] ;  /* 0x0001e40001197983 */ /* 0x000ee80000300800 */
[----:B------:R-:W3:Y:S04]  /*2b2a0*/  LDL.LU R26, [R1+0x1e8] ;  /* 0x0001e800011a7983 */ /* 0x000ee80000300800 */
[----:B------:R-:W3:Y:S04]  /*2b2b0*/  LDL.LU R27, [R1+0x1ec] ;  /* 0x0001ec00011b7983 */ /* 0x000ee80000300800 */
[----:B------:R-:W-:Y:S04]  /*2b2c0*/  STL.64 [R1+0xe50], R10 ;  /* 0x000e500a01007387 */ /* 0x000fe80000100a00 */
[----:B------:R1:W-:Y:S04]  /*2b2d0*/  STL.64 [R1+0xe18], R6 ;  /* 0x000e180601007387 */ /* 0x0003e80000100a00 */
[----:B------:R-:W2:Y:S04]  /*2b2e0*/  LDL.LU R4, [R1+0x190] ;  /* 0x0001900001047983 */ /* 0x000ea80000300800 */
[----:B------:R-:W2:Y:S04]  /*2b2f0*/  LDL.LU R5, [R1+0x194] ;  /* 0x0001940001057983 */ /* 0x000ea80000300800 */
[----:B-1----:R-:W4:Y:S04]  /*2b300*/  LDL.LU R6, [R1+0x198] ;  /* 0x0001980001067983 */ /* 0x002f280000300800 */
[----:B------:R-:W4:Y:S04]  /*2b310*/  LDL.LU R7, [R1+0x19c] ;  /* 0x00019c0001077983 */ /* 0x000f280000300800 */
[----:B----4-:R-:W-:Y:S04]  /*2b320*/  STL.64 [R1+0xe30], R6 ;  /* 0x000e300601007387 */ /* 0x010fe80000100a00 */
[----:B--2---:R1:W-:Y:S04]  /*2b330*/  STL.64 [R1+0xe28], R4 ;  /* 0x000e280401007387 */ /* 0x0043e80000100a00 */
        /* <DEDUP_REMOVED lines=15> */
[----:B------:R-:W2:Y:S04]  /*2b430*/  LDL.LU R6, [R1+0x1c8] ;  /* 0x0001c80001067983 */ /* 0x000ea80000300800 */
[----:B------:R-:W2:Y:S04]  /*2b440*/  LDL.LU R7, [R1+0x1cc] ;  /* 0x0001cc0001077983 */ /* 0x000ea80000300800 */
[----:B------:R-:W3:Y:S04]  /*2b450*/  LDL.LU.64 R18, [R1+0x48] ;  /* 0x0000480001127983 */ /* 0x000ee80000300a00 */
[----:B------:R-:W3:Y:S04]  /*2b460*/  LDL.LU.64 R26, [R1+0xe70] ;  /* 0x000e7000011a7983 */ /* 0x000ee80000300a00 */
[----:B------:R-:W3:Y:S04]  /*2b470*/  LDL.LU.64 R24, [R1+0xe68] ;  /* 0x000e680001187983 */ /* 0x000ee80000300a00 */
[----:B------:R-:W-:Y:S04]  /*2b480*/  STL.64 [R1+0x1e0], R12 ;  /* 0x0001e00c01007387 */ /* 0x000fe80000100a00 */
[----:B------:R3:W-:Y:S02]  /*2b490*/  STL.64 [R1+0x1e8], R14 ;  /* 0x0001e80e01007387 */ /* 0x0007e40000100a00 */
[----:B---3--:R-:W-:Y:S02]  /*2b4a0*/  HMMA.1688.F32.TF32 R12, R20, R18, R24 ;  /* 0x00000012140c723c */ /* 0x008fe40000081018 */
[----:B------:R-:W3:-:S15]  /*2b4b0*/  LDL.LU R24, [R1+0xf0] ;  /* 0x0000f00001187983 */ /* 0x000ede0000300800 */
[----:B------:R-:W-:Y:S02]  /*2b4c0*/  NOP ;  /* 0x0000000000007918 */ /* 0x000fe40000000000 */
[----:B------:R-:W-:Y:S04]  /*2b4d0*/  STL.64 [R1+0x1d0], R12 ;  /* 0x0001d00c01007387 */ /* 0x000fe80000100a00 */
[----:B------:R-:W-:Y:S04]  /*2b4e0*/  STL.64 [R1+0x1d8], R14 ;  /* 0x0001d80e01007387 */ /* 0x000fe80000100a00 */
[----:B------:R-:W3:Y:S04]  /*2b4f0*/  LDL.LU R25, [R1+0xf4] ;  /* 0x0000f40001197983 */ /* 0x000ee80000300800 */
[----:B------:R-:W4:Y:S04]  /*2b500*/  LDL.LU R26, [R1+0xf8] ;  /* 0x0000f800011a7983 */ /* 0x000f280000300800 */
[----:B------:R-:W4:Y:S01]  /*2b510*/  LDL.LU R27, [R1+0xfc] ;  /* 0x0000fc00011b7983 */ /* 0x000f220000300800 */
[----:B------:R-:W-:-:S02]  /*2b520*/  IMAD.MOV.U32 R10, RZ, RZ, R9 ;  /* 0x000000ffff0a7224 */ /* 0x000fc400078e0009 */
[----:B------:R-:W-:-:S07]  /*2b530*/  IMAD.MOV.U32 R11, RZ, RZ, R8 ;  /* 0x000000ffff0b7224 */ /* 0x000fce00078e0008 */
[C---:B--2---:R-:W-:Y:S01]  /*2b540*/  HMMA.1688.F32.TF32 R8, R20.reuse, R10, R4 ;  /* 0x0000000a1408723c */ /* 0x044fe20000081004 */
[----:B----4-:R-:W-:Y:S04]  /*2b550*/  STL.64 [R1+0xe08], R26 ;  /* 0x000e081a01007387 */ /* 0x010fe80000100a00 */
[----:B---3--:R1:W-:Y:S04]  /*2b560*/  STL.64 [R1+0xe00], R24 ;  /* 0x000e001801007387 */ /* 0x0083e80000100a00 */
        /* <DEDUP_REMOVED lines=9> */
[----:B-1----:R-:W4:Y:S04]  /*2b600*/  LDL.LU.64 R18, [R1+0x58] ;  /* 0x0000580001127983 */ /* 0x002f280000300a00 */
[----:B------:R-:W2:Y:S04]  /*2b610*/  LDL.LU.64 R6, [R1+0xe60] ;  /* 0x000e600001067983 */ /* 0x000ea80000300a00 */
[----:B------:R-:W2:Y:S04]  /*2b620*/  LDL.LU.64 R4, [R1+0xe58] ;  /* 0x000e580001047983 */ /* 0x000ea80000300a00 */
        /* <DEDUP_REMOVED lines=15> */
[----:B--2---:R-:W-:-:S15]  /*2b720*/  HMMA.1688.F32.TF32 R4, R20, R10, R4 ;  /* 0x0000000a1404723c */ /* 0x004fde0000081004 */
[----:B------:R-:W-:-:S04]  /*2b730*/  NOP ;  /* 0x0000000000007918 */ /* 0x000fc80000000000 */
[----:B------:R1:W-:Y:S04]  /*2b740*/  STL.64 [R1+0x190], R4 ;  /* 0x0001900401007387 */ /* 0x0003e80000100a00 */
[----:B------:R2:W-:Y:S01]  /*2b750*/  STL.64 [R1+0x198], R6 ;  /* 0x0001980601007387 */ /* 0x0005e20000100a00 */
[----:B-1----:R-:W-:-:S03]  /*2b760*/  IMAD.MOV.U32 R5, RZ, RZ, R10 ;  /* 0x000000ffff057224 */ /* 0x002fc600078e000a */
[----:B--2---:R-:W2:Y:S01]  /*2b770*/  LDL.LU.64 R6, [R1+0xe18] ;  /* 0x000e180001067983 */ /* 0x004ea20000300a00 */
[----:B------:R-:W-:-:S03]  /*2b780*/  IMAD.MOV.U32 R4, RZ, RZ, R11 ;  /* 0x000000ffff047224 */ /* 0x000fc600078e000b */
        /* <DEDUP_REMOVED lines=11> */
[----:B------:R-:W2:Y:S04]  /*2b840*/  LDL.LU R11, [R1+0x9c] ;  /* 0x00009c00010b7983 */ /* 0x000ea80000300800 */
[----:B--2---:R1:W-:Y:S04]  /*2b850*/  STL.64 [R1+0xda0], R10 ;  /* 0x000da00a01007387 */ /* 0x0043e80000100a00 */
[----:B------:R-:W-:Y:S04]  /*2b860*/  STL.64 [R1+0xd98], R8 ;  /* 0x000d980801007387 */ /* 0x000fe80000100a00 */
[----:B-1----:R-:W2:Y:S04]  /*2b870*/  LDL.LU.64 R10, [R1+0x18] ;  /* 0x00001800010a7983 */ /* 0x002ea80000300a00 */
[----:B--2---:R1:W-:Y:S04]  /*2b880*/  STL.64 [R1+0xdb8], R10 ;  /* 0x000db80a01007387 */ /* 0x0043e80000100a00 */
[----:B-1----:R-:W2:Y:S04]  /*2b890*/  LDL.LU.64 R10, [R1+0x28] ;  /* 0x00002800010a7983 */ /* 0x002ea80000300a00 */
[----:B--2---:R1:W-:Y:S04]  /*2b8a0*/  STL.64 [R1+0xdd0], R10 ;  /* 0x000dd00a01007387 */ /* 0x0043e80000100a00 */
[----:B-1----:R-:W2:Y:S01]  /*2b8b0*/  LDL.LU.64 R10, [R1+0x38] ;  /* 0x00003800010a7983 */ /* 0x002ea20000300a00 */
[----:B------:R-:W-:Y:S03]  /*2b8c0*/  HMMA.1688.F32.TF32 R20, R20, R6, R24 ;  /* 0x000000061414723c */ /* 0x000fe60000081018 */
[----:B--2---:R1:W-:Y:S04]  /*2b8d0*/  STL.64 [R1+0xde0], R10 ;  /* 0x000de00a01007387 */ /* 0x0043e80000100a00 */
[----:B------:R-:W2:Y:S04]  /*2b8e0*/  LDL.LU R8, [R1+0xd0] ;  /* 0x0000d00001087983 */ /* 0x000ea80000300800 */
[----:B------:R-:W2:Y:S04]  /*2b8f0*/  LDL.LU R9, [R1+0xd4] ;  /* 0x0000d40001097983 */ /* 0x000ea80000300800 */
[----:B-1----:R-:W2:Y:S04]  /*2b900*/  LDL.LU R10, [R1+0xd8] ;  /* 0x0000d800010a7983 */ /* 0x002ea80000300800 */
[----:B------:R-:W2:Y:S04]  /*2b910*/  LDL.LU R11, [R1+0xdc] ;  /* 0x0000dc00010b7983 */ /* 0x000ea80000300800 */
[----:B------:R-:W3:Y:S04]  /*2b920*/  LDL.LU.64 R26, [R1+0xdf8] ;  /* 0x000df800011a7983 */ /* 0x000ee80000300a00 */
[----:B------:R-:W3:Y:S04]  /*2b930*/  LDL.LU.64 R24, [R1+0xdf0] ;  /* 0x000df00001187983 */ /* 0x000ee80000300a00 */
[----:B------:R-:W-:Y:S04]  /*2b940*/  STL.64 [R1+0xf0], R20 ;  /* 0x0000f01401007387 */ /* 0x000fe80000100a00 */
[----:B------:R1:W-:Y:S02]  /*2b950*/  STL.64 [R1+0xf8], R22 ;  /* 0x0000f81601007387 */ /* 0x0003e40000100a00 */
[----:B-1----:R-:W-:-:S02]  /*2b960*/  IMAD.MOV.U32 R22, RZ, RZ, R5 ;  /* 0x000000ffff167224 */ /* 0x002fc400078e0005 */
[----:B------:R-:W-:-:S05]  /*2b970*/  IMAD.MOV.U32 R23, RZ, RZ, R4 ;  /* 0x000000ffff177224 */ /* 0x000fca00078e0004 */
[----:B------:R1:W-:Y:S04]  /*2b980*/  STL.64 [R1+0xdd8], R22 ;  /* 0x000dd81601007387 */ /* 0x0003e80000100a00 */
[----:B------:R-:W2:Y:S04]  /*2b990*/  LDL.LU R20, [R1+0xc0] ;  /* 0x0000c00001147983 */ /* 0x000ea80000300800 */
[----:B------:R-:W2:Y:S01]  /*2b9a0*/  LDL.LU R21, [R1+0xc4] ;  /* 0x0000c40001157983 */ /* 0x000ea20000300800 */
[----:B----4-:R-:W-:-:S03]  /*2b9b0*/  IMAD.MOV.U32 R5, RZ, RZ, R19 ;  /* 0x000000ffff057224 */ /* 0x010fc600078e0013 */
[----:B-1----:R-:W4:Y:S04]  /*2b9c0*/  LDL.LU R22, [R1+0xc8] ;  /* 0x0000c80001167983 */ /* 0x002f280000300800 */
[----:B------:R-:W4:Y:S01]  /*2b9d0*/  LDL.LU R23, [R1+0xcc] ;  /* 0x0000cc0001177983 */ /* 0x000f220000300800 */
[----:B---3--:R-:W-:-:S15]  /*2b9e0*/  HMMA.1688.F32.TF32 R12, R24, R18, R12 ;  /* 0x00000012180c723c */ /* 0x008fde000008100c */
[----:B------:R-:W-:-:S04]  /*2b9f0*/  NOP ;  /* 0x0000000000007918 */ /* 0x000fc80000000000 */
[----:B------:R1:W-:Y:S04]  /*2ba00*/  STL.64 [R1+0x4d0], R12 ;  /* 0x0004d00c01007387 */ /* 0x0003e80000100a00 */
[----:B------:R-:W-:Y:S01]  /*2ba10*/  STL.64 [R1+0x4d8], R14 ;  /* 0x0004d80e01007387 */ /* 0x000fe20000100a00 */
[----:B-1----:R-:W-:-:S03]  /*2ba20*/  IMAD.MOV.U32 R12, RZ, RZ, R18 ;  /* 0x000000ffff0c7224 */ /* 0x002fc600078e0012 */
[----:B------:R-:W2:Y:S04]  /*2ba30*/  LDL.LU.64 R18, [R1+0xde8] ;  /* 0x000de80001127983 */ /* 0x000ea80000300a00 */
[----:B------:R-:W-:Y:S04]  /*2ba40*/  STL.64 [R1+0xdb0], R6 ;  /* 0x000db00601007387 */ /* 0x000fe80000100a00 */
[----:B------:R1:W-:Y:S04]  /*2ba50*/  STL [R1+0xda8], R5 ;  /* 0x000da80501007387 */ /* 0x0003e80000100800 */
[----:B------:R-:W3:Y:S04]  /*2ba60*/  LDL.LU R4, [R1+0xa0] ;  /* 0x0000a00001047983 */ /* 0x000ee80000300800 */
[----:B-1----:R-:W3:Y:S04]  /*2ba70*/  LDL.LU R5, [R1+0xa4] ;  /* 0x0000a40001057983 */ /* 0x002ee80000300800 */
[----:B------:R-:W3:Y:S04]  /*2ba80*/  LDL.LU R6, [R1+0xa8] ;  /* 0x0000a80001067983 */ /* 0x000ee80000300800 */
[----:B------:R-:W3:Y:S01]  /*2ba90*/  LDL.LU R7, [R1+0xac] ;  /* 0x0000ac0001077983 */ /* 0x000ee20000300800 */
[----:B--2---:R-:W-:Y:S03]  /*2baa0*/  HMMA.1688.F32.TF32 R8, R24, R18, R8 ;  /* 0x000000121808723c */ /* 0x004fe60000081008 */
[----:B---3--:R-:W-:Y:S04]  /*2bab0*/  STL.64 [R1+0xdc8], R6 ;  /* 0x000dc80601007387 */ /* 0x008fe80000100a00 */
[----:B------:R1:W-:Y:S04]  /*2bac0*/  STL.64 [R1+0xdc0], R4 ;  /* 0x000dc00401007387 */ /* 0x0003e80000100a00 */
[----:B-1----:R-:W2:Y:S04]  /*2bad0*/  LDL.LU R4, [R1+0xb0] ;  /* 0x0000b00001047983 */ /* 0x002ea80000300800 */
[----:B------:R-:W2:Y:S04]  /*2bae0*/  LDL.LU R5, [R1+0xb4] ;  /* 0x0000b40001057983 */ /* 0x000ea80000300800 */
[----:B------:R-:W2:Y:S04]  /*2baf0*/  LDL.LU R6, [R1+0xb8] ;  /* 0x0000b80001067983 */ /* 0x000ea80000300800 */
[----:B------:R-:W2:Y:S04]  /*2bb00*/  LDL.LU R7, [R1+0xbc] ;  /* 0x0000bc0001077983 */ /* 0x000ea80000300800 */
[----:B------:R-:W-:Y:S04]  /*2bb10*/  STL.64 [R1+0x4c0], R8 ;  /* 0x0004c00801007387 */ /* 0x000fe80000100a00 */
[----:B------:R1:W-:Y:S04]  /*2bb20*/  STL.64 [R1+0x4c8], R10 ;  /* 0x0004c80a01007387 */ /* 0x0003e80000100a00 */
[----:B-1----:R-:W4:Y:S01]  /*2bb30*/  LDL.LU.64 R10, [R1+0xde0] ;  /* 0x000de000010a7983 */ /* 0x002f220000300a00 */
[----:B------:R-:W-:-:S02]  /*2bb40*/  IMAD.MOV.U32 R14, RZ, RZ, R18 ;  /* 0x000000ffff0e7224 */ /* 0x000fc400078e0012 */
[----:B------:R-:W-:-:S03]  /*2bb50*/  IMAD.MOV.U32 R13, RZ, RZ, R19 ;  /* 0x000000ffff0d7224 */ /* 0x000fc600078e0013 */
[----:B------:R-:W-:Y:S04]  /*2bb60*/  STL [R1+0xd88], R14 ;  /* 0x000d880e01007387 */ /* 0x000fe80000100800 */
[----:B------:R1:W-:Y:S04]  /*2bb70*/  STL.64 [R1+0xd80], R12 ;  /* 0x000d800c01007387 */ /* 0x0003e80000100a00 */
[----:B-1----:R-:W3:Y:S04]  /*2bb80*/  LDL.LU R12, [R1+0x80] ;  /* 0x00008000010c7983 */ /* 0x002ee80000300800 */
[----:B------:R-:W3:Y:S01]  /*2bb90*/  LDL.LU R13, [R1+0x84] ;  /* 0x00008400010d7983 */ /* 0x000ee20000300800 */
[----:B----4-:R-:W-:-:S15]  /*2bba0*/  HMMA.1688.F32.TF32 R20, R24, R10, R20 ;  /* 0x0000000a1814723c */ /* 0x010fde0000081014 */
[----:B------:R-:W-:-:S04]  /*2bbb0*/  NOP ;  /* 0x0000000000007918 */ /* 0x000fc80000000000 */
[----:B------:R1:W-:Y:S04]  /*2bbc0*/  STL.64 [R1+0x4b0], R20 ;  /* 0x0004b01401007387 */ /* 0x0003e80000100a00 */
[----:B------:R4:W-:Y:S01]  /*2bbd0*/  STL.64 [R1+0x4b8], R22 ;  /* 0x0004b81601007387 */ /* 0x0009e20000100a00 */
[----:B-1----:R-:W-:-:S03]  /*2bbe0*/  IMAD.MOV.U32 R21, RZ, RZ, R10 ;  /* 0x000000ffff157224 */ /* 0x002fc600078e000a */
[----:B----4-:R-:W4:Y:S01]  /*2bbf0*/  LDL.LU.64 R22, [R1+0xdd8] ;  /* 0x000dd80001167983 */ /* 0x010f220000300a00 */
        /* <DEDUP_REMOVED lines=18> */
[----:B------:R-:W2:Y:S04]  /*2bd20*/  LDL.LU R5, [R1+0xda8] ;  /* 0x000da80001057983 */ /* 0x000ea80000300800 */
[----:B------:R-:W4:Y:S04]  /*2bd30*/  LDL.LU.64 R10, [R1+0xda0] ;  /* 0x000da000010a7983 */ /* 0x000f280000300a00 */
[----:B------:R-:W4:Y:S01]  /*2bd40*/  LDL.LU.64 R8, [R1+0xd98] ;  /* 0x000d980001087983 */ /* 0x000f220000300a00 */
[----:B------:R-:W-:-:S03]  /*2bd50*/  IMAD.MOV.U32 R15, RZ, RZ, R2 ;  /* 0x000000ffff0f7224 */ /* 0x000fc600078e0002 */
[----:B------:R-:W2:Y:S01]  /*2bd60*/  LDL R2, [R1+0xb3c] ;  /* 0x000b3c0001027983 */ /* 0x000ea20000100800 */
[----:B------:R-:W-:Y:S01]  /*2bd70*/  IMAD.MOV.U32 R14, RZ, RZ, R3 ;  /* 0x000000ffff0e7224 */ /* 0x000fe200078e0003 */
[----:B----4-:R-:W-:-:S15]  /*2bd80*/  HMMA.1688.F32.TF32 R8, R24, R22, R8 ;  /* 0x000000161808723c */ /* 0x010fde0000081008 */
[----:B------:R-:W-:-:S04]  /*2bd90*/  NOP ;  /* 0x0000000000007918 */ /* 0x000fc80000000000 */
[----:B------:R-:W-:Y:S04]  /*2bda0*/  STL.64 [R1+0x480], R8 ;  /* 0x0004800801007387 */ /* 0x000fe80000100a00 */
[----:B------:R1:W-:Y:S04]  /*2bdb0*/  STL.64 [R1+0x488], R10 ;  /* 0x0004880a01007387 */ /* 0x0003e80000100a00 */
[----:B-1----:R-:W3:Y:S04]  /*2bdc0*/  LDL.LU.64 R10, [R1+0xd90] ;  /* 0x000d9000010a7983 */ /* 0x002ee80000300a00 */
[----:B------:R-:W4:Y:S04]  /*2bdd0*/  LDL.LU R4, [R1+0x9ec] ;  /* 0x0009ec0001047983 */ /* 0x000f280000300800 */
[----:B------:R-:W2:Y:S04]  /*2bde0*/  LDL.LU R3, [R1+0x9f0] ;  /* 0x0009f00001037983 */ /* 0x000ea80000300800 */
[----:B------:R-:W-:Y:S04]  /*2bdf0*/  STL.64 [R1+0xd20], R22 ;  /* 0x000d201601007387 */ /* 0x000fe80000100a00 */
[----:B------:R1:W-:Y:S04]  /*2be00*/  STL.64 [R1+0xd58], R20 ;  /* 0x000d581401007387 */ /* 0x0003e80000100a00 */
[----:B-1----:R-:W2:Y:S04]  /*2be10*/  LDL.LU R20, [R1+0x60] ;  /* 0x0000600001147983 */ /* 0x002ea80000300800 */
[----:B------:R-:W2:Y:S04]  /*2be20*/  LDL.LU R21, [R1+0x64] ;  /* 0x0000640001157983 */ /* 0x000ea80000300800 */
[----:B------:R-:W2:Y:S04]  /*2be30*/  LDL.LU R22, [R1+0x68] ;  /* 0x0000680001167983 */ /* 0x000ea80000300800 */
[----:B------:R-:W2:Y:S01]  /*2be40*/  LDL.LU R23, [R1+0x6c] ;  /* 0x00006c0001177983 */ /* 0x000ea20000300800 */
[----:B------:R-:W1:Y:S01]  /*2be50*/  S2R R19, SR_TID.X ;  /* 0x0000000000137919 */ /* 0x000e620000002100 */
[----:B---3--:R-:W-:-:S15]  /*2be60*/  HMMA.1688.F32.TF32 R12, R24, R10, R12 ;  /* 0x0000000a180c723c */ /* 0x008fde000008100c */
[----:B------:R-:W-:-:S04]  /*2be70*/  NOP ;  /* 0x0000000000007918 */ /* 0x000fc80000000000 */
[----:B------:R-:W-:Y:S04]  /*2be80*/  STL.64 [R1+0xe0], R12 ;  /* 0x0000e00c01007387 */ /* 0x000fe80000100a00 */
[----:B------:R3:W-:Y:S01]  /*2be90*/  STL.64 [R1+0xe8], R14 ;  /* 0x0000e80e01007387 */ /* 0x0007e20000100a00 */
[----:B--2---:R-:W-:Y:S03]  /*2bea0*/  HMMA.1688.F32.TF32 R24, R24, R6, R20 ;  /* 0x000000061818723c */ /* 0x004fe60000081014 */
[----:B---3--:R-:W2:Y:S04]  /*2beb0*/  LDL.LU R14, [R1+0xd88] ;  /* 0x000d8800010e7983 */ /* 0x008ea80000300800 */
[----:B------:R-:W3:Y:S04]  /*2bec0*/  LDL.LU.64 R12, [R1+0xd80] ;  /* 0x000d8000010c7983 */ /* 0x000ee80000300a00 */
[----:B------:R-:W2:Y:S04]  /*2bed0*/  LDL R8, [R1+0xaac] ;  /* 0x000aac0001087983 */ /* 0x000ea80000100800 */
[----:B------:R-:W3:Y:S01]  /*2bee0*/  LDL R20, [R1+0xa10] ;  /* 0x000a100001147983 */ /* 0x000ee20000100800 */
[----:B------:R-:W4:Y:S01]  /*2bef0*/  S2R R9, SR_TID.X ;  /* 0x0000000000097919 */ /* 0x000f220000002100 */
[----:B-1----:R-:W-:-:S04]  /*2bf00*/  SHF.R.U32.HI R16, RZ, 0x8, R19 ;  /* 0x00000008ff107819 */ /* 0x002fc80000011613 */
[----:B------:R-:W-:Y:S02]  /*2bf10*/  SGXT.U32 R16, R16, 0x1 ;  /* 0x000000011010781a */ /* 0x000fe40000000000 */
[----:B------:R-:W-:Y:S02]  /*2bf20*/  ISETP.LE.AND P0, PT, R2, UR4, PT ;  /* 0x0000000402007c0c */ /* 0x000fe4000bf03270 */
[----:B------:R-:W-:-:S04]  /*2bf30*/  ISETP.GE.AND P1, PT, R16, UR6, PT ;  /* 0x0000000610007c0c */ /* 0x000fc8000bf26270 */
[----:B------:R-:W-:-:S04]  /*2bf40*/  SEL R2, RZ, 0x4, P1 ;  /* 0x00000004ff027807 */ /* 0x000fc80000800000 */
[----:B------:R-:W-:-:S04]  /*2bf50*/  SEL R2, R2, RZ, !P0 ;  /* 0x000000ff02027207 */ /* 0x000fc80004000000 */
[----:B------:R-:W-:Y:S01]  /*2bf60*/  ISETP.NE.U32.AND P1, PT, R2, RZ, PT ;  /* 0x000000ff0200720c */ /* 0x000fe20003f25070 */
[----:B------:R-:W-:Y:S02]  /*2bf70*/  IMAD.MOV.U32 R2, RZ, RZ, R3 ;  /* 0x000000ffff027224 */ /* 0x000fe400078e0003 */
[----:B----4-:R-:W-:Y:S01]  /*2bf80*/  IMAD.MOV.U32 R3, RZ, RZ, R4 ;  /* 0x000000ffff037224 */ /* 0x010fe200078e0004 */
[----:B------:R-:W-:Y:S04]  /*2bf90*/  STL.64 [R1+0xd0], R24 ;  /* 0x0000d01801007387 */ /* 0x000fe80000100a00 */
[----:B------:R-:W-:Y:S04]  /*2bfa0*/  STL.64 [R1+0xd8], R26 ;  /* 0x0000d81a01007387 */ /* 0x000fe80000100a00 */
[----:B------:R1:W-:Y:S04]  /*2bfb0*/  STL.64 [R1+0xd68], R18 ;  /* 0x000d681201007387 */ /* 0x0003e80000100a00 */
[----:B------:R4:W-:Y:S01]  /*2bfc0*/  STL.64 [R1+0xd60], R16 ;  /* 0x000d601001007387 */ /* 0x0009e20000100a00 */
[----:B------:R-:W-:-:S02]  /*2bfd0*/  SHF.R.S32.HI R15, RZ, 0x8, R9 ;  /* 0x00000008ff0f7819 */ /* 0x000fc40000011409 */
[----:B------:R-:W-:Y:S01]  /*2bfe0*/  LOP3.LUT R4, R9, 0xff, RZ, 0xc0, !PT ;  /* 0x000000ff09047812 */ /* 0x000fe200078ec0ff */
[----:B-1----:R-:W-:Y:S02]  /*2bff0*/  IMAD.MOV.U32 R19, RZ, RZ, R5 ;  /* 0x000000ffff137224 */ /* 0x002fe400078e0005 */
[----:B------:R-:W1:Y:S01]  /*2c000*/  S2R R5, SR_TID.X ;  /* 0x0000000000057919 */ /* 0x000e620000002100 */
[----:B--2---:R-:W-:-:S05]  /*2c010*/  LEA R8, P2, R8, R2, 0x2 ;  /* 0x0000000208087211 */ /* 0x004fca00078410ff */
[----:B---3--:R-:W-:Y:S02]  /*2c020*/  IMAD.X R9, R3, 0x1, R20, P2 ;  /* 0x0000000103097824 */ /* 0x008fe400010e0614 */
[----:B------:R-:W2:Y:S04]  /*2c030*/  LDL.LU R20, [R1+0x460] ;  /* 0x0004600001147983 */ /* 0x000ea80000300800 */
[----:B------:R-:W2:Y:S04]  /*2c040*/  LDL.LU R21, [R1+0x464] ;  /* 0x0004640001157983 */ /* 0x000ea80000300800 */
[----:B------:R-:W3:Y:S04]  /*2c050*/  LDL.LU R22, [R1+0x468] ;  /* 0x0004680001167983 */ /* 0x000ee80000300800 */
[----:B------:R-:W3:Y:S01]  /*2c060*/  LDL.LU R23, [R1+0x46c] ;  /* 0x00046c0001177983 */ /* 0x000ee20000300800 */
[----:B------:R-:W-:Y:S01]  /*2c070*/  IMAD.SHL.U32 R4, R4, 0x4, RZ ;  /* 0x0000000404047824 */ /* 0x000fe200078e00ff */
[----:B------:R-:W-:-:S04]  /*2c080*/  SGXT R15, R15, 0x1 ;  /* 0x000000010f0f781a */ /* 0x000fc80000000200 */
[----:B------:R-:W-:Y:S02]  /*2c090*/  LOP3.LUT R4, R4, 0x420, R15, 0x78, !PT ;  /* 0x0000042004047812 */ /* 0x000fe400078e780f */
[----:B------:R-:W-:Y:S01]  /*2c0a0*/  LOP3.LUT R15, R0, 0x20, RZ, 0x3c, !PT ;  /* 0x00000020000f7812 */ /* 0x000fe200078e3cff */
[----:B------:R-:W-:Y:S02]  /*2c0b0*/  IMAD.MOV.U32 R27, RZ, RZ, R13 ;  /* 0x000000ffff1b7224 */ /* 0x000fe400078e000d */
[----:B------:R-:W-:Y:S02]  /*2c0c0*/  IMAD.MOV.U32 R26, RZ, RZ, R14 ;  /* 0x000000ffff1a7224 */ /* 0x000fe400078e000e */
[----:B------:R-:W-:Y:S01]  /*2c0d0*/  IMAD.MOV.U32 R18, RZ, RZ, R12 ;  /* 0x000000ffff127224 */ /* 0x000fe200078e000c */
[----:B------:R-:W-:Y:S04]  /*2c0e0*/  LDS R14, [R0+UR9+0x4f380] ;  /* 0x04f38009000e7984 */ /* 0x000fe80008000800 */
[----:B------:R-:W-:Y:S04]  /*2c0f0*/  LDS R13, [R15+UR9+0x4e380] ;  /* 0x04e380090f0d7984 */ /* 0x000fe80008000800 */
[----:B------:R-:W-:Y:S04]  /*2c100*/  LDS R12, [R0+UR9+0x4e380] ;  /* 0x04e38009000c7984 */ /* 0x000fe80008000800 */
[----:B------:R-:W2:Y:S01]  /*2c110*/  LDS R15, [R15+UR9+0x4f380] ;  /* 0x04f380090f0f7984 */ /* 0x000ea20008000800 */
[----:B------:R-:W-:Y:S01]  /*2c120*/  BAR.SYNC.DEFER_BLOCKING 0x0 ;  /* 0x0000000000007b1d */ /* 0x000fe20000010000 */
[----:B------:R-:W-:-:S04]  /*2c130*/  UIADD3 UR7, UPT, UPT, UR7, 0x1, URZ ;  /* 0x0000000107077890 */ /* 0x000fc8000fffe0ff */
[----:B------:R-:W-:-:S04]  /*2c140*/  UISETP.GT.AND UP0, UPT, UR7, 0x1, UPT ;  /* 0x000000010700788c */ /* 0x000fc8000bf04270 */
[----:B------:R-:W-:Y:S01]  /*2c150*/  USEL UR7, UR7, URZ, !UP0 ;  /* 0x000000ff07077287 */ /* 0x000fe2000c000000 */
[----:B-1----:R-:W-:-:S03]  /*2c160*/  SHF.R.U32.HI R24, RZ, 0x8, R5 ;  /* 0x00000008ff187819 */ /* 0x002fc60000011605 */
[----:B------:R-:W-:Y:S01]  /*2c170*/  ULEA UR12, UR7, UR5, 0x10 ;  /* 0x00000005070c7291 */ /* 0x000fe2000f8e80ff */
[----:B------:R-:W-:-:S05]  /*2c180*/  SGXT.U32 R24, R24, 0x1 ;  /* 0x000000011818781a */ /* 0x000fca0000000000 */
[----:B------:R-:W-:Y:S01]  /*2c190*/  VIADD R4, R4, UR12 ;  /* 0x0000000c04047c36 */ /* 0x000fe20008000000 */
[----:B------:R-:W-:-:S04]  /*2c1a0*/  LOP3.LUT R5, R24, 0x4, RZ, 0xfc, !PT ;  /* 0x0000000418057812 */ /* 0x000fc800078efcff */
[----:B------:R-:W-:Y:S01]  /*2c1b0*/  @!PT LDS RZ, [RZ] ;  /* 0x00000000fffff984 */ /* 0x000fe20000000800 */
[----:B------:R-:W-:Y:S01]  /*2c1c0*/  @!PT LDS RZ, [RZ] ;  /* 0x00000000fffff984 */ /* 0x000fe20000000800 */
[----:B------:R-:W-:Y:S01]  /*2c1d0*/  @!PT LDS RZ, [RZ] ;  /* 0x00000000fffff984 */ /* 0x000fe20000000800 */
[----:B------:R1:W-:Y:S01]  /*2c1e0*/  LDGSTS.E [R4+0x40000], desc[UR10][R8.64], P1 ;  /* 0x4000000008047fae */ /* 0x0003e200089a100a */
[----:B------:R-:W-:Y:S02]  /*2c1f0*/  ISETP.GE.AND P1, PT, R5, UR6, PT ;  /* 0x0000000605007c0c */ /* 0x000fe4000bf26270 */
[----:B----4-:R-:W-:Y:S02]  /*2c200*/  LOP3.LUT R16, R24, 0x8, RZ, 0xfc, !PT ;  /* 0x0000000818107812 */ /* 0x010fe400078efcff */
[----:B------:R-:W-:Y:S02]  /*2c210*/  SEL R5, RZ, 0x4, P1 ;  /* 0x00000004ff057807 */ /* 0x000fe40000800000 */
[----:B------:R-:W-:Y:S02]  /*2c220*/  ISETP.GE.AND P1, PT, R16, UR6, PT ;  /* 0x0000000610007c0c */ /* 0x000fe4000bf26270 */
[----:B------:R-:W-:-:S04]  /*2c230*/  SEL R5, R5, RZ, !P0 ;  /* 0x000000ff05057207 */ /* 0x000fc80004000000 */
[----:B------:R-:W-:Y:S02]  /*2c240*/  ISETP.NE.U32.AND P2, PT, R5, RZ, PT ;  /* 0x000000ff0500720c */ /* 0x000fe40003f45070 */
[----:B------:R-:W-:-:S04]  /*2c250*/  SEL R5, RZ, 0x4, P1 ;  /* 0x00000004ff057807 */ /* 0x000fc80000800000 */
[----:B------:R-:W-:-:S04]  /*2c260*/  SEL R5, R5, RZ, !P0 ;  /* 0x000000ff05057207 */ /* 0x000fc80004000000 */
[----:B------:R-:W-:Y:S01]  /*2c270*/  ISETP.NE.U32.AND P1, PT, R5, RZ, PT ;  /* 0x000000ff0500720c */ /* 0x000fe20003f25070 */
[----:B---3--:R-:W-:Y:S04]  /*2c280*/  STL.64 [R1+0xd78], R22 ;  /* 0x000d781601007387 */ /* 0x008fe80000100a00 */
[----:B--2---:R2:W-:Y:S04]  /*2c290*/  STL.64 [R1+0xd70], R20 ;  /* 0x000d701401007387 */ /* 0x0045e80000100a00 */
[----:B--2---:R-:W2:Y:S04]  /*2c2a0*/  LDL.LU R20, [R1+0x3f0] ;  /* 0x0003f00001147983 */ /* 0x004ea80000300800 */
[----:B------:R-:W2:Y:S04]  /*2c2b0*/  LDL.LU R21, [R1+0x3f4] ;  /* 0x0003f40001157983 */ /* 0x000ea80000300800 */
[----:B------:R-:W2:Y:S04]  /*2c2c0*/  LDL.LU R22, [R1+0x3f8] ;  /* 0x0003f80001167983 */ /* 0x000ea80000300800 */
[----:B------:R-:W2:Y:S04]  /*2c2d0*/  LDL.LU R23, [R1+0x3fc] ;  /* 0x0003fc0001177983 */ /* 0x000ea80000300800 */
[----:B------:R3:W-:Y:S04]  /*2c2e0*/  STL [R1+0xb40], R0 ;  /* 0x000b400001007387 */ /* 0x0007e80000100800 */
[----:B------:R-:W1:Y:S04]  /*2c2f0*/  LDL R9, [R1+0xa84] ;  /* 0x000a840001097983 */ /* 0x000e680000100800 */
[----:B------:R-:W4:Y:S04]  /*2c300*/  LDL R5, [R1+0xa08] ;  /* 0x000a080001057983 */ /* 0x000f280000100800 */
[----:B------:R-:W2:Y:S04]  /*2c310*/  LDL R25, [R1+0xa94] ;  /* 0x000a940001197983 */ /* 0x000ea80000100800 */
[----:B------:R-:W2:Y:S01]  /*2c320*/  LDL R17, [R1+0xa00] ;  /* 0x000a000001117983 */ /* 0x000ea20000100800 */
[----:B------:R-:W3:Y:S03]  /*2c330*/  S2R R16, SR_TID.X ;  /* 0x0000000000107919 */ /* 0x000ee60000002100 */
[----:B------:R-:W2:Y:S04]  /*2c340*/  LDL R24, [R1+0xaa4] ;  /* 0x000aa40001187983 */ /* 0x000ea80000100800 */
[----:B---3--:R-:W3:Y:S01]  /*2c350*/  LDL R0, [R1+0xa78] ;  /* 0x000a780001007983 */ /* 0x008ee20000100800 */
[----:B------:R-:W-:-:S04]  /*2c360*/  SHF.R.U32.HI R16, RZ, 0x8, R16 ;  /* 0x00000008ff107819 */ /* 0x000fc80000011610 */
[----:B------:R-:W-:-:S04]  /*2c370*/  SGXT.U32 R16, R16, 0x1 ;  /* 0x000000011010781a */ /* 0x000fc80000000000 */
[----:B------:R-:W-:Y:S02]  /*2c380*/  LOP3.LUT R16, R16, 0xc, RZ, 0xfc, !PT ;  /* 0x0000000c10107812 */ /* 0x000fe400078efcff */
[----:B-1----:R-:W-:-:S05]  /*2c390*/  LEA R8, P3, R9, R2, 0x2 ;  /* 0x0000000209087211 */ /* 0x002fca00078610ff */
[----:B----4-:R-:W-:-:S05]  /*2c3a0*/  IMAD.X R9, R3, 0x1, R5, P3 ;  /* 0x0000000103097824 */ /* 0x010fca00018e0605 */
[----:B------:R2:W-:Y:S02]  /*2c3b0*/  LDGSTS.E [R4+0x41000], desc[UR10][R8.64], P2 ;  /* 0x4100000008047fae */ /* 0x0005e400091a100a */
[----:B--2---:R-:W-:-:S05]  /*2c3c0*/  LEA R8, P2, R25, R2, 0x2 ;  /* 0x0000000219087211 */ /* 0x004fca00078410ff */
[----:B------:R-:W-:-:S05]  /*2c3d0*/  IMAD.X R9, R3, 0x1, R17, P2 ;  /* 0x0000000103097824 */ /* 0x000fca00010e0611 */
[----:B------:R1:W-:Y:S01]  /*2c3e0*/  LDGSTS.E [R4+0x42000], desc[UR10][R8.64], P1 ;  /* 0x4200000008047fae */ /* 0x0003e200089a100a */
[----:B------:R-:W-:Y:S02]  /*2c3f0*/  ISETP.GE.AND P1, PT, R16, UR6, PT ;  /* 0x0000000610007c0c */ /* 0x000fe4000bf26270 */
[----:B------:R-:W-:Y:S01]  /*2c400*/  HMMA.1688.F32.TF32 R16, R12, R18, R20 ;  /* 0x000000120c10723c */ /* 0x000fe20000081014 */
[----:B------:R-:W2:Y:S04]  /*2c410*/  LDL.LU.64 R22, [R1+0xd78] ;  /* 0x000d780001167983 */ /* 0x000ea80000300a00 */
[----:B------:R-:W2:Y:S01]  /*2c420*/  LDL.LU.64 R20, [R1+0xd70] ;  /* 0x000d700001147983 */ /* 0x000ea20000300a00 */
[----:B------:R-:W4:Y:S01]  /*2c430*/  S2R R25, SR_TID.X ;  /* 0x0000000000197919 */ /* 0x000f220000002100 */
[----:B-1----:R-:W-:-:S05]  /*2c440*/  IADD3 R8, P2, PT, R24, R2, RZ ;  /* 0x0000000218087210 */ /* 0x002fca0007f5e0ff */
[----:B---3--:R-:W-:Y:S01]  /*2c450*/  IMAD.X R9, R3, 0x1, R0, P2 ;  /* 0x0000000103097824 */ /* 0x008fe200010e0600 */
[----:B----4-:R-:W-:-:S04]  /*2c460*/  SHF.R.U32.HI R25, RZ, 0x8, R25 ;  /* 0x00000008ff197819 */ /* 0x010fc80000011619 */
[----:B------:R-:W-:-:S04]  /*2c470*/  SGXT.U32 R25, R25, 0x1 ;  /* 0x000000011919781a */ /* 0x000fc80000000000 */
[----:B------:R-:W-:Y:S01]  /*2c480*/  LOP3.LUT R0, R25, 0x10, RZ, 0xfc, !PT ;  /* 0x0000001019007812 */ /* 0x000fe200078efcff */
[----:B------:R-:W-:Y:S04]  /*2c490*/  STL.64 [R1+0xc0], R16 ;  /* 0x0000c01001007387 */ /* 0x000fe80000100a00 */
[----:B------:R1:W-:Y:S04]  /*2c4a0*/  STL.64 [R1+0xc8], R18 ;  /* 0x0000c81201007387 */ /* 0x0003e80000100a00 */
[----:B-1----:R-:W3:Y:S04]  /*2c4b0*/  LDL.LU.64 R18, [R1+0xd68] ;  /* 0x000d680001127983 */ /* 0x002ee80000300a00 */
[----:B------:R-:W4:Y:S01]  /*2c4c0*/  LDL.LU.64 R16, [R1+0xd60] ;  /* 0x000d600001107983 */ /* 0x000f220000300a00 */
[----:B--2---:R-:W-:Y:S03]  /*2c4d0*/  HMMA.1688.F32.TF32 R24, R12, R26, R20 ;  /* 0x0000001a0c18723c */ /* 0x004fe60000081014 */
[----:B------:R-:W2:Y:S01]  /*2c4e0*/  LDL.LU.64 R20, [R1+0xd58] ;  /* 0x000d580001147983 */ /* 0x000ea20000300a00 */
[----:B------:R-:W-:-:S03]  /*2c4f0*/  IMAD.MOV.U32 R22, RZ, RZ, R29 ;  /* 0x000000ffff167224 */ /* 0x000fc600078e001d */
[----:B------:R-:W2:Y:S01]  /*2c500*/  LDL.LU R29, [R1+0xd54] ;  /* 0x000d5400011d7983 */ /* 0x000ea20000300800 */
[----:B------:R-:W-:-:S11]  /*2c510*/  IMAD.MOV.U32 R23, RZ, RZ, R28 ;  /* 0x000000ffff177224 */ /* 0x000fd600078e001c */
[----:B------:R1:W-:Y:S04]  /*2c520*/  STL.64 [R1+0xb0], R24 ;  /* 0x0000b01801007387 */ /* 0x0003e80000100a00 */
[----:B------:R1:W-:Y:S04]  /*2c530*/  STL.64 [R1+0xb8], R26 ;  /* 0x0000b81a01007387 */ /* 0x0003e80000100a00 */
[----:B------:R-:W2:Y:S04]  /*2c540*/  LDL.LU R28, [R1+0xd50] ;  /* 0x000d5000011c7983 */ /* 0x000ea80000300800 */
[----:B-1----:R-:W2:Y:S04]  /*2c550*/  LDL.LU R24, [R1+0x410] ;  /* 0x0004100001187983 */ /* 0x002ea80000300800 */
[----:B------:R-:W2:Y:S04]  /*2c560*/  LDL.LU R25, [R1+0x414] ;  /* 0x0004140001197983 */ /* 0x000ea80000300800 */
[----:B------:R-:W2:Y:S04]  /*2c570*/  LDL.LU R26, [R1+0x418] ;  /* 0x00041800011a7983 */ /* 0x000ea80000300800 */
[----:B------:R-:W2:Y:S01]  /*2c580*/  LDL.LU R27, [R1+0x41c] ;  /* 0x00041c00011b7983 */ /* 0x000ea20000300800 */
[----:B------:R-:W-:-:S04]  /*2c590*/  SEL R5, RZ, 0x4, P1 ;  /* 0x00000004ff057807 */ /* 0x000fc80000800000 */
[----:B------:R-:W-:-:S04]  /*2c5a0*/  SEL R5, R5, RZ, !P0 ;  /* 0x000000ff05057207 */ /* 0x000fc80004000000 */
[----:B------:R-:W-:-:S13]  /*2c5b0*/  ISETP.NE.U32.AND P1, PT, R5, RZ, PT ;  /* 0x000000ff0500720c */ /* 0x000fda0003f25070 */
[----:B------:R1:W-:Y:S04]  /*2c5c0*/  LDGSTS.E [R4+0x43000], desc[UR10][R8.64], P1 ;  /* 0x4300000008047fae */ /* 0x0003e800089a100a */
[----:B--2---:R-:W-:Y:S04]  /*2c5d0*/  STL.64 [R1+0xd00], R26 ;  /* 0x000d001a01007387 */ /* 0x004fe80000100a00 */
[----:B------:R2:W-:Y:S04]  /*2c5e0*/  STL.64 [R1+0xcf8], R24 ;  /* 0x000cf81801007387 */ /* 0x0005e80000100a00 */
[----:B--2---:R-:W2:Y:S04]  /*2c5f0*/  LDL.LU R24, [R1+0x430] ;  /* 0x0004300001187983 */ /* 0x004ea80000300800 */
[----:B------:R-:W2:Y:S04]  /*2c600*/  LDL.LU R25, [R1+0x434] ;  /* 0x0004340001197983 */ /* 0x000ea80000300800 */
[----:B------:R-:W2:Y:S04]  /*2c610*/  LDL.LU R26, [R1+0x438] ;  /* 0x00043800011a7983 */ /* 0x000ea80000300800 */
[----:B------:R-:W2:Y:S04]  /*2c620*/  LDL.LU R27, [R1+0x43c] ;  /* 0x00043c00011b7983 */ /* 0x000ea80000300800 */
[----:B------:R-:W2:Y:S04]  /*2c630*/  LDL R8, [R1+0xa9c] ;  /* 0x000a9c0001087983 */ /* 0x000ea80000100800 */
[----:B------:R1:W-:Y:S02]  /*2c640*/  STL.64 [R1+0xd38], R10 ;  /* 0x000d380a01007387 */ /* 0x0003e40000100a00 */
[----:B-1----:R-:W-:-:S02]  /*2c650*/  IMAD.MOV.U32 R11, RZ, RZ, R20 ;  /* 0x000000ffff0b7224 */ /* 0x002fc400078e0014 */
[----:B--2---:R-:W-:Y:S04]  /*2c660*/  STL [R1+0xd30], R8 ;  /* 0x000d300801007387 */ /* 0x004fe80000100800 */
[----:B------:R-:W2:Y:S04]  /*2c670*/  LDL R20, [R1+0xa70] ;  /* 0x000a700001147983 */ /* 0x000ea80000100800 */
[----:B------:R-:W-:Y:S01]  /*2c680*/  STL.64 [R1+0xd48], R22 ;  /* 0x000d481601007387 */ /* 0x000fe20000100a00 */
[----:B------:R-:W-:-:S03]  /*2c690*/  IMAD.MOV.U32 R10, RZ, RZ, R21 ;  /* 0x000000ffff0a7224 */ /* 0x000fc600078e0015 */
[----:B--2---:R1:W-:Y:S04]  /*2c6a0*/  STL [R1+0xd40], R20 ;  /* 0x000d401401007387 */ /* 0x0043e80000100800 */
[----:B-1----:R-:W2:Y:S04]  /*2c6b0*/  LDL.LU R20, [R1+0x420] ;  /* 0x0004200001147983 */ /* 0x002ea80000300800 */
[----:B------:R-:W2:Y:S04]  /*2c6c0*/  LDL.LU R21, [R1+0x424] ;  /* 0x0004240001157983 */ /* 0x000ea80000300800 */
[----:B------:R-:W2:Y:S04]  /*2c6d0*/  LDL.LU R22, [R1+0x428] ;  /* 0x0004280001167983 */ /* 0x000ea80000300800 */
[----:B------:R-:W2:Y:S04]  /*2c6e0*/  LDL.LU R23, [R1+0x42c] ;  /* 0x00042c0001177983 */ /* 0x000ea80000300800 */
[----:B------:R3:W-:Y:S04]  /*2c6f0*/  STL.64 [R1+0xd10], R26 ;  /* 0x000d101a01007387 */ /* 0x0007e80000100a00 */
[----:B------:R1:W-:Y:S01]  /*2c700*/  STL.64 [R1+0xd08], R24 ;  /* 0x000d081801007387 */ /* 0x0003e20000100a00 */
[----:B------:R-:W-:Y:S01]  /*2c710*/  ISETP.GE.AND P1, PT, R0, UR6, PT ;  /* 0x0000000600007c0c */ /* 0x000fe2000bf26270 */
[----:B---3--:R-:W-:-:S02]  /*2c720*/  IMAD.MOV.U32 R26, RZ, RZ, R18 ;  /* 0x000000ffff1a7224 */ /* 0x008fc400078e0012 */
[----:B----4-:R-:W-:-:S05]  /*2c730*/  IMAD.MOV.U32 R27, RZ, RZ, R17 ;  /* 0x000000ffff1b7224 */ /* 0x010fca00078e0011 */
[----:B------:R3:W-:Y:S04]  /*2c740*/  STL.64 [R1+0xd28], R26 ;  /* 0x000d281a01007387 */ /* 0x0007e80000100a00 */
[----:B-1----:R-:W4:Y:S04]  /*2c750*/  LDL.LU R24, [R1+0x450] ;  /* 0x0004500001187983 */ /* 0x002f280000300800 */
[----:B------:R-:W4:Y:S04]  /*2c760*/  LDL.LU R25, [R1+0x454] ;  /* 0x0004540001197983 */ /* 0x000f280000300800 */
[----:B---3--:R-:W4:Y:S04]  /*2c770*/  LDL.LU R26, [R1+0x458] ;  /* 0x00045800011a7983 */ /* 0x008f280000300800 */
[----:B------:R-:W4:Y:S04]  /*2c780*/  LDL.LU R27, [R1+0x45c] ;  /* 0x00045c00011b7983 */ /* 0x000f280000300800 */
[----:B------:R-:W3:Y:S04]  /*2c790*/  LDL R0, [R1+0xa90] ;  /* 0x000a900001007983 */ /* 0x000ee80000100800 */
[----:B------:R-:W3:Y:S01]  /*2c7a0*/  LDL R17, [R1+0xa68] ;  /* 0x000a680001117983 */ /* 0x000ee20000100800 */
[----:B--2---:R-:W-:Y:S03]  /*2c7b0*/  HMMA.1688.F32.TF32 R8, R12, R10, R20 ;  /* 0x0000000a0c08723c */ /* 0x004fe60000081014 */
[----:B------:R-:W4:Y:S04]  /*2c7c0*/  LDL.LU.64 R22, [R1+0xd48] ;  /* 0x000d480001167983 */ /* 0x000f280000300a00 */
[----:B------:R-:W2:-:S12]  /*2c7d0*/  LDL.LU R20, [R1+0xd40] ;  /* 0x000d400001147983 */ /* 0x000e980000300800 */
[----:B------:R-:W-:Y:S04]  /*2c7e0*/  STL.64 [R1+0xa0], R8 ;  /* 0x0000a00801007387 */ /* 0x000fe80000100a00 */
[----:B------:R1:W-:Y:S04]  /*2c7f0*/  STL.64 [R1+0xa8], R10 ;  /* 0x0000a80a01007387 */ /* 0x0003e80000100a00 */
[----:B-1----:R-:W2:Y:S04]  /*2c800*/  LDL.LU.64 R10, [R1+0xd38] ;  /* 0x000d3800010a7983 */ /* 0x002ea80000300a00 */
[----:B------:R-:W2:Y:S01]  /*2c810*/  LDL.LU R8, [R1+0xd30] ;  /* 0x000d300001087983 */ /* 0x000ea20000300800 */
[----:B------:R-:W-:-:S04]  /*2c820*/  SEL R5, RZ, 0x4, P1 ;  /* 0x00000004ff057807 */ /* 0x000fc80000800000 */
[----:B------:R-:W-:-:S04]  /*2c830*/  SEL R5, R5, RZ, !P0 ;  /* 0x000000ff05057207 */ /* 0x000fc80004000000 */
[----:B------:R-:W-:Y:S02]  /*2c840*/  ISETP.NE.U32.AND P1, PT, R5, RZ, PT ;  /* 0x000000ff0500720c */ /* 0x000fe40003f25070 */
[----:B--2---:R-:W-:-:S05]  /*2c850*/  IADD3 R8, P2, PT, R8, R2, RZ ;  /* 0x0000000208087210 */ /* 0x004fca0007f5e0ff */
[----:B------:R-:W-:Y:S01]  /*2c860*/  IMAD.X R9, R3, 0x1, R20, P2 ;  /* 0x0000000103097824 */ /* 0x000fe200010e0614 */
[----:B------:R1:W-:Y:S05]  /*2c870*/  STL.64 [R1+0xd18], R10 ;  /* 0x000d180a01007387 */ /* 0x0003ea0000100a00 */
[----:B------:R3:W-:Y:S01]  /*2c880*/  LDGSTS.E [R4+0x44000], desc[UR10][R8.64], P1 ;  /* 0x4400000008047fae */ /* 0x0007e200089a100a */
[C---:B----4-:R-:W-:Y:S03]  /*2c890*/  HMMA.1688.F32.TF32 R20, R12.reuse, R22, R24 ;  /* 0x000000160c14723c */ /* 0x050fe60000081018 */
[----:B------:R-:W2:Y:S04]  /*2c8a0*/  LDL.LU R8, [R1+0x440] ;  /* 0x0004400001087983 */ /* 0x000ea80000300800 */
[----:B------:R-:W2:Y:S04]  /*2c8b0*/  LDL.LU R9, [R1+0x444] ;  /* 0x0004440001097983 */ /* 0x000ea80000300800 */
[----:B-1----:R-:W2:Y:S04]  /*2c8c0*/  LDL.LU R10, [R1+0x448] ;  /* 0x00044800010a7983 */ /* 0x002ea80000300800 */
[----:B------:R-:W2:Y:S04]  /*2c8d0*/  LDL.LU R11, [R1+0x44c] ;  /* 0x00044c00010b7983 */ /* 0x000ea80000300800 */
[----:B------:R-:W2:Y:S04]  /*2c8e0*/  LDL.LU.64 R26, [R1+0xd28] ;  /* 0x000d2800011a7983 */ /* 0x000ea80000300a00 */
[----:B------:R-:W-:Y:S04]  /*2c8f0*/  STL.64 [R1+0x90], R20 ;  /* 0x0000901401007387 */ /* 0x000fe80000100a00 */
[----:B------:R1:W-:Y:S04]  /*2c900*/  STL.64 [R1+0x98], R22 ;  /* 0x0000981601007387 */ /* 0x0003e80000100a00 */
[----:B-1----:R-:W4:Y:S01]  /*2c910*/  LDL.LU.64 R22, [R1+0xd20] ;  /* 0x000d200001167983 */ /* 0x002f220000300a00 */
[----:B------:R-:W1:Y:S02]  /*2c920*/  S2R R18, SR_TID.X ;  /* 0x0000000000127919 */ /* 0x000e640000002100 */
[----:B-1----:R-:W-:Y:S01]  /*2c930*/  SHF.R.U32.HI R18, RZ, 0x8, R18 ;  /* 0x00000008ff127819 */ /* 0x002fe20000011612 */
[----:B--2---:R-:W-:Y:S01]  /*2c940*/  HMMA.1688.F32.TF32 R24, R12, R26, R8 ;  /* 0x0000001a0c18723c */ /* 0x004fe20000081008 */
[----:B------:R-:W2:-:S15]  /*2c950*/  LDL.LU.64 R10, [R1+0xd18] ;  /* 0x000d1800010a7983 */ /* 0x000e9e0000300a00 */
[----:B------:R-:W-:-:S03]  /*2c960*/  NOP ;  /* 0x0000000000007918 */ /* 0x000fc60000000000 */
[----:B------:R-:W-:Y:S04]  /*2c970*/  STL.64 [R1+0x70], R24 ;  /* 0x0000701801007387 */ /* 0x000fe80000100a00 */
[----:B------:R1:W-:Y:S04]  /*2c980*/  STL.64 [R1+0x78], R26 ;  /* 0x0000781a01007387 */ /* 0x0003e80000100a00 */
[----:B-1----:R-:W4:Y:S04]  /*2c990*/  LDL.LU.64 R26, [R1+0xd10] ;  /* 0x000d1000011a7983 */ /* 0x002f280000300a00 */
[----:B------:R-:W4:Y:S01]  /*2c9a0*/  LDL.LU.64 R24, [R1+0xd08] ;  /* 0x000d080001187983 */ /* 0x000f220000300a00 */
[----:B------:R-:W-:-:S04]  /*2c9b0*/  SGXT.U32 R18, R18, 0x1 ;  /* 0x000000011212781a */ /* 0x000fc80000000000 */
[----:B------:R-:W-:-:S04]  /*2c9c0*/  LOP3.LUT R18, R18, 0x14, RZ, 0xfc, !PT ;  /* 0x0000001412127812 */ /* 0x000fc800078efcff */
[----:B------:R-:W-:Y:S02]  /*2c9d0*/  ISETP.GE.AND P1, PT, R18, UR6, PT ;  /* 0x0000000612007c0c */ /* 0x000fe4000bf26270 */
[----:B------:R-:W1:Y:S02]  /*2c9e0*/  S2R R18, SR_TID.X ;  /* 0x0000000000127919 */ /* 0x000e640000002100 */
[----:B------:R-:W-:-:S04]  /*2c9f0*/  SEL R5, RZ, 0x4, P1 ;  /* 0x00000004ff057807 */ /* 0x000fc80000800000 */
[----:B------:R-:W-:Y:S02]  /*2ca00*/  SEL R5, R5, RZ, !P0 ;  /* 0x000000ff05057207 */ /* 0x000fe40004000000 */
[----:B---3--:R-:W-:Y:S02]  /*2ca10*/  IADD3 R8, P2, PT, R0, R2, RZ ;  /* 0x0000000200087210 */ /* 0x008fe40007f5e0ff */
[----:B------:R-:W-:-:S03]  /*2ca20*/  ISETP.NE.U32.AND P1, PT, R5, RZ, PT ;  /* 0x000000ff0500720c */ /* 0x000fc60003f25070 */
[----:B------:R-:W-:-:S10]  /*2ca30*/  IMAD.X R9, R3, 0x1, R17, P2 ;  /* 0x0000000103097824 */ /* 0x000fd400010e0611 */
[----:B------:R3:W-:Y:S01]  /*2ca40*/  LDGSTS.E [R4+0x45000], desc[UR10][R8.64], P1 ;  /* 0x4500000008047fae */ /* 0x0007e200089a100a */
[--C-:B-1----:R-:W-:Y:S02]  /*2ca50*/  SHF.R.U32.HI R21, RZ, 0x8, R18.reuse ;  /* 0x00000008ff157819 */ /* 0x102fe40000011612 */
[----:B------:R-:W-:Y:S02]  /*2ca60*/  SHF.R.U32.HI R18, RZ, 0x8, R18 ;  /* 0x00000008ff127819 */ /* 0x000fe40000011612 */
[----:B------:R-:W-:Y:S02]  /*2ca70*/  SGXT.U32 R21, R21, 0x1 ;  /* 0x000000011515781a */ /* 0x000fe40000000000 */
[----:B------:R-:W-:Y:S02]  /*2ca80*/  SGXT.U32 R18, R18, 0x1 ;  /* 0x000000011212781a */ /* 0x000fe40000000000 */
[----:B------:R-:W-:-:S04]  /*2ca90*/  LOP3.LUT R0, R21, 0x18, RZ, 0xfc, !PT ;  /* 0x0000001815007812 */ /* 0x000fc800078efcff */
[----:B------:R-:W-:Y:S02]  /*2caa0*/  ISETP.GE.AND P1, PT, R0, UR6, PT ;  /* 0x0000000600007c0c */ /* 0x000fe4000bf26270 */
[----:B------:R-:W-:Y:S02]  /*2cab0*/  LOP3.LUT R0, R18, 0x1c, RZ, 0xfc, !PT ;  /* 0x0000001c12007812 */ /* 0x000fe400078efcff */
[----:B------:R-:W1:Y:S01]  /*2cac0*/  S2R R18, SR_TID.X ;  /* 0x0000000000127919 */ /* 0x000e620000002100 */
[----:B------:R-:W-:Y:S02]  /*2cad0*/  SEL R5, RZ, 0x4, P1 ;  /* 0x00000004ff057807 */ /* 0x000fe40000800000 */
[----:B------:R-:W-:Y:S02]  /*2cae0*/  ISETP.GE.AND P1, PT, R0, UR6, PT ;  /* 0x0000000600007c0c */ /* 0x000fe4000bf26270 */
[----:B-1----:R-:W-:-:S04]  /*2caf0*/  SHF.R.U32.HI R17, RZ, 0x8, R18 ;  /* 0x00000008ff117819 */ /* 0x002fc80000011612 */
[----:B------:R-:W-:-:S04]  /*2cb00*/  SGXT.U32 R17, R17, 0x1 ;  /* 0x000000011111781a */ /* 0x000fc80000000000 */
[C---:B------:R-:W-:Y:S02]  /*2cb10*/  LOP3.LUT R18, R17.reuse, 0x20, RZ, 0xfc, !PT ;  /* 0x0000002011127812 */ /* 0x040fe400078efcff */
[----:B------:R-:W-:-:S04]  /*2cb20*/  LOP3.LUT R17, R17, 0x24, RZ, 0xfc, !PT ;  /* 0x0000002411117812 */ /* 0x000fc800078efcff */
[----:B------:R-:W-:Y:S01]  /*2cb30*/  ISETP.GE.AND P3, PT, R17, UR6, PT ;  /* 0x0000000611007c0c */ /* 0x000fe2000bf66270 */
[----:B----4-:R-:W-:Y:S01]  /*2cb40*/  HMMA.1688.F32.TF32 R20, R12, R22, R24 ;  /* 0x000000160c14723c */ /* 0x010fe20000081018 */
[----:B------:R-:W2:Y:S04]  /*2cb50*/  LDL.LU.64 R26, [R1+0xd00] ;  /* 0x000d0000011a7983 */ /* 0x000ea80000300a00 */
[----:B------:R-:W2:-:S14]  /*2cb60*/  LDL.LU.64 R24, [R1+0xcf8] ;  /* 0x000cf80001187983 */ /* 0x000e9c0000300a00 */
[----:B------:R1:W-:Y:S04]  /*2cb70*/  STL.64 [R1+0x60], R20 ;  /* 0x0000601401007387 */ /* 0x0003e80000100a00 */
[----:B------:R4:W-:Y:S04]  /*2cb80*/  STL.64 [R1+0x68], R22 ;  /* 0x0000681601007387 */ /* 0x0009e80000100a00 */
[----:B------:R-:W2:Y:S04]  /*2cb90*/  LDL R0, [R1+0xa14] ;  /* 0x000a140001007983 */ /* 0x000ea80000100800 */
[----:B------:R-:W2:Y:S04]  /*2cba0*/  LDL R17, [R1+0xa24] ;  /* 0x000a240001117983 */ /* 0x000ea80000100800 */
[----:B-1----:R-:W2:Y:S01]  /*2cbb0*/  LDL R21, [R1+0xa1c] ;  /* 0x000a1c0001157983 */ /* 0x002ea20000100800 */
[----:B---3--:R-:W-:-:S02]  /*2cbc0*/  SEL R8, RZ, 0x4, P1 ;  /* 0x00000004ff087807 */ /* 0x008fc40000800000 */
[----:B------:R-:W-:Y:S01]  /*2cbd0*/  ISETP.GE.AND P1, PT, R18, UR6, PT ;  /* 0x0000000612007c0c */ /* 0x000fe2000bf26270 */
[----:B------:R-:W3:Y:S01]  /*2cbe0*/  LDL R20, [R1+0xa2c] ;  /* 0x000a2c0001147983 */ /* 0x000ee20000100800 */
[----:B------:R-:W1:Y:S01]  /*2cbf0*/  S2R R18, SR_TID.X ;  /* 0x0000000000127919 */ /* 0x000e620000002100 */
[----:B------:R-:W-:-:S04]  /*2cc00*/  SEL R5, R5, RZ, !P0 ;  /* 0x000000ff05057207 */ /* 0x000fc80004000000 */
[----:B------:R-:W-:Y:S02]  /*2cc10*/  ISETP.NE.U32.AND P5, PT, R5, RZ, PT ;  /* 0x000000ff0500720c */ /* 0x000fe40003fa5070 */
[----:B------:R-:W-:-:S04]  /*2cc20*/  SEL R5, R8, RZ, !P0 ;  /* 0x000000ff08057207 */ /* 0x000fc80004000000 */
[----:B------:R-:W-:Y:S02]  /*2cc30*/  ISETP.NE.U32.AND P2, PT, R5, RZ, PT ;  /* 0x000000ff0500720c */ /* 0x000fe40003f45070 */
[----:B-1----:R-:W-:-:S04]  /*2cc40*/  SHF.R.U32.HI R18, RZ, 0x8, R18 ;  /* 0x00000008ff127819 */ /* 0x002fc80000011612 */
[----:B------:R-:W-:-:S04]  /*2cc50*/  SGXT.U32 R18, R18, 0x1 ;  /* 0x000000011212781a */ /* 0x000fc80000000000 */
[C---:B----4-:R-:W-:Y:S02]  /*2cc60*/  LOP3.LUT R22, R18.reuse, 0x28, RZ, 0xfc, !PT ;  /* 0x0000002812167812 */ /* 0x050fe400078efcff */
[----:B------:R-:W-:Y:S02]  /*2cc70*/  LOP3.LUT R18, R18, 0x2c, RZ, 0xfc, !PT ;  /* 0x0000002c12127812 */ /* 0x000fe400078efcff */
[----:B------:R-:W-:-:S04]  /*2cc80*/  SEL R5, RZ, 0x4, P1 ;  /* 0x00000004ff057807 */ /* 0x000fc80000800000 */
[----:B------:R-:W-:-:S04]  /*2cc90*/  SEL R5, R5, RZ, !P0 ;  /* 0x000000ff05057207 */ /* 0x000fc80004000000 */
[----:B------:R-:W-:Y:S01]  /*2cca0*/  ISETP.NE.U32.AND P4, PT, R5, RZ, PT ;  /* 0x000000ff0500720c */ /* 0x000fe20003f85070 */
[----:B--2---:R-:W-:Y:S01]  /*2ccb0*/  HMMA.1688.F32.TF32 R24, R12, R10, R24 ;  /* 0x0000000a0c18723c */ /* 0x004fe20000081018 */
[----:B------:R-:W-:-:S15]  /*2ccc0*/  IMAD.WIDE R8, R0, 0x4, R2 ;  /* 0x0000000400087825 */ /* 0x000fde00078e0202 */
[----:B------:R-:W-:-:S03]  /*2ccd0*/  NOP ;  /* 0x0000000000007918 */ /* 0x000fc60000000000 */
[----:B------:R-:W-:Y:S04]  /*2cce0*/  STL [R1+0xb50], R24 ;  /* 0x000b501801007387 */ /* 0x000fe80000100800 */
[----:B------:R1:W-:Y:S04]  /*2ccf0*/  STL [R1+0xb4c], R25 ;  /* 0x000b4c1901007387 */ /* 0x0003e80000100800 */
[----:B------:R-:W-:Y:S04]  /*2cd00*/  STL [R1+0xb48], R26 ;  /* 0x000b481a01007387 */ /* 0x000fe80000100800 */
[----:B------:R2:W-:Y:S04]  /*2cd10*/  STL [R1+0xb44], R27 ;  /* 0x000b441b01007387 */ /* 0x0005e80000100800 */
[----:B------:R4:W-:Y:S01]  /*2cd20*/  LDGSTS.E [R4+0x46000], desc[UR10][R8.64], P5 ;  /* 0x4600000008047fae */ /* 0x0009e2000a9a100a */
[----:B------:R-:W-:-:S03]  /*2cd30*/  ISETP.GE.AND P5, PT, R18, UR6, PT ;  /* 0x0000000612007c0c */ /* 0x000fc6000bfa6270 */
[----:B------:R-:W2:Y:S01]  /*2cd40*/  LDL R0, [R1+0xa34] ;  /* 0x000a340001007983 */ /* 0x000ea20000100800 */
[----:B------:R-:W1:Y:S01]  /*2cd50*/  S2R R18, SR_TID.X ;  /* 0x0000000000127919 */ /* 0x000e620000002100 */
[----:B------:R-:W-:Y:S02]  /*2cd60*/  SEL R10, RZ, 0x4, P3 ;  /* 0x00000004ff0a7807 */ /* 0x000fe40001800000 */
[----:B------:R-:W2:Y:S01]  /*2cd70*/  LDL R11, [R1+0xa5c] ;  /* 0x000a5c00010b7983 */ /* 0x000ea20000100800 */
[----:B----4-:R-:W-:-:S05]  /*2cd80*/  IMAD.WIDE R8, R21, 0x4, R2 ;  /* 0x0000000415087825 */ /* 0x010fca00078e0202 */
[----:B------:R4:W-:Y:S02]  /*2cd90*/  LDGSTS.E [R4+0x47000], desc[UR10][R8.64], P2 ;  /* 0x4700000008047fae */ /* 0x0009e400091a100a */
[----:B----4-:R-:W-:Y:S02]  /*2cda0*/  IMAD.WIDE R8, R17, 0x4, R2 ;  /* 0x0000000411087825 */ /* 0x010fe400078e0202 */
[----:B------:R-:W4:Y:S04]  /*2cdb0*/  LDL R17, [R1+0xa3c] ;  /* 0x000a3c0001117983 */ /* 0x000f280000100800 */
[----:B------:R3:W-:Y:S01]  /*2cdc0*/  LDGSTS.E [R4+0x48000], desc[UR10][R8.64], P4 ;  /* 0x4800000008047fae */ /* 0x0007e2000a1a100a */
[----:B-1----:R-:W-:-:S04]  /*2cdd0*/  SHF.R.U32.HI R23, RZ, 0x8, R18 ;  /* 0x00000008ff177819 */ /* 0x002fc80000011612 */
[----:B------:R-:W-:-:S04]  /*2cde0*/  SGXT.U32 R23, R23, 0x1 ;  /* 0x000000011717781a */ /* 0x000fc80000000000 */
[----:B------:R-:W-:-:S04]  /*2cdf0*/  LOP3.LUT R21, R23, 0x30, RZ, 0xfc, !PT ;  /* 0x0000003017157812 */ /* 0x000fc800078efcff */
[----:B------:R-:W-:Y:S02]  /*2ce00*/  ISETP.GE.AND P4, PT, R21, UR6, PT ;  /* 0x0000000615007c0c */ /* 0x000fe4000bf86270 */
[----:B------:R-:W4:Y:S01]  /*2ce10*/  LDL R21, [R1+0xa44] ;  /* 0x000a440001157983 */ /* 0x000f220000100800 */
[----:B------:R-:W-:-:S04]  /*2ce20*/  SHF.R.U32.HI R18, RZ, 0x8, R18 ;  /* 0x00000008ff127819 */ /* 0x000fc80000011612 */
[----:B------:R-:W-:Y:S02]  /*2ce30*/  SGXT.U32 R18, R18, 0x1 ;  /* 0x000000011212781a */ /* 0x000fe40000000000 */
[----:B------:R-:W-:Y:S02]  /*2ce40*/  SEL R5, R10, RZ, !P0 ;  /* 0x000000ff0a057207 */ /* 0x000fe40004000000 */
[----:B------:R-:W-:Y:S02]  /*2ce50*/  LOP3.LUT R18, R18, 0x34, RZ, 0xfc, !PT ;  /* 0x0000003412127812 */ /* 0x000fe400078efcff */
[----:B------:R-:W-:Y:S02]  /*2ce60*/  SEL R10, RZ, 0x4, P5 ;  /* 0x00000004ff0a7807 */ /* 0x000fe40002800000 */
[----:B------:R-:W-:Y:S02]  /*2ce70*/  ISETP.GE.AND P5, PT, R18, UR6, PT ;  /* 0x0000000612007c0c */ /* 0x000fe4000bfa6270 */
[----:B------:R-:W1:Y:S01]  /*2ce80*/  S2R R18, SR_TID.X ;  /* 0x0000000000127919 */ /* 0x000e620000002100 */
[----:B---3--:R-:W-:-:S02]  /*2ce90*/  IMAD.WIDE R8, R20, 0x4, R2 ;  /* 0x0000000414087825 */ /* 0x008fc400078e0202 */
[----:B------:R-:W3:Y:S01]  /*2cea0*/  LDL R20, [R1+0xa4c] ;  /* 0x000a4c0001147983 */ /* 0x000ee20000100800 */
[----:B------:R-:W-:Y:S02]  /*2ceb0*/  ISETP.GE.AND P3, PT, R22, UR6, PT ;  /* 0x0000000616007c0c */ /* 0x000fe4000bf66270 */
[----:B------:R-:W-:Y:S02]  /*2cec0*/  ISETP.NE.U32.AND P1, PT, R5, RZ, PT ;  /* 0x000000ff0500720c */ /* 0x000fe40003f25070 */
[----:B------:R-:W-:-:S04]  /*2ced0*/  SEL R5, RZ, 0x4, P3 ;  /* 0x00000004ff057807 */ /* 0x000fc80001800000 */
[----:B------:R-:W-:Y:S02]  /*2cee0*/  SEL R5, R5, RZ, !P0 ;  /* 0x000000ff05057207 */ /* 0x000fe40004000000 */
[----:B-1----:R-:W-:-:S05]  /*2cef0*/  SHF.R.U32.HI R23, RZ, 0x8, R18 ;  /* 0x00000008ff177819 */ /* 0x002fca0000011612 */
[----:B------:R2:W-:Y:S04]  /*2cf00*/  LDGSTS.E [R4+0x49000], desc[UR10][R8.64], P1 ;  /* 0x4900000008047fae */ /* 0x0005e800089a100a */
[----:B------:R-:W3:Y:S01]  /*2cf10*/  LDL R18, [R1+0xa54] ;  /* 0x000a540001127983 */ /* 0x000ee20000100800 */
[----:B------:R-:W-:Y:S02]  /*2cf20*/  ISETP.NE.U32.AND P3, PT, R5, RZ, PT ;  /* 0x000000ff0500720c */ /* 0x000fe40003f65070 */
[----:B------:R-:W-:-:S04]  /*2cf30*/  SEL R5, R10, RZ, !P0 ;  /* 0x000000ff0a057207 */ /* 0x000fc80004000000 */
[----:B------:R-:W-:Y:S02]  /*2cf40*/  ISETP.NE.U32.AND P2, PT, R5, RZ, PT ;  /* 0x000000ff0500720c */ /* 0x000fe40003f45070 */
[----:B------:R-:W-:Y:S02]  /*2cf50*/  SEL R5, RZ, 0x4, P4 ;  /* 0x00000004ff057807 */ /* 0x000fe40002000000 */
[----:B------:R-:W-:Y:S02]  /*2cf60*/  SGXT.U32 R23, R23, 0x1 ;  /* 0x000000011717781a */ /* 0x000fe40000000000 */
[----:B------:R-:W-:Y:S02]  /*2cf70*/  SEL R10, RZ, 0x4, P5 ;  /* 0x00000004ff0a7807 */ /* 0x000fe40002800000 */
[----:B------:R-:W-:Y:S02]  /*2cf80*/  SEL R5, R5, RZ, !P0 ;  /* 0x000000ff05057207 */ /* 0x000fe40004000000 */
[----:B------:R-:W-:-:S02]  /*2cf90*/  LOP3.LUT R22, R23, 0x38, RZ, 0xfc, !PT ;  /* 0x0000003817167812 */ /* 0x000fc400078efcff */
[----:B------:R-:W-:Y:S02]  /*2cfa0*/  ISETP.NE.U32.AND P1, PT, R5, RZ, PT ;  /* 0x000000ff0500720c */ /* 0x000fe40003f25070 */
[----:B------:R-:W-:Y:S02]  /*2cfb0*/  SEL R5, R10, RZ, !P0 ;  /* 0x000000ff0a057207 */ /* 0x000fe40004000000 */
[----:B------:R-:W-:Y:S02]  /*2cfc0*/  ISETP.GE.AND P4, PT, R22, UR6, PT ;  /* 0x0000000616007c0c */ /* 0x000fe4000bf86270 */
[----:B------:R-:W3:Y:S01]  /*2cfd0*/  LDL R22, [R1+0xa04] ;  /* 0x000a040001167983 */ /* 0x000ee20000100800 */
[----:B--2---:R-:W-:-:S05]  /*2cfe0*/  IMAD.WIDE R8, R0, 0x4, R2 ;  /* 0x0000000400087825 */ /* 0x004fca00078e0202 */
[----:B------:R4:W-:Y:S02]  /*2cff0*/  LDGSTS.E [R4+0x4a000], desc[UR10][R8.64], P3 ;  /* 0x4a00000008047fae */ /* 0x0009e400099a100a */
[----:B----4-:R-:W-:Y:S02]  /*2d000*/  IMAD.WIDE R8, R17, 0x4, R2 ;  /* 0x0000000411087825 */ /* 0x010fe400078e0202 */
[----:B------:R-:W1:Y:S01]  /*2d010*/  S2R R17, SR_TID.X ;  /* 0x0000000000117919 */ /* 0x000e620000002100 */
[----:B------:R-:W-:Y:S02]  /*2d020*/  LOP3.LUT R0, R23, 0x3c, RZ, 0xfc, !PT ;  /* 0x0000003c17007812 */ /* 0x000fe400078efcff */
[----:B------:R2:W-:Y:S02]  /*2d030*/  LDGSTS.E [R4+0x4b000], desc[UR10][R8.64], P2 ;  /* 0x4b00000008047fae */ /* 0x0005e400091a100a */
[----:B------:R-:W-:Y:S02]  /*2d040*/  ISETP.GE.AND P5, PT, R0, UR6, PT ;  /* 0x0000000600007c0c */ /* 0x000fe4000bfa6270 */
[----:B------:R-:W4:Y:S01]  /*2d050*/  LDL R0, [R1+0xa88] ;  /* 0x000a880001007983 */ /* 0x000f220000100800 */
[----:B------:R-:W-:-:S02]  /*2d060*/  ISETP.NE.U32.AND P3, PT, R5, RZ, PT ;  /* 0x000000ff0500720c */ /* 0x000fc40003f65070 */
[----:B------:R-:W-:Y:S01]  /*2d070*/  SEL R5, RZ, 0x4, P4 ;  /* 0x00000004ff057807 */ /* 0x000fe20002000000 */
[----:B--2---:R-:W-:Y:S01]  /*2d080*/  IMAD.WIDE R8, R21, 0x4, R2 ;  /* 0x0000000415087825 */ /* 0x004fe200078e0202 */
[----:B------:R-:W-:-:S04]  /*2d090*/  SEL R10, RZ, 0x4, P5 ;  /* 0x00000004ff0a7807 */ /* 0x000fc80002800000 */
[----:B------:R3:W-:Y:S01]  /*2d0a0*/  LDGSTS.E [R4+0x4c000], desc[UR10][R8.64], P1 ;  /* 0x4c00000008047fae */ /* 0x0007e200089a100a */
[----:B-1----:R-:W-:-:S04]  /*2d0b0*/  SHF.R.U32.HI R17, RZ, 0x8, R17 ;  /* 0x00000008ff117819 */ /* 0x002fc80000011611 */
[----:B------:R-:W-:-:S04]  /*2d0c0*/  SGXT.U32 R17, R17, 0x1 ;  /* 0x000000011111781a */ /* 0x000fc80000000000 */
[C---:B------:R-:W-:Y:S02]  /*2d0d0*/  LOP3.LUT R21, R17.reuse, 0x2, RZ, 0xfc, !PT ;  /* 0x0000000211157812 */ /* 0x040fe400078efcff */
[----:B------:R-:W-:Y:S02]  /*2d0e0*/  LOP3.LUT R17, R17, 0x6, RZ, 0xfc, !PT ;  /* 0x0000000611117812 */ /* 0x000fe400078efcff */
[----:B------:R-:W-:Y:S02]  /*2d0f0*/  ISETP.GE.AND P4, PT, R21, UR6, PT ;  /* 0x0000000615007c0c */ /* 0x000fe4000bf86270 */
[----:B------:R-:W-:Y:S01]  /*2d100*/  ISETP.GE.AND P5, PT, R17, UR6, PT ;  /* 0x0000000611007c0c */ /* 0x000fe2000bfa6270 */
[----:B------:R-:W2:Y:S04]  /*2d110*/  LDL R21, [R1+0xa0c] ;  /* 0x000a0c0001157983 */ /* 0x000ea80000100800 */
[----:B------:R-:W2:Y:S01]  /*2d120*/  LDL R17, [R1+0xa80] ;  /* 0x000a800001117983 */ /* 0x000ea20000100800 */
[----:B---3--:R-:W-:-:S05]  /*2d130*/  IMAD.WIDE R8, R20, 0x4, R2 ;  /* 0x0000000414087825 */ /* 0x008fca00078e0202 */
[----:B------:R1:W-:Y:S02]  /*2d140*/  LDGSTS.E [R4+0x4d000], desc[UR10][R8.64], P3 ;  /* 0x4d00000008047fae */ /* 0x0003e400099a100a */
[----:B-1----:R-:W-:Y:S02]  /*2d150*/  IMAD.WIDE R8, R18, 0x4, R2 ;  /* 0x0000000412087825 */ /* 0x002fe400078e0202 */
[----:B------:R-:W1:Y:S01]  /*2d160*/  S2R R18, SR_TID.X ;  /* 0x0000000000127919 */ /* 0x000e620000002100 */
[----:B------:R-:W-:-:S04]  /*2d170*/  SEL R5, R5, RZ, !P0 ;  /* 0x000000ff05057207 */ /* 0x000fc80004000000 */
[----:B------:R-:W-:Y:S02]  /*2d180*/  ISETP.NE.U32.AND P2, PT, R5, RZ, PT ;  /* 0x000000ff0500720c */ /* 0x000fe40003f45070 */
[----:B------:R-:W-:-:S04]  /*2d190*/  SEL R5, R10, RZ, !P0 ;  /* 0x000000ff0a057207 */ /* 0x000fc80004000000 */
[----:B------:R-:W-:Y:S02]  /*2d1a0*/  ISETP.NE.U32.AND P1, PT, R5, RZ, PT ;  /* 0x000000ff0500720c */ /* 0x000fe40003f25070 */
[----:B------:R-:W-:Y:S02]  /*2d1b0*/  SEL R5, RZ, 0x4, P4 ;  /* 0x00000004ff057807 */ /* 0x000fe40002000000 */
[----:B------:R-:W-:Y:S02]  /*2d1c0*/  SEL R10, RZ, 0x4, P5 ;  /* 0x00000004ff0a7807 */ /* 0x000fe40002800000 */
[----:B------:R-:W-:Y:S01]  /*2d1d0*/  SEL R5, R5, RZ, !P0 ;  /* 0x000000ff05057207 */ /* 0x000fe20004000000 */
[----:B------:R-:W-:Y:S03]  /*2d1e0*/  LDGSTS.E [R4+0x4e000], desc[UR10][R8.64], P2 ;  /* 0x4e00000008047fae */ /* 0x000fe600091a100a */
[----:B------:R-:W-:-:S02]  /*2d1f0*/  ISETP.NE.U32.AND P3, PT, R5, RZ, PT ;  /* 0x000000ff0500720c */ /* 0x000fc40003f65070 */
[--C-:B-1----:R-:W-:Y:S02]  /*2d200*/  SHF.R.U32.HI R23, RZ, 0x8, R18.reuse ;  /* 0x00000008ff177819 */ /* 0x102fe40000011612 */
[----:B------:R-:W-:Y:S02]  /*2d210*/  SHF.R.S32.HI R20, RZ, 0x8, R18 ;  /* 0x00000008ff147819 */ /* 0x000fe40000011412 */
[----:B------:R-:W-:Y:S02]  /*2d220*/  LOP3.LUT R18, R18, 0xff, RZ, 0xc0, !PT ;  /* 0x000000ff12127812 */ /* 0x000fe400078ec0ff */
[----:B------:R-:W-:-:S03]  /*2d230*/  SGXT R20, R20, 0x1 ;  /* 0x000000011414781a */ /* 0x000fc60000000200 */
[----:B------:R-:W-:Y:S01]  /*2d240*/  IMAD.SHL.U32 R18, R18, 0x4, RZ ;  /* 0x0000000412127824 */ /* 0x000fe200078e00ff */
[----:B------:R-:W-:Y:S01]  /*2d250*/  SEL R5, R10, RZ, !P0 ;  /* 0x000000ff0a057207 */ /* 0x000fe20004000000 */
[----:B------:R-:W-:-:S03]  /*2d260*/  IMAD.WIDE R10, R11, 0x4, R2 ;  /* 0x000000040b0a7825 */ /* 0x000fc600078e0202 */
[----:B------:R-:W-:Y:S02]  /*2d270*/  LOP3.LUT R18, R18, 0x420, R20, 0x78, !PT ;  /* 0x0000042012127812 */ /* 0x000fe400078e7814 */
[----:B------:R1:W-:Y:S01]  /*2d280*/  LDGSTS.E [R4+0x4f000], desc[UR10][R10.64], P1 ;  /* 0x4f0000000a047fae */ /* 0x0003e200089a100a */
[----:B------:R-:W-:Y:S02]  /*2d290*/  SGXT.U32 R23, R23, 0x1 ;  /* 0x000000011717781a */ /* 0x000fe40000000000 */
[----:B------:R-:W-:Y:S02]  /*2d2a0*/  LOP3.LUT R18, R18, 0x40, RZ, 0x3c, !PT ;  /* 0x0000004012127812 */ /* 0x000fe400078e3cff */
[----:B------:R-:W-:Y:S01]  /*2d2b0*/  ISETP.NE.U32.AND P2, PT, R5, RZ, PT ;  /* 0x000000ff0500720c */ /* 0x000fe20003f45070 */
[----:B------:R-:W3:Y:S02]  /*2d2c0*/  LDL R20, [R1+0xaa0] ;  /* 0x000aa00001147983 */ /* 0x000ee40000100800 */
[----:B-1----:R-:W-:-:S02]  /*2d2d0*/  VIADD R4, R18, UR12 ;  /* 0x0000000c12047c36 */ /* 0x002fc40008000000 */
[----:B------:R-:W1:Y:S01]  /*2d2e0*/  S2R R18, SR_TID.X ;  /* 0x0000000000127919 */ /* 0x000e620000002100 */
[----:B------:R-:W-:-:S04]  /*2d2f0*/  LOP3.LUT R23, R23, 0xa, RZ, 0xfc, !PT ;  /* 0x0000000a17177812 */ /* 0x000fc800078efcff */
[----:B------:R-:W-:-:S04]  /*2d300*/  ISETP.GE.AND P1, PT, R23, UR6, PT ;  /* 0x0000000617007c0c */ /* 0x000fc8000bf26270 */
[----:B------:R-:W-:Y:S02]  /*2d310*/  SEL R5, RZ, 0x4, P1 ;  /* 0x00000004ff057807 */ /* 0x000fe40000800000 */
[-C--:B----4-:R-:W-:Y:S02]  /*2d320*/  LEA R8, P4, R0, R2.reuse, 0x2 ;  /* 0x0000000200087211 */ /* 0x090fe400078810ff */
[----:B------:R-:W4:Y:S03]  /*2d330*/  LDL R0, [R1+0xaa8] ;  /* 0x000aa80001007983 */ /* 0x000f260000100800 */
[----:B--2---:R-:W-:Y:S01]  /*2d340*/  IMAD.X R9, R3, 0x1, R21, P4 ;  /* 0x0000000103097824 */ /* 0x004fe200020e0615 */
[----:B------:R-:W-:Y:S01]  /*2d350*/  LEA R10, P1, R17, R2, 0x2 ;  /* 0x00000002110a7211 */ /* 0x000fe200078210ff */
[----:B------:R-:W2:Y:S01]  /*2d360*/  LDL R21, [R1+0xa7c] ;  /* 0x000a7c0001157983 */ /* 0x000ea20000100800 */
[----:B-1----:R-:W-:-:S02]  /*2d370*/  SHF.R.U32.HI R17, RZ, 0x8, R18 ;  /* 0x00000008ff117819 */ /* 0x002fc40000011612 */
[----:B------:R-:W-:Y:S01]  /*2d380*/  SEL R5, R5, RZ, !P0 ;  /* 0x000000ff05057207 */ /* 0x000fe20004000000 */
[----:B------:R4:W-:Y:S01]  /*2d390*/  LDGSTS.E [R4+0x40800], desc[UR10][R8.64], P3 ;  /* 0x4080000008047fae */ /* 0x0009e200099a100a */
[----:B------:R-:W-:Y:S01]  /*2d3a0*/  SGXT.U32 R17, R17, 0x1 ;  /* 0x000000011111781a */ /* 0x000fe20000000000 */
[----:B------:R-:W-:-:S03]  /*2d3b0*/  IMAD.X R11, R3, 0x1, R22, P1 ;  /* 0x00000001030b7824 */ /* 0x000fc600008e0616 */
[----:B------:R-:W-:Y:S02]  /*2d3c0*/  LOP3.LUT R22, R17, 0xe, RZ, 0xfc, !PT ;  /* 0x0000000e11167812 */ /* 0x000fe400078efcff */
[----:B------:R-:W3:Y:S01]  /*2d3d0*/  LDL R17, [R1+0xa74] ;  /* 0x000a740001117983 */ /* 0x000ee20000100800 */
[----:B------:R-:W-:Y:S02]  /*2d3e0*/  SHF.R.U32.HI R18, RZ, 0x8, R18 ;  /* 0x00000008ff127819 */ /* 0x000fe40000011612 */
[----:B------:R-:W-:Y:S01]  /*2d3f0*/  ISETP.NE.U32.AND P3, PT, R5, RZ, PT ;  /* 0x000000ff0500720c */ /* 0x000fe20003f65070 */
[----:B------:R-:W-:Y:S01]  /*2d400*/  LDGSTS.E [R4+0x41800], desc[UR10][R10.64], P2 ;  /* 0x418000000a047fae */ /* 0x000fe200091a100a */
[----:B------:R-:W-:Y:S02]  /*2d410*/  SGXT.U32 R18, R18, 0x1 ;  /* 0x000000011212781a */ /* 0x000fe40000000000 */
[----:B------:R-:W-:Y:S02]  /*2d420*/  ISETP.GE.AND P1, PT, R22, UR6, PT ;  /* 0x0000000616007c0c */ /* 0x000fe4000bf26270 */
[----:B------:R-:W3:Y:S01]  /*2d430*/  LDL R22, [R1+0xa6c] ;  /* 0x000a6c0001167983 */ /* 0x000ee20000100800 */
[----:B------:R-:W-:-:S02]  /*2d440*/  LOP3.LUT R18, R18, 0x12, RZ, 0xfc, !PT ;  /* 0x0000001212127812 */ /* 0x000fc400078efcff */
[----:B------:R-:W-:Y:S02]  /*2d450*/  SEL R5, RZ, 0x4, P1 ;  /* 0x00000004ff057807 */ /* 0x000fe40000800000 */
[----:B------:R-:W-:Y:S02]  /*2d460*/  ISETP.GE.AND P1, PT, R18, UR6, PT ;  /* 0x0000000612007c0c */ /* 0x000fe4000bf26270 */
[----:B------:R-:W1:Y:S01]  /*2d470*/  S2R R18, SR_TID.X ;  /* 0x0000000000127919 */ /* 0x000e620000002100 */
[----:B------:R-:W-:Y:S01]  /*2d480*/  SEL R5, R5, RZ, !P0 ;  /* 0x000000ff05057207 */ /* 0x000fe20004000000 */
[----:B------:R-:W3:Y:S01]  /*2d490*/  LDL R11, [R1+0xa20] ;  /* 0x000a2000010b7983 */ /* 0x000ee20000100800 */
[--C-:B-1----:R-:W-:Y:S02]  /*2d4a0*/  SHF.R.U32.HI R23, RZ, 0x8, R18.reuse ;  /* 0x00000008ff177819 */ /* 0x102fe40000011612 */
[----:B------:R-:W-:Y:S02]  /*2d4b0*/  SHF.R.U32.HI R18, RZ, 0x8, R18 ;  /* 0x00000008ff127819 */ /* 0x000fe40000011612 */
[----:B------:R-:W-:-:S02]  /*2d4c0*/  SGXT.U32 R23, R23, 0x1 ;  /* 0x000000011717781a */ /* 0x000fc40000000000 */
[----:B------:R-:W-:Y:S02]  /*2d4d0*/  SGXT.U32 R18, R18, 0x1 ;  /* 0x000000011212781a */ /* 0x000fe40000000000 */
[-C--:B----4-:R-:W-:Y:S02]  /*2d4e0*/  IADD3 R8, P2, PT, R0, R2.reuse, RZ ;  /* 0x0000000200087210 */ /* 0x090fe40007f5e0ff */
[----:B------:R-:W4:Y:S03]  /*2d4f0*/  LDL R0, [R1+0xa98] ;  /* 0x000a980001007983 */ /* 0x000f260000100800 */
[----:B--2---:R-:W-:Y:S01]  /*2d500*/  IMAD.X R9, R3, 0x1, R21, P2 ;  /* 0x0000000103097824 */ /* 0x004fe200010e0615 */
[----:B------:R-:W-:Y:S02]  /*2d510*/  ISETP.NE.U32.AND P2, PT, R5, RZ, PT ;  /* 0x000000ff0500720c */ /* 0x000fe40003f45070 */
[----:B------:R-:W-:Y:S01]  /*2d520*/  SEL R5, RZ, 0x4, P1 ;  /* 0x00000004ff057807 */ /* 0x000fe20000800000 */
[----:B------:R-:W2:Y:S04]  /*2d530*/  LDL R21, [R1+0xa8c] ;  /* 0x000a8c0001157983 */ /* 0x000ea80000100800 */
[----:B------:R3:W-:Y:S02]  /*2d540*/  LDGSTS.E [R4+0x42800], desc[UR10][R8.64], P3 ;  /* 0x4280000008047fae */ /* 0x0007e400099a100a */
[----:B---3--:R-:W-:-:S02]  /*2d550*/  IADD3 R8, P1, PT, R20, R2, RZ ;  /* 0x0000000214087210 */ /* 0x008fc40007f3e0ff */
[----:B------:R-:W-:-:S04]  /*2d560*/  LOP3.LUT R20, R23, 0x16, RZ, 0xfc, !PT ;  /* 0x0000001617147812 */ /* 0x000fc800078efcff */
[----:B------:R-:W-:Y:S01]  /*2d570*/  ISETP.GE.AND P3, PT, R20, UR6, PT ;  /* 0x0000000614007c0c */ /* 0x000fe2000bf66270 */
[----:B------:R-:W-:Y:S01]  /*2d580*/  IMAD.X R9, R3, 0x1, R17, P1 ;  /* 0x0000000103097824 */ /* 0x000fe200008e0611 */
[----:B------:R-:W-:Y:S01]  /*2d590*/  LOP3.LUT R17, R18, 0x1a, RZ, 0xfc, !PT ;  /* 0x0000001a12117812 */ /* 0x000fe200078efcff */
[----:B------:R-:W3:Y:S01]  /*2d5a0*/  LDL R20, [R1+0xa64] ;  /* 0x000a640001147983 */ /* 0x000ee20000100800 */
[----:B------:R-:W-:-:S03]  /*2d5b0*/  SEL R5, R5, RZ, !P0 ;  /* 0x000000ff05057207 */ /* 0x000fc60004000000 */
[----:B------:R1:W-:Y:S01]  /*2d5c0*/  LDGSTS.E [R4+0x43800], desc[UR10][R8.64], P2 ;  /* 0x4380000008047fae */ /* 0x0003e200091a100a */
[----:B------:R-:W-:-:S03]  /*2d5d0*/  ISETP.GE.AND P4, PT, R17, UR6, PT ;  /* 0x0000000611007c0c */ /* 0x000fc6000bf86270 */
[----:B------:R-:W3:Y:S01]  /*2d5e0*/  LDL R17, [R1+0xa18] ;  /* 0x000a180001117983 */ /* 0x000ee20000100800 */
[----:B------:R-:W-:Y:S02]  /*2d5f0*/  ISETP.NE.U32.AND P1, PT, R5, RZ, PT ;  /* 0x000000ff0500720c */ /* 0x000fe40003f25070 */
[----:B------:R-:W-:-:S04]  /*2d600*/  SEL R5, RZ, 0x4, P3 ;  /* 0x00000004ff057807 */ /* 0x000fc80001800000 */
[----:B-1----:R-:W-:-:S04]  /*2d610*/  SEL R9, R5, RZ, !P0 ;  /* 0x000000ff05097207 */ /* 0x002fc80004000000 */
[----:B------:R-:W-:Y:S01]  /*2d620*/  ISETP.NE.U32.AND P3, PT, R9, RZ, PT ;  /* 0x000000ff0900720c */ /* 0x000fe20003f65070 */
[----:B------:R-:W1:Y:S01]  /*2d630*/  S2R R18, SR_TID.X ;  /* 0x0000000000127919 */ /* 0x000e620000002100 */
[----:B------:R-:W-:Y:S02]  /*2d640*/  SEL R10, RZ, 0x4, P4 ;  /* 0x00000004ff0a7807 */ /* 0x000fe40002000000 */
[----:B-1----:R-:W-:-:S04]  /*2d650*/  SHF.R.U32.HI R23, RZ, 0x8, R18 ;  /* 0x00000008ff177819 */ /* 0x002fc80000011612 */
[----:B------:R-:W-:-:S04]  /*2d660*/  SGXT.U32 R23, R23, 0x1 ;  /* 0x000000011717781a */ /* 0x000fc80000000000 */
[----:B------:R-:W-:Y:S02]  /*2d670*/  LOP3.LUT R18, R23, 0x1e, RZ, 0xfc, !PT ;  /* 0x0000001e17127812 */ /* 0x000fe400078efcff */
[----:B----4-:R-:W-:Y:S02]  /*2d680*/  IADD3 R8, P2, PT, R0, R2, RZ ;  /* 0x0000000200087210 */ /* 0x010fe40007f5e0ff */
[----:B------:R-:W4:Y:S03]  /*2d690*/  LDL R0, [R1+0xa28] ;  /* 0x000a280001007983 */ /* 0x000f260000100800 */
[----:B------:R-:W-:-:S05]  /*2d6a0*/  IMAD.X R9, R3, 0x1, R22, P2 ;  /* 0x0000000103097824 */ /* 0x000fca00010e0616 */
[----:B------:R2:W-:Y:S02]  /*2d6b0*/  LDGSTS.E [R4+0x44800], desc[UR10][R8.64], P1 ;  /* 0x4480000008047fae */ /* 0x0005e400089a100a */
[----:B--2---:R-:W-:-:S05]  /*2d6c0*/  IADD3 R8, P1, PT, R21, R2, RZ ;  /* 0x0000000215087210 */ /* 0x004fca0007f3e0ff */
[----:B---3--:R-:W-:-:S05]  /*2d6d0*/  IMAD.X R9, R3, 0x1, R20, P1 ;  /* 0x0000000103097824 */ /* 0x008fca00008e0614 */
[----:B------:R1:W-:Y:S02]  /*2d6e0*/  LDGSTS.E [R4+0x45800], desc[UR10][R8.64], P3 ;  /* 0x4580000008047fae */ /* 0x0003e400099a100a */
[----:B-1----:R-:W-:Y:S02]  /*2d6f0*/  IMAD.WIDE R8, R17, 0x4, R2 ;  /* 0x0000000411087825 */ /* 0x002fe400078e0202 */
[----:B------:R-:W2:Y:S04]  /*2d700*/  LDL R17, [R1+0xa30] ;  /* 0x000a300001117983 */ /* 0x000ea80000100800 */
[----:B------:R-:W3:Y:S04]  /*2d710*/  LDL.LU R20, [R1+0x370] ;  /* 0x0003700001147983 */ /* 0x000ee80000300800 */
[----:B------:R-:W3:Y:S01]  /*2d720*/  LDL.LU R21, [R1+0x374] ;  /* 0x0003740001157983 */ /* 0x000ee20000300800 */
[----:B------:R-:W-:-:S02]  /*2d730*/  ISETP.GE.AND P4, PT, R18, UR6, PT ;  /* 0x0000000612007c0c */ /* 0x000fc4000bf86270 */
[----:B------:R-:W1:Y:S01]  /*2d740*/  S2R R18, SR_TID.X ;  /* 0x0000000000127919 */ /* 0x000e620000002100 */
[----:B------:R-:W-:Y:S02]  /*2d750*/  LOP3.LUT R22, R23, 0x22, RZ, 0xfc, !PT ;  /* 0x0000002217167812 */ /* 0x000fe400078efcff */
[----:B------:R-:W-:Y:S02]  /*2d760*/  SEL R5, R10, RZ, !P0 ;  /* 0x000000ff0a057207 */ /* 0x000fe40004000000 */
[----:B------:R-:W-:Y:S02]  /*2d770*/  ISETP.GE.AND P5, PT, R22, UR6, PT ;  /* 0x0000000616007c0c */ /* 0x000fe4000bfa6270 */
[----:B------:R-:W-:Y:S02]  /*2d780*/  ISETP.NE.U32.AND P2, PT, R5, RZ, PT ;  /* 0x000000ff0500720c */ /* 0x000fe40003f45070 */
[----:B------:R-:W-:Y:S02]  /*2d790*/  SEL R5, RZ, 0x4, P5 ;  /* 0x00000004ff057807 */ /* 0x000fe40002800000 */
[----:B-1----:R-:W-:-:S02]  /*2d7a0*/  SHF.R.U32.HI R18, RZ, 0x8, R18 ;  /* 0x00000008ff127819 */ /* 0x002fc40000011612 */
[----:B------:R-:W-:-:S07]  /*2d7b0*/  SEL R10, RZ, 0x4, P4 ;  /* 0x00000004ff0a7807 */ /* 0x000fce0002000000 */
[----:B------:R4:W-:Y:S01]  /*2d7c0*/  LDGSTS.E [R4+0x46800], desc[UR10][R8.64], P2 ;  /* 0x4680000008047fae */ /* 0x0009e200091a100a */
[----:B------:R-:W-:-:S04]  /*2d7d0*/  SGXT.U32 R18, R18, 0x1 ;  /* 0x000000011212781a */ /* 0x000fc80000000000 */
[----:B------:R-:W-:-:S04]  /*2d7e0*/  LOP3.LUT R18, R18, 0x26, RZ, 0xfc, !PT ;  /* 0x0000002612127812 */ /* 0x000fc800078efcff */
[----:B------:R-:W-:Y:S02]  /*2d7f0*/  ISETP.GE.AND P5, PT, R18, UR6, PT ;  /* 0x0000000612007c0c */ /* 0x000fe4000bfa6270 */
[----:B------:R-:W1:Y:S02]  /*2d800*/  S2R R18, SR_TID.X ;  /* 0x0000000000127919 */ /* 0x000e640000002100 */
[----:B-1----:R-:W-:-:S04]  /*2d810*/  SHF.R.U32.HI R18, RZ, 0x8, R18 ;  /* 0x00000008ff127819 */ /* 0x002fc80000011612 */
[----:B------:R-:W-:-:S04]  /*2d820*/  SGXT.U32 R18, R18, 0x1 ;  /* 0x000000011212781a */ /* 0x000fc80000000000 */
[----:B------:R-:W-:-:S04]  /*2d830*/  LOP3.LUT R18, R18, 0x2a, RZ, 0xfc, !PT ;  /* 0x0000002a12127812 */ /* 0x000fc800078efcff */
[----:B------:R-:W-:Y:S02]  /*2d840*/  ISETP.GE.AND P3, PT, R18, UR6, PT ;  /* 0x0000000612007c0c */ /* 0x000fe4000bf66270 */
[----:B------:R-:W1:Y:S01]  /*2d850*/  S2R R18, SR_TID.X ;  /* 0x0000000000127919 */ /* 0x000e620000002100 */
[----:B------:R-:W-:Y:S02]  /*2d860*/  SEL R5, R5, RZ, !P0 ;  /* 0x000000ff05057207 */ /* 0x000fe40004000000 */
[----:B------:R-:W-:Y:S02]  /*2d870*/  SEL R10, R10, RZ, !P0 ;  /* 0x000000ff0a0a7207 */ /* 0x000fe40004000000 */
[----:B------:R-:W-:Y:S02]  /*2d880*/  ISETP.NE.U32.AND P1, PT, R5, RZ, PT ;  /* 0x000000ff0500720c */ /* 0x000fe40003f25070 */
[----:B------:R-:W-:Y:S02]  /*2d890*/  ISETP.NE.U32.AND P4, PT, R10, RZ, PT ;  /* 0x000000ff0a00720c */ /* 0x000fe40003f85070 */
[----:B------:R-:W-:-:S02]  /*2d8a0*/  SEL R5, RZ, 0x4, P5 ;  /* 0x00000004ff057807 */ /* 0x000fc40002800000 */
[----:B------:R-:W-:Y:S02]  /*2d8b0*/  SHF.R.U32.HI R19, RZ, 0x8, R19 ;  /* 0x00000008ff137819 */ /* 0x000fe40000011613 */
[----:B------:R-:W-:Y:S01]  /*2d8c0*/  SEL R5, R5, RZ, !P0 ;  /* 0x000000ff05057207 */ /* 0x000fe20004000000 */
[----:B------:R-:W-:-:S03]  /*2d8d0*/  IMAD.WIDE R10, R11, 0x4, R2 ;  /* 0x000000040b0a7825 */ /* 0x000fc600078e0202 */
[----:B------:R-:W-:Y:S02]  /*2d8e0*/  ISETP.NE.U32.AND P2, PT, R5, RZ, PT ;  /* 0x000000ff0500720c */ /* 0x000fe40003f45070 */
[----:B------:R-:W-:Y:S02]  /*2d8f0*/  SEL R5, RZ, 0x4, P3 ;  /* 0x00000004ff057807 */ /* 0x000fe40001800000 */
[----:B------:R-:W-:Y:S01]  /*2d900*/  SGXT.U32 R19, R19, 0x1 ;  /* 0x000000011313781a */ /* 0x000fe20000000000 */
[----:B------:R1:W-:Y:S01]  /*2d910*/  LDGSTS.E [R4+0x47800], desc[UR10][R10.64], P4 ;  /* 0x478000000a047fae */ /* 0x0003e2000a1a100a */
[----:B------:R-:W-:Y:S01]  /*2d920*/  SEL R5, R5, RZ, !P0 ;  /* 0x000000ff05057207 */ /* 0x000fe20004000000 */
[----:B------:R-:W-:Y:S02]  /*2d930*/  IMAD.MOV.U32 R22, RZ, RZ, R28 ;  /* 0x000000ffff167224 */ /* 0x000fe400078e001c */
[----:B------:R-:W-:Y:S01]  /*2d940*/  IMAD.MOV.U32 R23, RZ, RZ, R29 ;  /* 0x000000ffff177224 */ /* 0x000fe200078e001d */
[----:B------:R-:W3:Y:S04]  /*2d950*/  LDL.LU R28, [R1+0xcf4] ;  /* 0x000cf400011c7983 */ /* 0x000ee80000300800 */
[----:B------:R-:W3:Y:S04]  /*2d960*/  LDL.LU R29, [R1+0xcf0] ;  /* 0x000cf000011d7983 */ /* 0x000ee80000300800 */
[----:B------:R-:W3:Y:S01]  /*2d970*/  LDL R25, [R1+0xa48] ;  /* 0x000a480001197983 */ /* 0x000ee20000100800 */
[----:B------:R-:W-:Y:S01]  /*2d980*/  LOP3.LUT R16, R16, 0x3e, RZ, 0xfc, !PT ;  /* 0x0000003e10107812 */ /* 0x000fe200078efcff */
[----:B----4-:R-:W-:Y:S01]  /*2d990*/  IMAD.WIDE R8, R0, 0x4, R2 ;  /* 0x0000000400087825 */ /* 0x010fe200078e0202 */
[----:B-1----:R-:W-:-:S02]  /*2d9a0*/  SHF.R.U32.HI R0, RZ, 0x8, R18 ;  /* 0x00000008ff007819 */ /* 0x002fc40000011612 */
[----:B------:R-:W-:Y:S02]  /*2d9b0*/  SHF.R.U32.HI R18, RZ, 0x8, R18 ;  /* 0x00000008ff127819 */ /* 0x000fe40000011612 */
[----:B------:R-:W-:Y:S02]  /*2d9c0*/  SGXT.U32 R0, R0, 0x1 ;  /* 0x000000010000781a */ /* 0x000fe40000000000 */
[----:B------:R-:W-:Y:S01]  /*2d9d0*/  SGXT.U32 R18, R18, 0x1 ;  /* 0x000000011212781a */ /* 0x000fe20000000000 */
[----:B------:R2:W-:Y:S01]  /*2d9e0*/  LDGSTS.E [R4+0x48800], desc[UR10][R8.64], P1 ;  /* 0x4880000008047fae */ /* 0x0005e200089a100a */
[----:B------:R-:W-:-:S04]  /*2d9f0*/  LOP3.LUT R0, R0, 0x2e, RZ, 0xfc, !PT ;  /* 0x0000002e00007812 */ /* 0x000fc800078efcff */
[----:B------:R-:W-:Y:S02]  /*2da00*/  ISETP.GE.AND P3, PT, R0, UR6, PT ;  /* 0x0000000600007c0c */ /* 0x000fe4000bf66270 */
[----:B------:R-:W-:-:S04]  /*2da10*/  LOP3.LUT R0, R18, 0x32, RZ, 0xfc, !PT ;  /* 0x0000003212007812 */ /* 0x000fc800078efcff */
[----:B------:R-:W-:Y:S02]  /*2da20*/  ISETP.GE.AND P4, PT, R0, UR6, PT ;  /* 0x0000000600007c0c */ /* 0x000fe4000bf86270 */
[----:B------:R-:W-:Y:S02]  /*2da30*/  LOP3.LUT R0, R19, 0x3a, RZ, 0xfc, !PT ;  /* 0x0000003a13007812 */ /* 0x000fe400078efcff */
[----:B------:R-:W-:Y:S02]  /*2da40*/  SEL R10, RZ, 0x4, P3 ;  /* 0x00000004ff0a7807 */ /* 0x000fe40001800000 */
[----:B------:R-:W-:Y:S02]  /*2da50*/  ISETP.NE.U32.AND P1, PT, R5, RZ, PT ;  /* 0x000000ff0500720c */ /* 0x000fe40003f25070 */
[----:B------:R-:W-:Y:S02]  /*2da60*/  SEL R5, RZ, 0x4, P4 ;  /* 0x00000004ff057807 */ /* 0x000fe40002000000 */
[----:B------:R-:W-:-:S02]  /*2da70*/  ISETP.GE.AND P3, PT, R0, UR6, PT ;  /* 0x0000000600007c0c */ /* 0x000fc4000bf66270 */
[----:B------:R-:W-:-:S04]  /*2da80*/  SEL R5, R5, RZ, !P0 ;  /* 0x000000ff05057207 */ /* 0x000fc80004000000 */
[----:B------:R-:W-:Y:S01]  /*2da90*/  ISETP.NE.U32.AND P4, PT, R5, RZ, PT ;  /* 0x000000ff0500720c */ /* 0x000fe20003f85070 */
[----:B--2---:R-:W-:Y:S01]  /*2daa0*/  IMAD.WIDE R8, R17, 0x4, R2 ;  /* 0x0000000411087825 */ /* 0x004fe200078e0202 */
[----:B------:R-:W-:Y:S02]  /*2dab0*/  LOP3.LUT R17, R19, 0x36, RZ, 0xfc, !PT ;  /* 0x0000003613117812 */ /* 0x000fe400078efcff */
[----:B------:R-:W1:Y:S02]  /*2dac0*/  S2R R19, SR_TID.X ;  /* 0x0000000000137919 */ /* 0x000e640000002100 */
[----:B------:R2:W-:Y:S01]  /*2dad0*/  LDGSTS.E [R4+0x49800], desc[UR10][R8.64], P2 ;  /* 0x4980000008047fae */ /* 0x0005e200091a100a */
[----:B------:R-:W-:Y:S02]  /*2dae0*/  ISETP.GE.AND P2, PT, R17, UR6, PT ;  /* 0x0000000611007c0c */ /* 0x000fe4000bf46270 */
[----:B--2---:R-:W-:Y:S02]  /*2daf0*/  SEL R8, R10, RZ, !P0 ;  /* 0x000000ff0a087207 */ /* 0x004fe40004000000 */
[----:B------:R-:W-:-:S02]  /*2db00*/  SEL R10, RZ, 0x4, P2 ;  /* 0x00000004ff0a7807 */ /* 0x000fc40001000000 */
[----:B------:R-:W-:Y:S02]  /*2db10*/  SEL R9, RZ, 0x4, P3 ;  /* 0x00000004ff097807 */ /* 0x000fe40001800000 */
[----:B------:R-:W-:Y:S02]  /*2db20*/  ISETP.NE.U32.AND P5, PT, R8, RZ, PT ;  /* 0x000000ff0800720c */ /* 0x000fe40003fa5070 */
[----:B------:R-:W-:Y:S02]  /*2db30*/  SEL R8, R10, RZ, !P0 ;  /* 0x000000ff0a087207 */ /* 0x000fe40004000000 */
[----:B------:R-:W2:Y:S01]  /*2db40*/  LDL R10, [R1+0xa38] ;  /* 0x000a3800010a7983 */ /* 0x000ea20000100800 */
[----:B------:R-:W-:-:S03]  /*2db50*/  SEL R5, R9, RZ, !P0 ;  /* 0x000000ff09057207 */ /* 0x000fc60004000000 */
[----:B------:R-:W4:Y:S01]  /*2db60*/  LDL R9, [R1+0xa40] ;  /* 0x000a400001097983 */ /* 0x000f220000100800 */
[----:B-1----:R-:W-:-:S03]  /*2db70*/  LOP3.LUT R0, R19, 0x3f, RZ, 0xc0, !PT ;  /* 0x0000003f13007812 */ /* 0x002fc600078ec0ff */
[----:B------:R-:W4:Y:S04]  /*2db80*/  LDL.LU R19, [R1+0x97c] ;  /* 0x00097c0001137983 */ /* 0x000f280000300800 */
[----:B------:R-:W4:Y:S01]  /*2db90*/  LDL R18, [R1+0xa50] ;  /* 0x000a500001127983 */ /* 0x000f220000100800 */
[----:B---3--:R-:W-:Y:S03]  /*2dba0*/  HMMA.1688.F32.TF32 R20, R12, R6, R20 ;  /* 0x000000060c14723c */ /* 0x008fe60000081014 */
[----:B------:R-:W3:Y:S01]  /*2dbb0*/  LDL R24, [R1+0x9e8] ;  /* 0x0009e80001187983 */ /* 0x000ee20000100800 */
[----:B------:R-:W-:Y:S02]  /*2dbc0*/  ISETP.GE.AND P3, PT, R16, UR6, PT ;  /* 0x0000000610007c0c */ /* 0x000fe4000bf66270 */
[----:B------:R-:W-:Y:S01]  /*2dbd0*/  ISETP.GE.AND P6, PT, R0, UR6, PT ;  /* 0x0000000600007c0c */ /* 0x000fe2000bfc6270 */
[----:B------:R-:W3:Y:S04]  /*2dbe0*/  LDL R16, [R1+0x9fc] ;  /* 0x0009fc0001107983 */ /* 0x000ee80000100800 */
[----:B------:R-:W3:Y:S04]  /*2dbf0*/  LDL R17, [R1+0xa58] ;  /* 0x000a580001117983 */ /* 0x000ee80000100800 */
[----:B------:R-:W3:Y:S04]  /*2dc00*/  LDL R0, [R1+0xa60] ;  /* 0x000a600001007983 */ /* 0x000ee80000100800 */
[----:B------:R-:W-:Y:S04]  /*2dc10*/  STL [R1+0xb60], R20 ;  /* 0x000b601401007387 */ /* 0x000fe80000100800 */
[----:B------:R-:W-:Y:S04]  /*2dc20*/  STL [R1+0xb5c], R21 ;  /* 0x000b5c1501007387 */ /* 0x000fe80000100800 */
[----:B------:R-:W-:Y:S04]  /*2dc30*/  STL [R1+0xb58], R22 ;  /* 0x000b581601007387 */ /* 0x000fe80000100800 */
[----:B------:R-:W-:Y:S04]  /*2dc40*/  STL [R1+0xb54], R23 ;  /* 0x000b541701007387 */ /* 0x000fe80000100800 */
[----:B------:R-:W3:Y:S04]  /*2dc50*/  LDL.LU R27, [R1+0x974] ;  /* 0x00097400011b7983 */ /* 0x000ee80000300800 */
[----:B------:R-:W3:Y:S04]  /*2dc60*/  LDL.LU R14, [R1+0x970] ;  /* 0x00097000010e7983 */ /* 0x000ee80000300800 */
[----:B------:R-:W3:Y:S01]  /*2dc70*/  LDL.LU R13, [R1+0x978] ;  /* 0x00097800010d7983 */ /* 0x000ee20000300800 */
[----:B------:R-:W-:-:S02]  /*2dc80*/  ISETP.NE.U32.AND P2, PT, R8, RZ, PT ;  /* 0x000000ff0800720c */ /* 0x000fc40003f45070 */
[----:B------:R-:W-:Y:S02]  /*2dc90*/  SEL R8, RZ, 0x4, P3 ;  /* 0x00000004ff087807 */ /* 0x000fe40001800000 */
[----:B------:R-:W-:Y:S02]  /*2dca0*/  ISETP.NE.U32.AND P3, PT, R5, RZ, PT ;  /* 0x000000ff0500720c */ /* 0x000fe40003f65070 */
[----:B------:R-:W-:Y:S02]  /*2dcb0*/  SEL R5, RZ, 0x4, P6 ;  /* 0x00000004ff057807 */ /* 0x000fe40003000000 */
[----:B------:R-:W-:Y:S02]  /*2dcc0*/  SEL R12, R8, RZ, !P0 ;  /* 0x000000ff080c7207 */ /* 0x000fe40004000000 */
[----:B------:R-:W-:-:S04]  /*2dcd0*/  SEL R5, R5, RZ, !P0 ;  /* 0x000000ff05057207 */ /* 0x000fc80004000000 */
[----:B------:R-:W-:Y:S02]  /*2dce0*/  ISETP.NE.U32.AND P0, PT, R5, RZ, PT ;  /* 0x000000ff0500720c */ /* 0x000fe40003f05070 */
[----:B------:R-:W-:Y:S01]  /*2dcf0*/  ISETP.NE.U32.AND P6, PT, R12, RZ, PT ;  /* 0x000000ff0c00720c */ /* 0x000fe20003fc5070 */
[----:B------:R-:W-:Y:S01]  /*2dd00*/  ULEA UR9, UR7, UR5, 0x11 ;  /* 0x0000000507097291 */ /* 0x000fe2000f8e88ff */
[----:B------:R-:W-:-:S04]  /*2dd10*/  IMAD.WIDE R6, R25, 0x4, R2 ;  /* 0x0000000419067825 */ /* 0x000fc800078e0202 */
[----:B--2---:R-:W-:-:S05]  /*2dd20*/  IMAD.WIDE R10, R10, 0x4, R2 ;  /* 0x000000040a0a7825 */ /* 0x004fca00078e0202 */
[----:B------:R4:W-:Y:S02]  /*2dd30*/  LDGSTS.E [R4+0x4a800], desc[UR10][R10.64], P1 ;  /* 0x4a8000000a047fae */ /* 0x0009e400089a100a */
[--C-:B----4-:R-:W-:Y:S02]  /*2dd40*/  IMAD.WIDE R10, R18, 0x4, R2.reuse ;  /* 0x00000004120a7825 */ /* 0x110fe400078e0202 */
[----:B------:R-:W1:Y:S02]  /*2dd50*/  S2R R18, SR_TID.X ;  /* 0x0000000000127919 */ /* 0x000e640000002100 */
[----:B------:R-:W-:-:S05]  /*2dd60*/  IMAD.WIDE R8, R9, 0x4, R2 ;  /* 0x0000000409087825 */ /* 0x000fca00078e0202 */
[----:B------:R2:W-:Y:S04]  /*2dd70*/  LDGSTS.E [R4+0x4b800], desc[UR10][R8.64], P5 ;  /* 0x4b80000008047fae */ /* 0x0005e8000a9a100a */
[----:B------:R4:W-:Y:S01]  /*2dd80*/  LDGSTS.E [R4+0x4c800], desc[UR10][R6.64], P4 ;  /* 0x4c80000006047fae */ /* 0x0009e2000a1a100a */
[----:B---3--:R-:W-:-:S03]  /*2dd90*/  LEA R5, P4, R24, R2, 0x2 ;  /* 0x0000000218057211 */ /* 0x008fc600078810ff */
[----:B------:R-:W-:Y:S04]  /*2dda0*/  STL [R1+0xb64], R19 ;  /* 0x000b641301007387 */ /* 0x000fe80000100800 */
[----:B------:R-:W-:Y:S04]  /*2ddb0*/  LDGSTS.E [R4+0x4d800], desc[UR10][R10.64], P2 ;  /* 0x4d8000000a047fae */ /* 0x000fe800091a100a */
[----:B------:R3:W-:Y:S04]  /*2ddc0*/  STL [R1+0x9f0], R5 ;  /* 0x0009f00501007387 */ /* 0x0007e80000100800 */
[----:B------:R-:W3:Y:S04]  /*2ddd0*/  LDL.LU R12, [R1+0x968] ;  /* 0x00096800010c7983 */ /* 0x000ee80000300800 */
[----:B------:R-:W3:Y:S01]  /*2dde0*/  LDL.LU R25, [R1+0x96c] ;  /* 0x00096c0001197983 */ /* 0x000ee20000300800 */
[----:B--2---:R-:W-:Y:S01]  /*2ddf0*/  IMAD.WIDE R8, R17, 0x4, R2 ;  /* 0x0000000411087825 */ /* 0x004fe200078e0202 */
[----:B----4-:R-:W-:-:S04]  /*2de00*/  IADD3 R6, P1, PT, R28, R19, RZ ;  /* 0x000000131c067210 */ /* 0x010fc80007f3e0ff */
[----:B------:R2:W-:Y:S01]  /*2de10*/  LDGSTS.E [R4+0x4e800], desc[UR10][R8.64], P3 ;  /* 0x4e80000008047fae */ /* 0x0005e200099a100a */
[----:B---3--:R-:W-:Y:S02]  /*2de20*/  IMAD.X R5, R3, 0x1, R16, P4 ;  /* 0x0000000103057824 */ /* 0x008fe400020e0610 */
[----:B------:R-:W-:-:S03]  /*2de30*/  IMAD.WIDE R2, R0, 0x4, R2 ;  /* 0x0000000400027825 */ /* 0x000fc600078e0202 */
[----:B------:R3:W-:Y:S04]  /*2de40*/  STL [R1+0x9ec], R5 ;  /* 0x0009ec0501007387 */ /* 0x0007e80000100800 */
[----:B------:R-:W4:Y:S04]  /*2de50*/  LDL.LU R21, [R1+0x95c] ;  /* 0x00095c0001157983 */ /* 0x000f280000300800 */
[----:B------:R-:W4:Y:S04]  /*2de60*/  LDL.LU R23, [R1+0x964] ;  /* 0x0009640001177983 */ /* 0x000f280000300800 */
[----:B------:R-:W4:Y:S01]  /*2de70*/  LDL.LU R16, [R1+0x958] ;  /* 0x0009580001107983 */ /* 0x000f220000300800 */
[----:B-1----:R-:W-:-:S03]  /*2de80*/  LOP3.LUT R0, R18, 0x1ff, RZ, 0xc0, !PT ;  /* 0x000001ff12007812 */ /* 0x002fc600078ec0ff */
[----:B------:R-:W4:Y:S04]  /*2de90*/  LDL.LU R15, [R1+0x960] ;  /* 0x00096000010f7983 */ /* 0x000f280000300800 */
[----:B------:R-:W-:Y:S01]  /*2dea0*/  STL [R1+0xb68], R27 ;  /* 0x000b681b01007387 */ /* 0x000fe20000100800 */
[----:B------:R-:W-:Y:S02]  /*2deb0*/  IMAD.SHL.U32 R0, R0, 0x4, RZ ;  /* 0x0000000400007824 */ /* 0x000fe400078e00ff */
[----:B------:R-:W-:Y:S01]  /*2dec0*/  IMAD.X R7, R13, 0x1, R29, P1 ;  /* 0x000000010d077824 */ /* 0x000fe200008e061d */
[----:B--2---:R-:W-:Y:S02]  /*2ded0*/  IADD3 R8, P2, PT, R28, R27, RZ ;  /* 0x0000001b1c087210 */ /* 0x004fe40007f5e0ff */
[----:B---3--:R-:W-:Y:S01]  /*2dee0*/  LOP3.LUT R5, R18, 0x1c0, RZ, 0xc0, !PT ;  /* 0x000001c012057812 */ /* 0x008fe200078ec0ff */
[----:B------:R1:W-:Y:S04]  /*2def0*/  STL [R1+0xb6c], R13 ;  /* 0x000b6c0d01007387 */ /* 0x0003e80000100800 */
[----:B------:R-:W2:Y:S04]  /*2df00*/  LDL R10, [R1+0x944] ;  /* 0x00094400010a7983 */ /* 0x000ea80000100800 */
[----:B------:R3:W-:Y:S01]  /*2df10*/  LDGSTS.E [R4+0x4f800], desc[UR10][R2.64], P6 ;  /* 0x4f80000002047fae */ /* 0x0007e2000b1a100a */
[----:B------:R-:W-:-:S03]  /*2df20*/  SHF.R.U32.HI R5, RZ, 0x2, R5 ;  /* 0x00000002ff057819 */ /* 0x000fc60000011605 */
[----:B------:R-:W0:Y:S01]  /*2df30*/  LDGDEPBAR ;  /* 0x00000000000079af */ /* 0x000e220000000000 */
[----:B------:R-:W-:-:S03]  /*2df40*/  LOP3.LUT R0, R0, R5, RZ, 0x3c, !PT ;  /* 0x0000000500007212 */ /* 0x000fc600078e3cff */
[----:B-1----:R-:W2:Y:S04]  /*2df50*/  LDL.LU R13, [R1+0x94c] ;  /* 0x00094c00010d7983 */ /* 0x002ea80000300800 */
[----:B------:R-:W2:Y:S04]  /*2df60*/  LDL.LU R27, [R1+0x918] ;  /* 0x00091800011b7983 */ /* 0x000ea80000300800 */
[----:B------:R-:W2:Y:S04]  /*2df70*/  LDL.LU R19, [R1+0x954] ;  /* 0x0009540001137983 */ /* 0x000ea80000300800 */
[----:B------:R-:W2:Y:S04]  /*2df80*/  LDL.LU R20, [R1+0x920] ;  /* 0x0009200001147983 */ /* 0x000ea80000300800 */
[----:B------:R-:W2:Y:S04]  /*2df90*/  LDL.LU R22, [R1+0x928] ;  /* 0x0009280001167983 */ /* 0x000ea80000300800 */
[----:B------:R-:W2:Y:S01]  /*2dfa0*/  LDL.LU R24, [R1+0x930] ;  /* 0x0009300001187983 */ /* 0x000ea20000300800 */
[----:B---3--:R-:W-:-:S03]  /*2dfb0*/  VIADD R2, R0, UR9 ;  /* 0x0000000900027c36 */ /* 0x008fc60008000000 */
[----:B------:R-:W3:Y:S04]  /*2dfc0*/  LDL.LU R26, [R1+0x938] ;  /* 0x00093800011a7983 */ /* 0x000ee80000300800 */
[----:B------:R-:W2:Y:S04]  /*2dfd0*/  LDL.LU R0, [R1+0x940] ;  /* 0x0009400001007983 */ /* 0x000ea80000300800 */
[----:B------:R-:W2:Y:S04]  /*2dfe0*/  LDL.LU R18, [R1+0x948] ;  /* 0x0009480001127983 */ /* 0x000ea80000300800 */
[----:B------:R-:W2:Y:S04]  /*2dff0*/  LDL.LU R17, [R1+0x950] ;  /* 0x0009500001117983 */ /* 0x000ea80000300800 */
[----:B------:R-:W2:Y:S01]  /*2e000*/  LDL R3, [R1+0x400] ;  /* 0x0004000001037983 */ /* 0x000ea20000100800 */
[----:B------:R-:W-:-:S03]  /*2e010*/  IMAD.X R9, R14, 0x1, R29, P2 ;  /* 0x000000010e097824 */ /* 0x000fc600010e061d */
[----:B------:R4:W-:Y:S04]  /*2e020*/  LDGSTS.E [R2], desc[UR10][R6.64], P0 ;  /* 0x0000000006027fae */ /* 0x0009e800081a100a */
[----:B------:R1:W-:Y:S01]  /*2e030*/  LDGSTS.E [R2+0x800], desc[UR10][R8.64], P0 ;  /* 0x0080000008027fae */ /* 0x0003e200081a100a */
[C---:B------:R-:W-:Y:S02]  /*2e040*/  IADD3 R4, P1, PT, R28.reuse, R25, RZ ;  /* 0x000000191c047210 */ /* 0x040fe40007f3e0ff */
[----:B----4-:R-:W-:Y:S01]  /*2e050*/  IADD3 R6, P2, PT, R28, R23, RZ ;  /* 0x000000171c067210 */ /* 0x010fe20007f5e0ff */
[----:B--2---:R-:W-:Y:S04]  /*2e060*/  STL [R1+0xce4], R3 ;  /* 0x000ce40301007387 */ /* 0x004fe80000100800 */
[----:B------:R2:W-:Y:S04]  /*2e070*/  STL [R1+0xb70], R25 ;  /* 0x000b701901007387 */ /* 0x0005e80000100800 */
[----:B--2---:R-:W2:Y:S04]  /*2e080*/  LDL.LU R25, [R1+0x910] ;  /* 0x0009100001197983 */ /* 0x004ea80000300800 */
[----:B------:R-:W-:Y:S04]  /*2e090*/  STL [R1+0xb74], R14 ;  /* 0x000b740e01007387 */ /* 0x000fe80000100800 */
[----:B------:R4:W-:Y:S04]  /*2e0a0*/  STL [R1+0xb78], R23 ;  /* 0x000b781701007387 */ /* 0x0009e80000100800 */
[----:B----4-:R-:W4:Y:S01]  /*2e0b0*/  LDL.LU R23, [R1+0x93c] ;  /* 0x00093c0001177983 */ /* 0x010f220000300800 */
[----:B------:R-:W-:-:S03]  /*2e0c0*/  IMAD.X R5, R12, 0x1, R29, P1 ;  /* 0x000000010c057824 */ /* 0x000fc600008e061d */
[----:B------:R-:W-:Y:S01]  /*2e0d0*/  STL [R1+0xb7c], R12 ;  /* 0x000b7c0c01007387 */ /* 0x000fe20000100800 */
[----:B-1----:R-:W-:-:S03]  /*2e0e0*/  IADD3 R8, P1, PT, R28, R21, RZ ;  /* 0x000000151c087210 */ /* 0x002fc60007f3e0ff */
[----:B------:R1:W-:Y:S01]  /*2e0f0*/  STL [R1+0xb80], R21 ;  /* 0x000b801501007387 */ /* 0x0003e20000100800 */
[----:B------:R-:W-:-:S03]  /*2e100*/  IMAD.X R7, R15, 0x1, R29, P2 ;  /* 0x000000010f077824 */ /* 0x000fc600010e061d */
[----:B------:R1:W-:Y:S01]  /*2e110*/  LDGSTS.E [R2+0x1000], desc[UR10][R4.64], P0 ;  /* 0x0100000004027fae */ /* 0x0003e200081a100a */
[----:B------:R-:W-:-:S03]  /*2e120*/  IMAD.X R9, R16, 0x1, R29, P1 ;  /* 0x0000000110097824 */ /* 0x000fc600008e061d */
[----:B------:R3:W-:Y:S04]  /*2e130*/  LDGSTS.E [R2+0x1800], desc[UR10][R6.64], P0 ;  /* 0x0180000006027fae */ /* 0x0007e800081a100a */
[----:B------:R3:W-:Y:S04]  /*2e140*/  LDGSTS.E [R2+0x2000], desc[UR10][R8.64], P0 ;  /* 0x0200000008027fae */ /* 0x0007e800081a100a */
[----:B-1----:R-:W2:Y:S04]  /*2e150*/  LDL.LU R21, [R1+0x934] ;  /* 0x0009340001157983 */ /* 0x002ea80000300800 */
[----:B------:R-:W-:Y:S04]  /*2e160*/  STL [R1+0xb84], R15 ;  /* 0x000b840f01007387 */ /* 0x000fe80000100800 */
[----:B------:R1:W-:Y:S01]  /*2e170*/  STL [R1+0xb88], R19 ;  /* 0x000b881301007387 */ /* 0x0003e20000100800 */
[----:B------:R-:W-:-:S03]  /*2e180*/  IADD3 R4, P2, PT, R28, R19, RZ ;  /* 0x000000131c047210 */ /* 0x000fc60007f5e0ff */
[----:B-1----:R-:W2:Y:S04]  /*2e190*/  LDL.LU R19, [R1+0x92c] ;  /* 0x00092c0001137983 */ /* 0x002ea80000300800 */
[----:B------:R-:W-:Y:S04]  /*2e1a0*/  STL [R1+0xb8c], R16 ;  /* 0x000b8c1001007387 */ /* 0x000fe80000100800 */
[----:B------:R-:W-:Y:S04]  /*2e1b0*/  STL [R1+0xb90], R13 ;  /* 0x000b900d01007387 */ /* 0x000fe80000100800 */
[----:B------:R1:W-:Y:S01]  /*2e1c0*/  STL [R1+0xb94], R17 ;  /* 0x000b941101007387 */ /* 0x0003e20000100800 */
[----:B------:R-:W-:-:S03]  /*2e1d0*/  IMAD.X R5, R17, 0x1, R29, P2 ;  /* 0x0000000111057824 */ /* 0x000fc600010e061d */
[----:B------:R-:W2:Y:S01]  /*2e1e0*/  LDL R3, [R1+0x91c] ;  /* 0x00091c0001037983 */ /* 0x000ea20000100800 */
[----:B---3--:R-:W-:-:S03]  /*2e1f0*/  IADD3 R6, P1, PT, R28, R13, RZ ;  /* 0x0000000d1c067210 */ /* 0x008fc60007f3e0ff */
[----:B------:R4:W-:Y:S04]  /*2e200*/  LDGSTS.E [R2+0x2800], desc[UR10][R4.64], P0 ;  /* 0x0280000004027fae */ /* 0x0009e800081a100a */
[----:B-1----:R-:W3:Y:S04]  /*2e210*/  LDL.LU R17, [R1+0x8e8] ;  /* 0x0008e80001117983 */ /* 0x002ee80000300800 */
[----:B------:R-:W3:Y:S04]  /*2e220*/  LDL.LU R13, [R1+0x924] ;  /* 0x00092400010d7983 */ /* 0x000ee80000300800 */
[----:B------:R-:W3:Y:S04]  /*2e230*/  LDL.LU R16, [R1+0x8f0] ;  /* 0x0008f00001107983 */ /* 0x000ee80000300800 */
[----:B------:R-:W3:Y:S04]  /*2e240*/  LDL.LU R15, [R1+0x8f8] ;  /* 0x0008f800010f7983 */ /* 0x000ee80000300800 */
[----:B------:R-:W3:Y:S04]  /*2e250*/  LDL.LU R12, [R1+0x900] ;  /* 0x00090000010c7983 */ /* 0x000ee80000300800 */
[----:B------:R-:W3:Y:S01]  /*2e260*/  LDL.LU R14, [R1+0x908] ;  /* 0x00090800010e7983 */ /* 0x000ee20000300800 */
[----:B------:R-:W-:-:S03]  /*2e270*/  IMAD.X R7, R18, 0x1, R29, P1 ;  /* 0x0000000112077824 */ /* 0x000fc600008e061d */
[----:B------:R-:W-:Y:S01]  /*2e280*/  STL [R1+0xb98], R18 ;  /* 0x000b981201007387 */ /* 0x000fe20000100800 */
[----:B------:R-:W-:-:S03]  /*2e290*/  IADD3 R8, P2, PT, R28, R10, RZ ;  /* 0x0000000a1c087210 */ /* 0x000fc60007f5e0ff */
[----:B------:R2:W-:Y:S01]  /*2e2a0*/  LDGSTS.E [R2+0x3000], desc[UR10][R6.64], P0 ;  /* 0x0300000006027fae */ /* 0x0005e200081a100a */
[----:B----4-:R-:W-:-:S03]  /*2e2b0*/  IADD3 R4, P1, PT, R28, R23, RZ ;  /* 0x000000171c047210 */ /* 0x010fc60007f3e0ff */
[----:B------:R1:W-:Y:S04]  /*2e2c0*/  STL [R1+0xb9c], R23 ;  /* 0x000b9c1701007387 */ /* 0x0003e80000100800 */
[----:B-1----:R-:W4:Y:S01]  /*2e2d0*/  LDL.LU R23, [R1+0x914] ;  /* 0x0009140001177983 */ /* 0x002f220000300800 */
[--C-:B------:R-:W-:Y:S01]  /*2e2e0*/  IMAD.X R9, R0, 0x1, R29.reuse, P2 ;  /* 0x0000000100097824 */ /* 0x100fe200010e061d */
[----:B--2---:R-:W-:Y:S02]  /*2e2f0*/  IADD3 R6, P2, PT, R28, R21, RZ ;  /* 0x000000151c067210 */ /* 0x004fe40007f5e0ff */
[----:B------:R-:W-:Y:S04]  /*2e300*/  STL [R1+0xba0], R0 ;  /* 0x000ba00001007387 */ /* 0x000fe80000100800 */
[----:B------:R1:W-:Y:S01]  /*2e310*/  STL [R1+0xba4], R21 ;  /* 0x000ba41501007387 */ /* 0x0003e20000100800 */
[----:B------:R-:W-:-:S03]  /*2e320*/  IMAD.X R5, R26, 0x1, R29, P1 ;  /* 0x000000011a057824 */ /* 0x000fc600008e061d */
[----:B------:R2:W-:Y:S01]  /*2e330*/  LDGSTS.E [R2+0x3800], desc[UR10][R8.64], P0 ;  /* 0x0380000008027fae */ /* 0x0005e200081a100a */
[----:B------:R-:W-:-:S03]  /*2e340*/  IMAD.X R7, R24, 0x1, R29, P2 ;  /* 0x0000000118077824 */ /* 0x000fc600010e061d */
[----:B------:R-:W-:Y:S04]  /*2e350*/  LDGSTS.E [R2+0x4000], desc[UR10][R4.64], P0 ;  /* 0x0400000004027fae */ /* 0x000fe800081a100a */
[----:B------:R2:W-:Y:S04]  /*2e360*/  LDGSTS.E [R2+0x4800], desc[UR10][R6.64], P0 ;  /* 0x0480000006027fae */ /* 0x0005e800081a100a */
[----:B-1----:R-:W4:Y:S04]  /*2e370*/  LDL.LU R21, [R1+0x90c] ;  /* 0x00090c0001157983 */ /* 0x002f280000300800 */
[----:B------:R-:W-:Y:S04]  /*2e380*/  STL [R1+0xba8], R26 ;  /* 0x000ba81a01007387 */ /* 0x000fe80000100800 */
[----:B------:R1:W-:Y:S01]  /*2e390*/  STL [R1+0xbac], R19 ;  /* 0x000bac1301007387 */ /* 0x0003e20000100800 */
[----:B--2---:R-:W-:-:S05]  /*2e3a0*/  IADD3 R8, P1, PT, R28, R19, RZ ;  /* 0x000000131c087210 */ /* 0x004fca0007f3e0ff */
[----:B------:R-:W-:Y:S01]  /*2e3b0*/  IMAD.X R9, R22, 0x1, R29, P1 ;  /* 0x0000000116097824 */ /* 0x000fe200008e061d */
[----:B-1----:R-:W2:Y:S04]  /*2e3c0*/  LDL.LU R19, [R1+0x904] ;  /* 0x0009040001137983 */ /* 0x002ea80000300800 */
[----:B------:R-:W-:Y:S04]  /*2e3d0*/  STL [R1+0xbb0], R24 ;  /* 0x000bb01801007387 */ /* 0x000fe80000100800 */
[----:B---3--:R-:W-:Y:S04]  /*2e3e0*/  STL [R1+0xbb4], R13 ;  /* 0x000bb40d01007387 */ /* 0x008fe80000100800 */
[----:B------:R1:W-:Y:S01]  /*2e3f0*/  STL [R1+0xbb8], R22 ;  /* 0x000bb81601007387 */ /* 0x0003e20000100800 */
[----:B------:R-:W-:-:S02]  /*2e400*/  IADD3 R6, P1, PT, R28, R3, RZ ;  /* 0x000000031c067210 */ /* 0x000fc40007f3e0ff */
[----:B------:R-:W-:Y:S01]  /*2e410*/  IADD3 R4, P2, PT, R28, R13, RZ ;  /* 0x0000000d1c047210 */ /* 0x000fe20007f5e0ff */
[----:B------:R-:W3:Y:S04]  /*2e420*/  LDL R3, [R1+0x8f4] ;  /* 0x0008f40001037983 */ /* 0x000ee80000100800 */
        /* <DEDUP_REMOVED lines=9> */
[----:B------:R-:W-:-:S03]  /*2e4c0*/  IMAD.X R7, R27, 0x1, R29, P1 ;  /* 0x000000011b077824 */ /* 0x000fc600008e061d */
[----:B------:R1:W-:Y:S04]  /*2e4d0*/  LDGSTS.E [R2+0x5800], desc[UR10][R4.64], P0 ;  /* 0x0580000004027fae */ /* 0x0003e800081a100a */
[----:B------:R2:W-:Y:S01]  /*2e4e0*/  LDGSTS.E [R2+0x6000], desc[UR10][R6.64], P0 ;  /* 0x0600000006027fae */ /* 0x0005e200081a100a */
[----:B----4-:R-:W-:-:S03]  /*2e4f0*/  IADD3 R8, P2, PT, R28, R23, RZ ;  /* 0x000000171c087210 */ /* 0x010fc60007f5e0ff */
[----:B------:R4:W-:Y:S04]  /*2e500*/  STL [R1+0xbc0], R23 ;  /* 0x000bc01701007387 */ /* 0x0009e80000100800 */
[----:B----4-:R-:W4:Y:S04]  /*2e510*/  LDL.LU R23, [R1+0x8ec] ;  /* 0x0008ec0001177983 */ /* 0x010f280000300800 */
[----:B------:R-:W-:Y:S01]  /*2e520*/  STL [R1+0xbc4], R27 ;  /* 0x000bc41b01007387 */ /* 0x000fe20000100800 */
[----:B-1----:R-:W-:-:S03]  /*2e530*/  IADD3 R4, P1, PT, R28, R21, RZ ;  /* 0x000000151c047210 */ /* 0x002fc60007f3e0ff */
[----:B------:R1:W-:Y:S01]  /*2e540*/  STL [R1+0xbc8], R21 ;  /* 0x000bc81501007387 */ /* 0x0003e20000100800 */
[--C-:B------:R-:W-:Y:S02]  /*2e550*/  IMAD.X R9, R25, 0x1, R29.reuse, P2 ;  /* 0x0000000119097824 */ /* 0x100fe400010e061d */
[----:B------:R-:W-:-:S03]  /*2e560*/  IMAD.X R5, R14, 0x1, R29, P1 ;  /* 0x000000010e057824 */ /* 0x000fc600008e061d */
[----:B------:R-:W-:Y:S04]  /*2e570*/  LDGSTS.E [R2+0x6800], desc[UR10][R8.64], P0 ;  /* 0x0680000008027fae */ /* 0x000fe800081a100a */
[----:B------:R3:W-:Y:S04]  /*2e580*/  LDGSTS.E [R2+0x7000], desc[UR10][R4.64], P0 ;  /* 0x0700000004027fae */ /* 0x0007e800081a100a */
[----:B-1----:R-:W4:Y:S01]  /*2e590*/  LDL.LU R21, [R1+0x8e4] ;  /* 0x0008e40001157983 */ /* 0x002f220000300800 */
[----:B--2---:R-:W-:-:S03]  /*2e5a0*/  IADD3 R6, P2, PT, R28, R19, RZ ;  /* 0x000000131c067210 */ /* 0x004fc60007f5e0ff */
[----:B------:R-:W-:Y:S04]  /*2e5b0*/  STL [R1+0xbcc], R25 ;  /* 0x000bcc1901007387 */ /* 0x000fe80000100800 */
[----:B------:R1:W-:Y:S01]  /*2e5c0*/  STL [R1+0xbd0], R19 ;  /* 0x000bd01301007387 */ /* 0x0003e20000100800 */
[----:B------:R-:W-:Y:S01]  /*2e5d0*/  IMAD.X R7, R12, 0x1, R29, P2 ;  /* 0x000000010c077824 */ /* 0x000fe200010e061d */
[----:B---3--:R-:W-:-:S04]  /*2e5e0*/  IADD3 R4, P2, PT, R28, R3, RZ ;  /* 0x000000031c047210 */ /* 0x008fc80007f5e0ff */
[----:B------:R4:W-:Y:S04]  /*2e5f0*/  LDGSTS.E [R2+0x7800], desc[UR10][R6.64], P0 ;  /* 0x0780000006027fae */ /* 0x0009e800081a100a */
[----:B-1----:R-:W2:Y:S04]  /*2e600*/  LDL.LU R19, [R1+0x8dc] ;  /* 0x0008dc0001137983 */ /* 0x002ea80000300800 */
[----:B------:R-:W-:Y:S04]  /*2e610*/  STL [R1+0xbd4], R14 ;  /* 0x000bd40e01007387 */ /* 0x000fe80000100800 */
[----:B------:R-:W-:Y:S04]  /*2e620*/  STL [R1+0xbd8], R13 ;  /* 0x000bd80d01007387 */ /* 0x000fe80000100800 */
[----:B------:R1:W-:Y:S04]  /*2e630*/  STL [R1+0xbdc], R12 ;  /* 0x000bdc0c01007387 */ /* 0x0003e80000100800 */
[----:B------:R-:W3:Y:S01]  /*2e640*/  LDL R3, [R1+0x8cc] ;  /* 0x0008cc0001037983 */ /* 0x000ee20000100800 */
[----:B------:R-:W-:-:S03]  /*2e650*/  IADD3 R8, P1, PT, R28, R13, RZ ;  /* 0x0000000d1c087210 */ /* 0x000fc60007f3e0ff */
        /* <DEDUP_REMOVED lines=161> */
[----:B------:R-:W-:-:S05]  /*2f070*/  IMAD.X R9, R14, 0x1, R29, P1 ;  /* 0x000000010e097824 */ /* 0x000fca00008e061d */
[----:B------:R4:W-:Y:S01]  /*2f080*/  LDGSTS.E [R2+0x14000], desc[UR10][R8.64], P0 ;  /* 0x1400000008027fae */ /* 0x0009e200081a100a */
[----:B---3--:R-:W-:-:S03]  /*2f090*/  IADD3 R6, P1, PT, R28, R3, RZ ;  /* 0x000000031c067210 */ /* 0x008fc60007f3e0ff */
        /* <DEDUP_REMOVED lines=27> */
[----:B-1----:R-:W4:Y:S04]  /*2f250*/  LDL.LU R21, [R1+0x984] ;  /* 0x0009840001157983 */ /* 0x002f280000300800 */
[----:B------:R-:W-:Y:S01]  /*2f260*/  STL [R1+0xca4], R16 ;  /* 0x000ca41001007387 */ /* 0x000fe20000100800 */
[----:B--2---:R-:W-:-:S03]  /*2f270*/  IADD3 R6, P2, PT, R28, R19, RZ ;  /* 0x000000131c067210 */ /* 0x004fc60007f5e0ff */
[----:B------:R1:W-:Y:S02]  /*2f280*/  STL [R1+0xca8], R19 ;  /* 0x000ca81301007387 */ /* 0x0003e40000100800 */
[----:B------:R-:W-:Y:S02]  /*2f290*/  IMAD.X R7, R18, 0x1, R29, P2 ;  /* 0x0000000112077824 */ /* 0x000fe400010e061d */
[----:B-1----:R-:W2:Y:S04]  /*2f2a0*/  LDL.LU R19, [R1+0x98c] ;  /* 0x00098c0001137983 */ /* 0x002ea80000300800 */
[----:B------:R-:W-:Y:S01]  /*2f2b0*/  STL [R1+0xcac], R17 ;  /* 0x000cac1101007387 */ /* 0x000fe20000100800 */
[----:B---3--:R-:W-:-:S03]  /*2f2c0*/  IADD3 R4, P2, PT, R28, R3, RZ ;  /* 0x000000031c047210 */ /* 0x008fc60007f5e0ff */
[----:B------:R4:W-:Y:S04]  /*2f2d0*/  LDGSTS.E [R2+0x16800], desc[UR10][R6.64], P0 ;  /* 0x1680000006027fae */ /* 0x0009e800081a100a */
        /* <DEDUP_REMOVED lines=36> */
[----:B------:R-:W3:Y:S04]  /*2f520*/  LDL R10, [R1+0x9cc] ;  /* 0x0009cc00010a7983 */ /* 0x000ee80000100800 */
[----:B------:R-:W3:Y:S01]  /*2f530*/  LDL.LU R3, [R1+0x9dc] ;  /* 0x0009dc0001037983 */ /* 0x000ee20000300800 */
        /* <DEDUP_REMOVED lines=8> */
[----:B------:R1:W-:Y:S01]  /*2f5c0*/  STL [R1+0xcdc], R27 ;  /* 0x000cdc1b01007387 */ /* 0x0003e20000100800 */
[----:B------:R-:W-:-:S03]  /*2f5d0*/  IMAD.X R9, R25, 0x1, R29, P1 ;  /* 0x0000000119097824 */ /* 0x000fc600008e061d */
[----:B------:R4:W-:Y:S04]  /*2f5e0*/  LDGSTS.E [R2+0x19800], desc[UR10][R6.64], P0 ;  /* 0x1980000006027fae */ /* 0x0009e800081a100a */
[----:B------:R2:W-:Y:S04]  /*2f5f0*/  LDGSTS.E [R2+0x1a000], desc[UR10][R8.64], P0 ;  /* 0x1a00000008027fae */ /* 0x0005e800081a100a */
[----:B-1----:R-:W3:Y:S01]  /*2f600*/  LDL.LU R27, [R1+0x9d4] ;  /* 0x0009d400011b7983 */ /* 0x002ee20000300800 */
[----:B----4-:R-:W-:-:S03]  /*2f610*/  IADD3 R4, P2, PT, R28, R23, RZ ;  /* 0x000000171c047210 */ /* 0x010fc60007f5e0ff */
[----:B------:R1:W-:Y:S04]  /*2f620*/  STL [R1+0xce0], R23 ;  /* 0x000ce01701007387 */ /* 0x0003e80000100800 */
[----:B-1----:R-:W4:Y:S01]  /*2f630*/  LDL.LU R23, [R1+0x9d8] ;  /* 0x0009d80001177983 */ /* 0x002f220000300800 */
[----:B------:R-:W-:Y:S01]  /*2f640*/  IADD3 R6, P1, PT, R28, R21, RZ ;  /* 0x000000151c067210 */ /* 0x000fe20007f3e0ff */
[----:B------:R-:W-:-:S04]  /*2f650*/  IMAD.X R5, R14, 0x1, R29, P2 ;  /* 0x000000010e057824 */ /* 0x000fc800010e061d */
[----:B------:R-:W-:Y:S01]  /*2f660*/  IMAD.X R7, R12, 0x1, R29, P1 ;  /* 0x000000010c077824 */ /* 0x000fe200008e061d */
[----:B------:R-:W-:Y:S04]  /*2f670*/  LDGSTS.E [R2+0x1a800], desc[UR10][R4.64], P0 ;  /* 0x1a80000004027fae */ /* 0x000fe800081a100a */
[----:B------:R3:W-:Y:S01]  /*2f680*/  LDGSTS.E [R2+0x1b000], desc[UR10][R6.64], P0 ;  /* 0x1b00000006027fae */ /* 0x0007e200081a100a */
[----:B--2---:R-:W-:-:S05]  /*2f690*/  IADD3 R8, P2, PT, R28, R19, RZ ;  /* 0x000000131c087210 */ /* 0x004fca0007f5e0ff */
[----:B------:R-:W-:-:S05]  /*2f6a0*/  IMAD.X R9, R15, 0x1, R29, P2 ;  /* 0x000000010f097824 */ /* 0x000fca00010e061d */
[----:B------:R1:W-:Y:S01]  /*2f6b0*/  LDGSTS.E [R2+0x1b800], desc[UR10][R8.64], P0 ;  /* 0x1b80000008027fae */ /* 0x0003e200081a100a */
[C---:B---3--:R-:W-:Y:S02]  /*2f6c0*/  IADD3 R6, P2, PT, R28.reuse, R20, RZ ;  /* 0x000000141c067210 */ /* 0x048fe40007f5e0ff */
[----:B------:R-:W-:-:S03]  /*2f6d0*/  IADD3 R4, P1, PT, R28, R13, RZ ;  /* 0x0000000d1c047210 */ /* 0x000fc60007f3e0ff */
[--C-:B------:R-:W-:Y:S02]  /*2f6e0*/  IMAD.X R7, R17, 0x1, R29.reuse, P2 ;  /* 0x0000000111077824 */ /* 0x100fe400010e061d */
[----:B------:R-:W-:Y:S01]  /*2f6f0*/  IMAD.X R5, R16, 0x1, R29, P1 ;  /* 0x0000000110057824 */ /* 0x000fe200008e061d */
[----:B-1----:R-:W-:-:S04]  /*2f700*/  IADD3 R8, P1, PT, R28, R10, RZ ;  /* 0x0000000a1c087210 */ /* 0x002fc80007f3e0ff */
[----:B------:R1:W-:Y:S01]  /*2f710*/  LDGSTS.E [R2+0x1c000], desc[UR10][R4.64], P0 ;  /* 0x1c00000004027fae */ /* 0x0003e200081a100a */
[----:B------:R-:W-:-:S03]  /*2f720*/  IMAD.X R9, R18, 0x1, R29, P1 ;  /* 0x0000000112097824 */ /* 0x000fc600008e061d */
[----:B------:R4:W-:Y:S04]  /*2f730*/  LDGSTS.E [R2+0x1c800], desc[UR10][R6.64], P0 ;  /* 0x1c80000006027fae */ /* 0x0009e800081a100a */
[----:B------:R2:W-:Y:S04]  /*2f740*/  STL [R1+0xce8], R25 ;  /* 0x000ce81901007387 */ /* 0x0005e80000100800 */
[----:B------:R3:W-:Y:S01]  /*2f750*/  LDGSTS.E [R2+0x1d000], desc[UR10][R8.64], P0 ;  /* 0x1d00000008027fae */ /* 0x0007e200081a100a */
[----:B-1----:R-:W-:-:S03]  /*2f760*/  IADD3 R4, P2, PT, R28, R27, RZ ;  /* 0x0000001b1c047210 */ /* 0x002fc60007f5e0ff */
[----:B--2---:R-:W3:Y:S02]  /*2f770*/  LDL.LU R25, [R1+0x9e0] ;  /* 0x0009e00001197983 */ /* 0x004ee40000300800 */
[----:B------:R-:W-:Y:S02]  /*2f780*/  IMAD.X R5, R0, 0x1, R29, P2 ;  /* 0x0000000100057824 */ /* 0x000fe400010e061d */
[----:B------:R1:W-:Y:S04]  /*2f790*/  STL [R1+0xcec], R21 ;  /* 0x000cec1501007387 */ /* 0x0003e80000100800 */
[----:B------:R2:W-:Y:S04]  /*2f7a0*/  LDGSTS.E [R2+0x1d800], desc[UR10][R4.64], P0 ;  /* 0x1d80000004027fae */ /* 0x0005e800081a100a */
[----:B-1----:R-:W2:Y:S01]  /*2f7b0*/  LDL.LU R21, [R1+0x9e4] ;  /* 0x0009e40001157983 */ /* 0x002ea20000300800 */
[----:B----4-:R-:W-:-:S05]  /*2f7c0*/  IADD3 R6, P1, PT, R28, R23, RZ ;  /* 0x000000171c067210 */ /* 0x010fca0007f3e0ff */
[----:B------:R-:W-:-:S05]  /*2f7d0*/  IMAD.X R7, R26, 0x1, R29, P1 ;  /* 0x000000011a077824 */ /* 0x000fca00008e061d */
[----:B------:R-:W-:Y:S04]  /*2f7e0*/  LDGSTS.E [R2+0x1e000], desc[UR10][R6.64], P0 ;  /* 0x1e00000006027fae */ /* 0x000fe800081a100a */
[----:B------:R-:W4:Y:S04]  /*2f7f0*/  LDL.LU R6, [R1+0x9d0] ;  /* 0x0009d00001067983 */ /* 0x000f280000300800 */
[----:B------:R-:W4:Y:S01]  /*2f800*/  LDL R7, [R1+0x404] ;  /* 0x0004040001077983 */ /* 0x000f220000100800 */
[----:B------:R-:W-:-:S05]  /*2f810*/  IADD3 R10, P2, PT, R28, R3, RZ ;  /* 0x000000031c0a7210 */ /* 0x000fca0007f5e0ff */
[----:B------:R-:W-:-:S05]  /*2f820*/  IMAD.X R11, R24, 0x1, R29, P2 ;  /* 0x00000001180b7824 */ /* 0x000fca00010e061d */
[----:B------:R-:W-:Y:S04]  /*2f830*/  LDGSTS.E [R2+0x1e800], desc[UR10][R10.64], P0 ;  /* 0x1e8000000a027fae */ /* 0x000fe800081a100a */
[----:B------:R-:W4:Y:S04]  /*2f840*/  LDL.LU R10, [R1+0x99c] ;  /* 0x00099c00010a7983 */ /* 0x000f280000300800 */
[----:B------:R-:W4:Y:S01]  /*2f850*/  LDL.LU R11, [R1+0x804] ;  /* 0x00080400010b7983 */ /* 0x000f220000300800 */
[----:B---3--:R-:W-:-:S05]  /*2f860*/  IADD3 R8, P3, PT, R28, R25, RZ ;  /* 0x000000191c087210 */ /* 0x008fca0007f7e0ff */
[----:B------:R-:W-:-:S05]  /*2f870*/  IMAD.X R9, R22, 0x1, R29, P3 ;  /* 0x0000000116097824 */ /* 0x000fca00018e061d */
[----:B------:R1:W-:Y:S01]  /*2f880*/  LDGSTS.E [R2+0x1f000], desc[UR10][R8.64], P0 ;  /* 0x1f00000008027fae */ /* 0x0003e200081a100a */
[----:B--2---:R-:W-:-:S03]  /*2f890*/  IADD3 R4, P1, PT, R28, R21, RZ ;  /* 0x000000151c047210 */ /* 0x004fc60007f3e0ff */
[----:B------:R-:W1:Y:S01]  /*2f8a0*/  LDL.LU R9, [R1+0x9cc] ;  /* 0x0009cc0001097983 */ /* 0x000e620000300800 */
[-C--:B----4-:R-:W-:Y:S02]  /*2f8b0*/  IADD3 R21, P4, PT, R21, R7.reuse, RZ ;  /* 0x0000000715157210 */ /* 0x090fe40007f9e0ff */
[-C--:B------:R-:W-:Y:S02]  /*2f8c0*/  IADD3 R25, P6, PT, R25, R7.reuse, RZ ;  /* 0x0000000719197210 */ /* 0x080fe40007fde0ff */
[-C--:B------:R-:W-:Y:S01]  /*2f8d0*/  IADD3 R3, P5, PT, R3, R7.reuse, RZ ;  /* 0x0000000703037210 */ /* 0x080fe20007fbe0ff */
[----:B------:R2:W-:Y:S04]  /*2f8e0*/  STL [R1+0x9e4], R21 ;  /* 0x0009e41501007387 */ /* 0x0005e80000100800 */
[----:B--2---:R-:W2:Y:S04]  /*2f8f0*/  LDL.LU R21, [R1+0xcec] ;  /* 0x000cec0001157983 */ /* 0x004ea80000300800 */
[----:B------:R3:W-:Y:S04]  /*2f900*/  STL [R1+0x9e0], R25 ;  /* 0x0009e01901007387 */ /* 0x0007e80000100800 */
[----:B---3--:R-:W3:Y:S04]  /*2f910*/  LDL.LU R25, [R1+0xce8] ;  /* 0x000ce80001197983 */ /* 0x008ee80000300800 */
[----:B------:R4:W-:Y:S04]  /*2f920*/  STL [R1+0x9dc], R3 ;  /* 0x0009dc0301007387 */ /* 0x0009e80000100800 */
[----:B----4-:R-:W4:Y:S01]  /*2f930*/  LDL.LU R3, [R1+0xce4] ;  /* 0x000ce40001037983 */ /* 0x010f220000300800 */
[----:B------:R-:W-:Y:S01]  /*2f940*/  IMAD.X R5, R6, 0x1, R29, P1 ;  /* 0x0000000106057824 */ /* 0x000fe200008e061d */
[----:B------:R-:W-:-:S02]  /*2f950*/  IADD3 R23, P3, PT, R23, R7, RZ ;  /* 0x0000000717177210 */ /* 0x000fc40007f7e0ff */
[-C--:B------:R-:W-:Y:S02]  /*2f960*/  IADD3 R27, P2, PT, R27, R7.reuse, RZ ;  /* 0x000000071b1b7210 */ /* 0x080fe40007f5e0ff */
[----:B------:R1:W-:Y:S01]  /*2f970*/  LDGSTS.E [R2+0x1f800], desc[UR10][R4.64], P0 ;  /* 0x1f80000004027fae */ /* 0x0003e200081a100a */
[----:B------:R-:W-:-:S03]  /*2f980*/  IADD3 R20, P0, PT, R20, R7, RZ ;  /* 0x0000000714147210 */ /* 0x000fc60007f1e0ff */
[----:B------:R1:W-:Y:S01]  /*2f990*/  STL [R1+0x9d8], R23 ;  /* 0x0009d81701007387 */ /* 0x0003e20000100800 */
[----:B------:R-:W-:Y:S02]  /*2f9a0*/  UIADD3 UR4, UPT, UPT, UR4, 0x1, URZ ;  /* 0x0000000104047890 */ /* 0x000fe4000fffe0ff */
[----:B------:R-:W-:Y:S01]  /*2f9b0*/  UIADD3 UR6, UPT, UPT, UR6, -0x40, URZ ;  /* 0xffffffc006067890 */ /* 0x000fe2000fffe0ff */
[----:B------:R-:W0:Y:S04]  /*2f9c0*/  LDGDEPBAR ;  /* 0x00000000000079af */ /* 0x000e280000000000 */
[----:B-1----:R-:W2:Y:S04]  /*2f9d0*/  LDL.LU R23, [R1+0xce0] ;  /* 0x000ce00001177983 */ /* 0x002ea80000300800 */
[----:B------:R1:W-:Y:S01]  /*2f9e0*/  STL [R1+0x9d4], R27 ;  /* 0x0009d41b01007387 */ /* 0x0003e20000100800 */
[----:B------:R-:W-:-:S03]  /*2f9f0*/  IADD3 R9, P1, PT, R9, R7, RZ ;  /* 0x0000000709097210 */ /* 0x000fc60007f3e0ff */
[----:B-1----:R-:W3:Y:S04]  /*2fa00*/  LDL.LU R27, [R1+0xcdc] ;  /* 0x000cdc00011b7983 */ /* 0x002ee80000300800 */
[----:B------:R1:W-:Y:S04]  /*2fa10*/  STL [R1+0x9c4], R20 ;  /* 0x0009c41401007387 */ /* 0x0003e80000100800 */
[----:B-1----:R-:W3:Y:S04]  /*2fa20*/  LDL.LU R20, [R1+0xcd8] ;  /* 0x000cd80001147983 */ /* 0x002ee80000300800 */
[----:B------:R-:W-:Y:S01]  /*2fa30*/  STL [R1+0x9cc], R9 ;  /* 0x0009cc0901007387 */ /* 0x000fe20000100800 */
[--C-:B----4-:R-:W-:Y:S01]  /*2fa40*/  IMAD.X R6, R6, 0x1, R3.reuse, P4 ;  /* 0x0000000106067824 */ /* 0x110fe200020e0603 */
[----:B------:R-:W-:Y:S01]  /*2fa50*/  IADD3 R13, P4, PT, R13, R7, RZ ;  /* 0x000000070d0d7210 */ /* 0x000fe20007f9e0ff */
[----:B------:R-:W-:-:S03]  /*2fa60*/  IMAD.X R22, R22, 0x1, R3, P6 ;  /* 0x0000000116167824 */ /* 0x000fc600030e0603 */
[----:B------:R1:W-:Y:S01]  /*2fa70*/  STL [R1+0x9d0], R6 ;  /* 0x0009d00601007387 */ /* 0x0003e20000100800 */
[----:B------:R-:W-:-:S03]  /*2fa80*/  IADD3 R19, P6, PT, R19, R7, RZ ;  /* 0x0000000713137210 */ /* 0x000fc60007fde0ff */
[----:B-1----:R-:W4:Y:S04]  /*2fa90*/  LDL.LU R6, [R1+0x82c] ;  /* 0x00082c0001067983 */ /* 0x002f280000300800 */
[----:B------:R1:W-:Y:S04]  /*2faa0*/  STL [R1+0x9bc], R13 ;  /* 0x0009bc0d01007387 */ /* 0x0003e80000100800 */
[----:B-1----:R-:W3:Y:S04]  /*2fab0*/  LDL.LU R13, [R1+0xcd4] ;  /* 0x000cd400010d7983 */ /* 0x002ee80000300800 */
[----:B------:R1:W-:Y:S04]  /*2fac0*/  STL [R1+0x9c8], R22 ;  /* 0x0009c81601007387 */ /* 0x0003e80000100800 */
[----:B-1----:R-:W4:Y:S04]  /*2fad0*/  LDL.LU R22, [R1+0xcd0] ;  /* 0x000cd00001167983 */ /* 0x002f280000300800 */
[----:B------:R1:W-:Y:S04]  /*2fae0*/  STL [R1+0x9b4], R19 ;  /* 0x0009b41301007387 */ /* 0x0003e80000100800 */
[----:B-1----:R-:W4:Y:S01]  /*2faf0*/  LDL.LU R19, [R1+0xccc] ;  /* 0x000ccc0001137983 */ /* 0x002f220000300800 */
[--C-:B------:R-:W-:Y:S01]  /*2fb00*/  IMAD.X R24, R24, 0x1, R3.reuse, P5 ;  /* 0x0000000118187824 */ /* 0x100fe200028e0603 */
[-C--:B--2---:R-:W-:Y:S01]  /*2fb10*/  IADD3 R21, P5, PT, R21, R7.reuse, RZ ;  /* 0x0000000715157210 */ /* 0x084fe20007fbe0ff */
[----:B------:R-:W-:Y:S01]  /*2fb20*/  IMAD.X R26, R26, 0x1, R3, P3 ;  /* 0x000000011a1a7824 */ /* 0x000fe200018e0603 */
[----:B------:R-:W-:-:S02]  /*2fb30*/  IADD3 R23, P3, PT, R23, R7, RZ ;  /* 0x0000000717177210 */ /* 0x000fc40007f7e0ff */
[----:B------:R1:W-:Y:S01]  /*2fb40*/  STL [R1+0x9c0], R24 ;  /* 0x0009c01801007387 */ /* 0x0003e20000100800 */
[--C-:B------:R-:W-:Y:S02]  /*2fb50*/  IMAD.X R0, R0, 0x1, R3.reuse, P2 ;  /* 0x0000000100007824 */ /* 0x100fe400010e0603 */
[--C-:B------:R-:W-:Y:S01]  /*2fb60*/  IMAD.X R18, R18, 0x1, R3.reuse, P1 ;  /* 0x0000000112127824 */ /* 0x100fe200008e0603 */
[----:B------:R-:W-:Y:S01]  /*2fb70*/  IADD3 R10, P2, PT, R10, R7, RZ ;  /* 0x000000070a0a7210 */ /* 0x000fe20007f5e0ff */
[----:B-1----:R-:W2:Y:S04]  /*2fb80*/  LDL.LU R24, [R1+0xcc8] ;  /* 0x000cc80001187983 */ /* 0x002ea80000300800 */
[----:B------:R1:W-:Y:S04]  /*2fb90*/  STL [R1+0x9ac], R21 ;  /* 0x0009ac1501007387 */ /* 0x0003e80000100800 */
[----:B-1----:R-:W2:Y:S04]  /*2fba0*/  LDL.LU R21, [R1+0xcc4] ;  /* 0x000cc40001157983 */ /* 0x002ea80000300800 */
[----:B------:R1:W-:Y:S01]  /*2fbb0*/  STL [R1+0x9b8], R26 ;  /* 0x0009b81a01007387 */ /* 0x0003e20000100800 */
[----:B------:R-:W-:-:S03]  /*2fbc0*/  IMAD.X R17, R17, 0x1, R3, P0 ;  /* 0x0000000111117824 */ /* 0x000fc600000e0603 */
        /* <DEDUP_REMOVED lines=9> */
[----:B---3--:R-:W-:-:S05]  /*2fc60*/  IADD3 R13, P1, PT, R13, R7, RZ ;  /* 0x000000070d0d7210 */ /* 0x008fca0007f3e0ff */
[----:B------:R1:W-:Y:S04]  /*2fc70*/  STL [R1+0x994], R13 ;  /* 0x0009940d01007387 */ /* 0x0003e80000100800 */
[----:B-1----:R-:W3:Y:S04]  /*2fc80*/  LDL.LU R13, [R1+0xcb0] ;  /* 0x000cb000010d7983 */ /* 0x002ee80000300800 */
[----:B------:R1:W-:Y:S01]  /*2fc90*/  STL [R1+0x9a0], R17 ;  /* 0x0009a01101007387 */ /* 0x0003e20000100800 */
[----:B----4-:R-:W-:-:S03]  /*2fca0*/  IADD3 R19, P0, PT, R19, R7, RZ ;  /* 0x0000000713137210 */ /* 0x010fc60007f1e0ff */
[----:B-1----:R-:W4:Y:S04]  /*2fcb0*/  LDL.LU R17, [R1+0xcac] ;  /* 0x000cac0001117983 */ /* 0x002f280000300800 */
[----:B------:R1:W-:Y:S04]  /*2fcc0*/  STL [R1+0x98c], R19 ;  /* 0x00098c1301007387 */ /* 0x0003e80000100800 */
[----:B-1----:R-:W4:Y:S01]  /*2fcd0*/  LDL.LU R19, [R1+0xca8] ;  /* 0x000ca80001137983 */ /* 0x002f220000300800 */
[--C-:B------:R-:W-:Y:S02]  /*2fce0*/  IMAD.X R16, R16, 0x1, R3.reuse, P4 ;  /* 0x0000000110107824 */ /* 0x100fe400020e0603 */
[----:B------:R-:W-:-:S02]  /*2fcf0*/  IMAD.X R15, R15, 0x1, R3, P6 ;  /* 0x000000010f0f7824 */ /* 0x000fc400030e0603 */
[----:B------:R-:W-:Y:S01]  /*2fd00*/  IMAD.X R12, R12, 0x1, R3, P5 ;  /* 0x000000010c0c7824 */ /* 0x000fe200028e0603 */
[----:B------:R1:W-:Y:S01]  /*2fd10*/  STL [R1+0x998], R16 ;  /* 0x0009981001007387 */ /* 0x0003e20000100800 */
[----:B--2---:R-:W-:-:S03]  /*2fd20*/  IADD3 R21, P4, PT, R21, R7, RZ ;  /* 0x0000000715157210 */ /* 0x004fc60007f9e0ff */
[----:B-1----:R-:W2:Y:S04]  /*2fd30*/  LDL.LU R16, [R1+0xca4] ;  /* 0x000ca40001107983 */ /* 0x002ea80000300800 */
[----:B------:R1:W-:Y:S01]  /*2fd40*/  STL [R1+0x984], R21 ;  /* 0x0009841501007387 */ /* 0x0003e20000100800 */
[----:B------:R-:W-:Y:S01]  /*2fd50*/  IMAD.X R14, R14, 0x1, R3, P3 ;  /* 0x000000010e0e7824 */ /* 0x000fe200018e0603 */
[-C--:B------:R-:W-:Y:S02]  /*2fd60*/  IADD3 R11, P5, PT, R11, R7.reuse, RZ ;  /* 0x000000070b0b7210 */ /* 0x080fe40007fbe0ff */
[----:B-1----:R-:W2:Y:S04]  /*2fd70*/  LDL.LU R21, [R1+0xca0] ;  /* 0x000ca00001157983 */ /* 0x002ea80000300800 */
[----:B------:R1:W-:Y:S01]  /*2fd80*/  STL [R1+0x990], R15 ;  /* 0x0009900f01007387 */ /* 0x0003e20000100800 */
[----:B------:R-:W-:-:S03]  /*2fd90*/  IADD3 R23, P6, PT, R23, R7, RZ ;  /* 0x0000000717177210 */ /* 0x000fc60007fde0ff */
        /* <DEDUP_REMOVED lines=49> */
[----:B------:R-:W-:-:S03]  /*300b0*/  IMAD.X R18, R18, 0x1, R3, P2 ;  /* 0x0000000112127824 */ /* 0x000fc600010e0603 */
[----:B------:R1:W-:Y:S01]  /*300c0*/  STL [R1+0x808], R0 ;  /* 0x0008080001007387 */ /* 0x0003e20000100800 */
[-C--:B--2---:R-:W-:Y:S01]  /*300d0*/  IADD3 R21, P3, PT, R21, R7.reuse, RZ ;  /* 0x0000000715157210 */ /* 0x084fe20007f7e0ff */
[--C-:B------:R-:W-:Y:S02]  /*300e0*/  IMAD.X R17, R17, 0x1, R3.reuse, P1 ;  /* 0x0000000111117824 */ /* 0x100fe400008e0603 */
[----:B-1----:R-:W2:Y:S04]  /*300f0*/  LDL.LU R0, [R1+0xc5c] ;  /* 0x000c5c0001007983 */ /* 0x002ea80000300800 */
[----:B------:R1:W-:Y:S01]  /*30100*/  STL [R1+0x844], R21 ;  /* 0x0008441501007387 */ /* 0x0003e20000100800 */
[----:B------:R-:W-:Y:S01]  /*30110*/  IMAD.X R16, R16, 0x1, R3, P0 ;  /* 0x0000000110107824 */ /* 0x000fe200000e0603 */
[----:B------:R-:W-:-:S02]  /*30120*/  IADD3 R10, P1, PT, R10, R7, RZ ;  /* 0x000000070a0a7210 */ /* 0x000fc40007f3e0ff */
        /* <DEDUP_REMOVED lines=11> */
[----:B------:R-:W-:Y:S01]  /*301e0*/  STL [R1+0x854], R10 ;  /* 0x0008540a01007387 */ /* 0x000fe20000100800 */
[----:B---3--:R-:W-:-:S05]  /*301f0*/  IADD3 R13, P0, PT, R13, R7, RZ ;  /* 0x000000070d0d7210 */ /* 0x008fca0007f1e0ff */
[----:B------:R1:W-:Y:S04]  /*30200*/  STL [R1+0x85c], R13 ;  /* 0x00085c0d01007387 */ /* 0x0003e80000100800 */
[----:B-1----:R-:W3:Y:S04]  /*30210*/  LDL.LU R13, [R1+0xc44] ;  /* 0x000c4400010d7983 */ /* 0x002ee80000300800 */
[----:B------:R-:W3:Y:S04]  /*30220*/  LDL.LU R9, [R1+0x8cc] ;  /* 0x0008cc0001097983 */ /* 0x000ee80000300800 */
[----:B------:R1:W-:Y:S01]  /*30230*/  STL [R1+0x828], R15 ;  /* 0x0008280f01007387 */ /* 0x0003e20000100800 */
[----:B----4-:R-:W-:-:S03]  /*30240*/  IADD3 R19, P4, PT, R19, R7, RZ ;  /* 0x0000000713137210 */ /* 0x010fc60007f9e0ff */
[----:B-1----:R-:W4:Y:S04]  /*30250*/  LDL.LU R15, [R1+0xc40] ;  /* 0x000c4000010f7983 */ /* 0x002f280000300800 */
[----:B------:R1:W-:Y:S04]  /*30260*/  STL [R1+0x864], R19 ;  /* 0x0008641301007387 */ /* 0x0003e80000100800 */
[----:B-1----:R-:W4:Y:S01]  /*30270*/  LDL.LU R19, [R1+0xc3c] ;  /* 0x000c3c0001137983 */ /* 0x002f220000300800 */
[--C-:B------:R-:W-:Y:S02]  /*30280*/  IMAD.X R12, R12, 0x1, R3.reuse, P6 ;  /* 0x000000010c0c7824 */ /* 0x100fe400030e0603 */
[----:B------:R-:W-:-:S02]  /*30290*/  IMAD.X R14, R14, 0x1, R3, P5 ;  /* 0x000000010e0e7824 */ /* 0x000fc400028e0603 */
[--C-:B------:R-:W-:Y:S01]  /*302a0*/  IMAD.X R25, R25, 0x1, R3.reuse, P3 ;  /* 0x0000000119197824 */ /* 0x100fe200018e0603 */
[----:B------:R1:W-:Y:S01]  /*302b0*/  STL [R1+0x830], R12 ;  /* 0x0008300c01007387 */ /* 0x0003e20000100800 */
[-C--:B--2---:R-:W-:Y:S01]  /*302c0*/  IADD3 R21, P6, PT, R21, R7.reuse, RZ ;  /* 0x0000000715157210 */ /* 0x084fe20007fde0ff */
[----:B------:R-:W-:Y:S02]  /*302d0*/  IMAD.X R27, R27, 0x1, R3, P2 ;  /* 0x000000011b1b7824 */ /* 0x000fe400010e0603 */
[----:B-1----:R-:W2:Y:S04]  /*302e0*/  LDL.LU R12, [R1+0xc38] ;  /* 0x000c3800010c7983 */ /* 0x002ea80000300800 */
[----:B------:R1:W-:Y:S01]  /*302f0*/  STL [R1+0x86c], R21 ;  /* 0x00086c1501007387 */ /* 0x0003e20000100800 */
[----:B------:R-:W-:-:S03]  /*30300*/  IADD3 R11, P3, PT, R11, R7, RZ ;  /* 0x000000070b0b7210 */ /* 0x000fc60007f7e0ff */
        /* <DEDUP_REMOVED lines=11> */
[----:B------:R-:W-:Y:S04]  /*303c0*/  STL [R1+0x87c], R11 ;  /* 0x00087c0b01007387 */ /* 0x000fe80000100800 */
[----:B------:R-:W2:Y:S01]  /*303d0*/  LDL.LU R10, [R1+0x8f4] ;  /* 0x0008f400010a7983 */ /* 0x000ea20000300800 */
        /* <DEDUP_REMOVED lines=26> */
[----:B------:R-:W2:Y:S04]  /*30580*/  LDL.LU R11, [R1+0x91c] ;  /* 0x00091c00010b7983 */ /* 0x000ea80000300800 */
[----:B------:R1:W-:Y:S04]  /*30590*/  STL [R1+0x870], R0 ;  /* 0x0008700001007387 */ /* 0x0003e80000100800 */
[----:B------:R-:W-:Y:S04]  /*305a0*/  STL [R1+0x8a4], R6 ;  /* 0x0008a40601007387 */ /* 0x000fe80000100800 */
        /* <DEDUP_REMOVED lines=29> */
[----:B-1----:R-:W2:Y:S04]  /*30780*/  LDL.LU R12, [R1+0xbdc] ;  /* 0x000bdc00010c7983 */ /* 0x002ea80000300800 */
[----:B------:R-:W-:Y:S01]  /*30790*/  STL [R1+0x8cc], R9 ;  /* 0x0008cc0901007387 */ /* 0x000fe20000100800 */
        /* <DEDUP_REMOVED lines=84> */
[----:B------:R-:W2:Y:S04]  /*30ce0*/  LDL R2, [R1+0x9f4] ;  /* 0x0009f40001027983 */ /* 0x000ea80000100800 */
        /* <DEDUP_REMOVED lines=10> */
[----:B-1----:R-:W3:Y:S01]  /*30d90*/  LDL.LU R19, [R1+0xb64] ;  /* 0x000b640001137983 */ /* 0x002ee20000300800 */
[--C-:B------:R-:W-:Y:S02]  /*30da0*/  IMAD.X R20, R20, 0x1, R3.reuse, P3 ;  /* 0x0000000114147824 */ /* 0x100fe400018e0603 */
[----:B------:R-:W-:-:S02]  /*30db0*/  IMAD.X R22, R22, 0x1, R3, P2 ;  /* 0x0000000116167824 */ /* 0x000fc400010e0603 */
[----:B------:R-:W-:Y:S01]  /*30dc0*/  IMAD.X R24, R24, 0x1, R3, P1 ;  /* 0x0000000118187824 */ /* 0x000fe200008e0603 */
[----:B------:R1:W-:Y:S01]  /*30dd0*/  STL [R1+0x920], R20 ;  /* 0x0009201401007387 */ /* 0x0003e20000100800 */
[----:B--2---:R-:W-:-:S03]  /*30de0*/  IADD3 R21, P3, PT, R21, R7, RZ ;  /* 0x0000000715157210 */ /* 0x004fc60007f7e0ff */
[----:B-1----:R1:W5:Y:S04]  /*30df0*/  LDL.LU R20, [R1+0xb60] ;  /* 0x000b600001147983 */ /* 0x0023680000300800 */
[----:B------:R2:W-:Y:S01]  /*30e00*/  STL [R1+0x95c], R21 ;  /* 0x00095c1501007387 */ /* 0x0005e20000100800 */
[--C-:B------:R-:W-:Y:S02]  /*30e10*/  IMAD.X R26, R26, 0x1, R3.reuse, P0 ;  /* 0x000000011a1a7824 */ /* 0x100fe400000e0603 */
[----:B------:R-:W-:Y:S01]  /*30e20*/  IMAD.X R0, R0, 0x1, R3, P4 ;  /* 0x0000000100007824 */ /* 0x000fe200020e0603 */
[----:B--2---:R1:W5:Y:S04]  /*30e30*/  LDL.LU R21, [R1+0xb5c] ;  /* 0x000b5c0001157983 */ /* 0x0043680000300800 */
[----:B------:R2:W-:Y:S01]  /*30e40*/  STL [R1+0x928], R22 ;  /* 0x0009281601007387 */ /* 0x0005e20000100800 */
[----:B------:R-:W-:-:S03]  /*30e50*/  IADD3 R23, P2, PT, R23, R7, RZ ;  /* 0x0000000717177210 */ /* 0x000fc60007f5e0ff */
[----:B--2---:R1:W5:Y:S04]  /*30e60*/  LDL.LU R22, [R1+0xb58] ;  /* 0x000b580001167983 */ /* 0x0043680000300800 */
        /* <DEDUP_REMOVED lines=9> */
[--C-:B------:R-:W-:Y:S02]  /*30f00*/  IMAD.X R15, R15, 0x1, R3.reuse, P2 ;  /* 0x000000010f0f7824 */ /* 0x100fe400010e0603 */
[----:B------:R-:W-:Y:S01]  /*30f10*/  IMAD.X R12, R12, 0x1, R3, P1 ;  /* 0x000000010c0c7824 */ /* 0x000fe200008e0603 */
[----:B--2---:R1:W5:Y:S04]  /*30f20*/  LDL.LU R25, [R1+0xb4c] ;  /* 0x000b4c0001197983 */ /* 0x0043680000300800 */
[----:B------:R2:W-:Y:S04]  /*30f30*/  STL [R1+0x938], R26 ;  /* 0x0009381a01007387 */ /* 0x0005e80000100800 */
[----:B--2---:R1:W5:Y:S01]  /*30f40*/  LDL.LU R26, [R1+0xb48] ;  /* 0x000b4800011a7983 */ /* 0x0043620000300800 */
[----:B------:R-:W-:-:S02]  /*30f50*/  ISETP.NE.U32.AND P6, PT, R2, UR4, PT ;  /* 0x0000000402007c0c */ /* 0x000fc4000bfc5070 */
[----:B----4-:R-:W-:-:S05]  /*30f60*/  IADD3 R27, P0, PT, R27, R7, RZ ;  /* 0x000000071b1b7210 */ /* 0x010fca0007f1e0ff */
[----:B------:R2:W-:Y:S01]  /*30f70*/  STL [R1+0x974], R27 ;  /* 0x0009741b01007387 */ /* 0x0005e20000100800 */
[----:B---3--:R-:W-:-:S03]  /*30f80*/  IADD3 R19, P4, PT, R19, R7, RZ ;  /* 0x0000000713137210 */ /* 0x008fc60007f9e0ff */
[----:B--2---:R1:W5:Y:S04]  /*30f90*/  LDL.LU R27, [R1+0xb44] ;  /* 0x000b4400011b7983 */ /* 0x0043680000300800 */
[----:B------:R2:W-:Y:S01]  /*30fa0*/  STL [R1+0x940], R0 ;  /* 0x0009400001007387 */ /* 0x0005e20000100800 */
[--C-:B------:R-:W-:Y:S02]  /*30fb0*/  IMAD.X R13, R13, 0x1, R3.reuse, P4 ;  /* 0x000000010d0d7824 */ /* 0x100fe400020e0603 */
[----:B------:R-:W-:Y:S01]  /*30fc0*/  IMAD.X R14, R14, 0x1, R3, P0 ;  /* 0x000000010e0e7824 */ /* 0x000fe200000e0603 */
[----:B--2---:R1:W5:Y:S04]  /*30fd0*/  LDL.LU R0, [R1+0xb40] ;  /* 0x000b400001007983 */ /* 0x0043680000300800 */
[----:B------:R1:W-:Y:S04]  /*30fe0*/  STL [R1+0x97c], R19 ;  /* 0x00097c1301007387 */ /* 0x0003e80000100800 */
[----:B------:R1:W-:Y:S04]  /*30ff0*/  STL [R1+0x948], R18 ;  /* 0x0009481201007387 */ /* 0x0003e80000100800 */
[----:B------:R1:W-:Y:S04]  /*31000*/  STL [R1+0x950], R17 ;  /* 0x0009501101007387 */ /* 0x0003e80000100800 */
[----:B------:R1:W-:Y:S04]  /*31010*/  STL [R1+0x958], R16 ;  /* 0x0009581001007387 */ /* 0x0003e80000100800 */
[----:B------:R1:W-:Y:S04]  /*31020*/  STL [R1+0x960], R15 ;  /* 0x0009600f01007387 */ /* 0x0003e80000100800 */
[----:B------:R1:W-:Y:S04]  /*31030*/  STL [R1+0x968], R12 ;  /* 0x0009680c01007387 */ /* 0x0003e80000100800 */
[----:B------:R1:W-:Y:S04]  /*31040*/  STL [R1+0x978], R13 ;  /* 0x0009780d01007387 */ /* 0x0003e80000100800 */
[----:B------:R1:W-:Y:S01]  /*31050*/  STL [R1+0x970], R14 ;  /* 0x0009700e01007387 */ /* 0x0003e20000100800 */
[----:B------:R-:W-:Y:S05]  /*31060*/  @P6 BRA `(.L_x_1) ;  /* 0xfffffdf800d86947 */ /* 0x000fea000383ffff */
.L_x_0:
[----:B-1----:R-:W2:Y:S01]  /*31070*/  LDL.LU R16, [R1+0x360] ;  /* 0x0003600001107983 */ /* 0x002ea20000300800 */
[----:B------:R-:W-:-:S04]  /*31080*/  DEPBAR.LE SB0, 0x0 ;  /* 0x000080000000791a */ /* 0x000fc80000000000 */
[----:B------:R-:W2:Y:S01]  /*31090*/  LDL.LU R17, [R1+0x364] ;  /* 0x0003640001117983 */ /* 0x000ea20000300800 */
[----:B------:R-:W1:Y:S03]  /*310a0*/  LDCU UR4, c[0x0][0x3b4] ;  /* 0x00007680ff0477ac */ /* 0x000e660008000800 */
[----:B------:R-:W2:Y:S01]  /*310b0*/  LDL.LU R18, [R1+0x368] ;  /* 0x0003680001127983 */ /* 0x000ea20000300800 */
[----:B------:R-:W3:Y:S03]  /*310c0*/  LDCU.64 UR28, c[0x0][0x398] ;  /* 0x00007300ff1c77ac */ /* 0x000ee60008000a00 */
[----:B------:R-:W2:Y:S01]  /*310d0*/  LDL.LU R19, [R1+0x36c] ;  /* 0x00036c0001137983 */ /* 0x000ea20000300800 */
[----:B------:R-:W4:Y:S01]  /*310e0*/  LDCU.64 UR6, c[0x0][0x390] ;  /* 0x00007200ff0677ac */ /* 0x000f220008000a00 */
[----:B------:R-:W1:Y:S01]  /*310f0*/  S2R R2, SR_TID.X ;  /* 0x0000000000027919 */ /* 0x000e620000002100 */
[----:B------:R-:W1:Y:S01]  /*31100*/  LDCU UR19, c[0x0][0x39c] ;  /* 0x00007380ff1377ac */ /* 0x000e620008000800 */
[----:B------:R-:W3:Y:S01]  /*31110*/  LDL.LU R12, [R1+0x260] ;  /* 0x00026000010c7983 */ /* 0x000ee20000300800 */
[----:B------:R-:W1:Y:S03]  /*31120*/  LDCU UR8, c[0x0][0x3b8] ;  /* 0x00007700ff0877ac */ /* 0x000e660008000800 */
[----:B------:R-:W3:Y:S01]  /*31130*/  LDL.LU R13, [R1+0x264] ;  /* 0x00026400010d7983 */ /* 0x000ee20000300800 */
[----:B------:R-:W1:Y:S03]  /*31140*/  LDCU UR12, c[0x0][0x3b8] ;  /* 0x00007700ff0c77ac */ /* 0x000e660008000800 */
[----:B------:R-:W3:Y:S01]  /*31150*/  LDL.LU R14, [R1+0x268] ;  /* 0x00026800010e7983 */ /* 0x000ee20000300800 */
[----:B------:R-:W1:Y:S03]  /*31160*/  LDCU UR21, c[0x0][0x39c] ;  /* 0x00007380ff1577ac */ /* 0x000e660008000800 */
[----:B------:R-:W3:Y:S01]  /*31170*/  LDL.LU R15, [R1+0x26c] ;  /* 0x00026c00010f7983 */ /* 0x000ee20000300800 */
[----:B------:R-:W2:Y:S03]  /*31180*/  LDCU UR20, c[0x0][0x39c] ;  /* 0x00007380ff1477ac */ /* 0x000ea60008000800 */
[----:B------:R-:W3:Y:S01]  /*31190*/  LDL.LU R8, [R1+0x540] ;  /* 0x0005400001087983 */ /* 0x000ee20000300800 */
[----:B------:R-:W2:Y:S03]  /*311a0*/  LDCU UR9, c[0x0][0x3b8] ;  /* 0x00007700ff0977ac */ /* 0x000ea60008000800 */
[----:B------:R-:W3:Y:S01]  /*311b0*/  LDL.LU R9, [R1+0x544] ;  /* 0x0005440001097983 */ /* 0x000ee20000300800 */
[----:B------:R-:W2:Y:S03]  /*311c0*/  LDCU UR13, c[0x0][0x3b8] ;  /* 0x00007700ff0d77ac */ /* 0x000ea60008000800 */
[----:B------:R-:W3:Y:S01]  /*311d0*/  LDL.LU R10, [R1+0x548] ;  /* 0x00054800010a7983 */ /* 0x000ee20000300800 */
[----:B------:R-:W2:Y:S01]  /*311e0*/  LDCU UR22, c[0x0][0x39c] ;  /* 0x00007380ff1677ac */ /* 0x000ea20008000800 */
[----:B-1----:R-:W-:-:S02]  /*311f0*/  IMAD.SHL.U32 R3, R2, 0x200, RZ ;  /* 0x0000020002037824 */ /* 0x002fc400078e00ff */
[----:B------:R-:W4:Y:S01]  /*31200*/  LDL.LU R11, [R1+0x54c] ;  /* 0x00054c00010b7983 */ /* 0x000f220000300800 */
[C---:B-----5:R-:W-:Y:S01]  /*31210*/  IMAD.SHL.U32 R0, R2.reuse, 0x8, RZ ;  /* 0x0000000802007824 */ /* 0x060fe200078e00ff */
[----:B------:R-:W1:Y:S01]  /*31220*/  LDCU UR23, c[0x0][0x39c] ;  /* 0x00007380ff1777ac */ /* 0x000e620008000800 */
[C---:B------:R-:W-:Y:S01]  /*31230*/  IMAD.SHL.U32 R5, R2.reuse, 0x100, RZ ;  /* 0x0000010002057824 */ /* 0x040fe200078e00ff */
[----:B------:R-:W-:Y:S01]  /*31240*/  LOP3.LUT R3, R3, 0x1000, RZ, 0xc0, !PT ;  /* 0x0000100003037812 */ /* 0x000fe200078ec0ff */
[----:B------:R-:W-:Y:S01]  /*31250*/  IMAD.SHL.U32 R4, R2, 0x10, RZ ;  /* 0x0000001002047824 */ /* 0x000fe200078e00ff */
[----:B------:R-:W-:Y:S01]  /*31260*/  LOP3.LUT R0, R0, 0x80, RZ, 0xc0, !PT ;  /* 0x0000008000007812 */ /* 0x000fe200078ec0ff */
[----:B------:R-:W-:Y:S01]  /*31270*/  STL.64 [R1+0xbd8], R26 ;  /* 0x000bd81a01007387 */ /* 0x000fe20000100a00 */
[----:B------:R-:W-:Y:S01]  /*31280*/  LOP3.LUT R5, R5, 0xe000, RZ, 0xc0, !PT ;  /* 0x0000e00005057812 */ /* 0x000fe200078ec0ff */
[----:B------:R-:W1:Y:S01]  /*31290*/  LDCU UR14, c[0x0][0x3b8] ;  /* 0x00007700ff0e77ac */ /* 0x000e620008000800 */
[----:B------:R-:W-:Y:S01]  /*312a0*/  LOP3.LUT R4, R4, 0x70, RZ, 0xc0, !PT ;  /* 0x0000007004047812 */ /* 0x000fe200078ec0ff */
[----:B------:R1:W-:Y:S01]  /*312b0*/  STL.64 [R1+0xbd0], R24 ;  /* 0x000bd01801007387 */ /* 0x0003e20000100a00 */
[----:B------:R-:W-:Y:S01]  /*312c0*/  IADD3 R0, PT, PT, R0, UR5, R3 ;  /* 0x0000000500007c10 */ /* 0x000fe2000fffe003 */
[----:B------:R-:W1:Y:S01]  /*312d0*/  LDCU UR15, c[0x0][0x3b8] ;  /* 0x00007700ff0f77ac */ /* 0x000e620008000800 */
[----:B------:R-:W-:Y:S01]  /*312e0*/  LOP3.LUT R3, R2, 0x100, RZ, 0xc0, !PT ;  /* 0x0000010002037812 */ /* 0x000fe200078ec0ff */
[----:B------:R-:W-:Y:S01]  /*312f0*/  STL.64 [R1+0xb58], R22 ;  /* 0x000b581601007387 */ /* 0x000fe20000100a00 */
[----:B------:R-:W-:Y:S01]  /*31300*/  IADD3 R0, PT, PT, R4, R0, R5 ;  /* 0x0000000004007210 */ /* 0x000fe20007ffe005 */
[----:B------:R-:W2:Y:S01]  /*31310*/  LDCU UR24, c[0x0][0x39c] ;  /* 0x00007380ff1877ac */ /* 0x000ea20008000800 */
[----:B------:R-:W-:Y:S01]  /*31320*/  LOP3.LUT R2, R2, 0x1ff, RZ, 0xc0, !PT ;  /* 0x000001ff02027812 */ /* 0x000fe200078ec0ff */
[----:B------:R-:W-:Y:S02]  /*31330*/  STL.64 [R1+0xb50], R20 ;  /* 0x000b501401007387 */ /* 0x000fe40000100a00 */
[----:B------:R-:W-:Y:S01]  /*31340*/  IMAD.IADD R0, R3, 0x1, R0 ;  /* 0x0000000103007824 */ /* 0x000fe200078e0200 */
[----:B------:R-:W-:Y:S01]  /*31350*/  LEA R3, R2, UR5, 0x4 ;  /* 0x0000000502037c11 */ /* 0x000fe2000f8e20ff */
[----:B------:R-:W-:Y:S06]  /*31360*/  BAR.SYNC.DEFER_BLOCKING 0x0 ;  /* 0x0000000000007b1d */ /* 0x000fec0000010000 */
[----:B------:R-:W2:Y:S01]  /*31370*/  LDCU UR5, c[0x0][0x3b8] ;  /* 0x00007700ff0577ac */ /* 0x000ea20008000800 */
[----:B------:R-:W-:Y:S01]  /*31380*/  STL [R1+0x3b0], R3 ;  /* 0x0003b00301007387 */ /* 0x000fe20000100800 */
[----:B------:R-:W2:Y:S03]  /*31390*/  LDCU UR25, c[0x0][0x39c] ;  /* 0x00007380ff1977ac */ /* 0x000ea60008000800 */
[----:B-1----:R-:W4:Y:S01]  /*313a0*/  LDL.LU R24, [R1+0x1d0] ;  /* 0x0001d00001187983 */ /* 0x002f220000300800 */
[----:B------:R-:W1:Y:S03]  /*313b0*/  LDCU UR16, c[0x0][0x3b8] ;  /* 0x00007700ff1077ac */ /* 0x000e660008000800 */
[----:B------:R-:W4:Y:S01]  /*313c0*/  LDL.LU R25, [R1+0x1d4] ;  /* 0x0001d40001197983 */ /* 0x000f220000300800 */
[----:B------:R-:W1:Y:S03]  /*313d0*/  LDCU UR26, c[0x0][0x39c] ;  /* 0x00007380ff1a77ac */ /* 0x000e660008000800 */
[----:B------:R-:W4:Y:S01]  /*313e0*/  LDL.LU R26, [R1+0x1d8] ;  /* 0x0001d800011a7983 */ /* 0x000f220000300800 */
[----:B------:R-:W1:Y:S03]  /*313f0*/  LDCU UR17, c[0x0][0x3b8] ;  /* 0x00007700ff1177ac */ /* 0x000e660008000800 */
[----:B------:R-:W4:Y:S01]  /*31400*/  LDL.LU R27, [R1+0x1dc] ;  /* 0x0001dc00011b7983 */ /* 0x000f220000300800 */
[----:B------:R-:W1:Y:S01]  /*31410*/  LDCU UR27, c[0x0][0x39c] ;  /* 0x00007380ff1b77ac */ /* 0x000e620008000800 */
[----:B------:R-:W1:Y:S02]  /*31420*/  LDCU UR18, c[0x0][0x3b8] ;  /* 0x00007700ff1277ac */ /* 0x000e640008000800 */
[----:B--2---:R2:W-:Y:S04]  /*31430*/  STSM.16.M88.4 [R0], R16 ;  /* 0x0000001000007844 */ /* 0x0045e80000000200 */
[----:B--2---:R-:W2:Y:S04]  /*31440*/  LDL.LU R16, [R1+0x4d0] ;  /* 0x0004d00001107983 */ /* 0x004ea80000300800 */
[----:B------:R-:W2:Y:S04]  /*31450*/  LDL.LU R17, [R1+0x4d4] ;  /* 0x0004d40001117983 */ /* 0x000ea80000300800 */
[----:B------:R-:W2:Y:S04]  /*31460*/  LDL.LU R18, [R1+0x4d8] ;  /* 0x0004d80001127983 */ /* 0x000ea80000300800 */
[----:B------:R-:W2:Y:S04]  /*31470*/  LDL.LU R19, [R1+0x4dc] ;  /* 0x0004dc0001137983 */ /* 0x000ea80000300800 */
[----:B---3--:R-:W-:Y:S04]  /*31480*/  STSM.16.M88.4 [R0+0x200], R12 ;  /* 0x0002000c00007844 */ /* 0x008fe80000000200 */
[----:B----4-:R3:W-:Y:S04]  /*31490*/  STSM.16.M88.4 [R0+0x400], R8 ;  /* 0x0004000800007844 */ /* 0x0107e80000000200 */
[----:B--2---:R-:W-:Y:S04]  /*314a0*/  STL.64 [R1+0xd68], R18 ;  /* 0x000d681201007387 */ /* 0x004fe80000100a00 */
[----:B------:R2:W-:Y:S04]  /*314b0*/  STL.64 [R1+0xd60], R16 ;  /* 0x000d601001007387 */ /* 0x0005e80000100a00 */
[----:B---3--:R-:W3:Y:S04]  /*314c0*/  LDL.LU R8, [R1+0xc0] ;  /* 0x0000c00001087983 */ /* 0x008ee80000300800 */
[----:B------:R-:W3:Y:S04]  /*314d0*/  LDL.LU R9, [R1+0xc4] ;  /* 0x0000c40001097983 */ /* 0x000ee80000300800 */
[----:B------:R-:W4:Y:S04]  /*314e0*/  LDL.LU R10, [R1+0xc8] ;  /* 0x0000c800010a7983 */ /* 0x000f280000300800 */
[----:B------:R-:W4:Y:S04]  /*314f0*/  LDL.LU R11, [R1+0xcc] ;  /* 0x0000cc00010b7983 */ /* 0x000f280000300800 */
[----:B----4-:R-:W-:Y:S04]  /*31500*/  STL.64 [R1+0xd78], R10 ;  /* 0x000d780a01007387 */ /* 0x010fe80000100a00 */
[----:B---3--:R3:W-:Y:S04]  /*31510*/  STL.64 [R1+0xd70], R8 ;  /* 0x000d700801007387 */ /* 0x0087e80000100a00 */
[----:B--2---:R-:W2:Y:S04]  /*31520*/  LDL.LU R16, [R1+0x2e0] ;  /* 0x0002e00001107983 */ /* 0x004ea80000300800 */
[----:B------:R-:W2:Y:S04]  /*31530*/  LDL.LU R17, [R1+0x2e4] ;  /* 0x0002e40001117983 */ /* 0x000ea80000300800 */
[----:B------:R-:W2:Y:S04]  /*31540*/  LDL.LU R18, [R1+0x2e8] ;  /* 0x0002e80001127983 */ /* 0x000ea80000300800 */
[----:B------:R-:W2:Y:S04]  /*31550*/  LDL.LU R19, [R1+0x2ec] ;  /* 0x0002ec0001137983 */ /* 0x000ea80000300800 */
[----:B---3--:R-:W3:Y:S04]  /*31560*/  LDL.LU R8, [R1+0x160] ;  /* 0x0001600001087983 */ /* 0x008ee80000300800 */
[----:B------:R-:W3:Y:S04]  /*31570*/  LDL.LU R9, [R1+0x164] ;  /* 0x0001640001097983 */ /* 0x000ee80000300800 */
[----:B------:R-:W3:Y:S04]  /*31580*/  LDL.LU R10, [R1+0x168] ;  /* 0x00016800010a7983 */ /* 0x000ee80000300800 */
[----:B------:R-:W3:Y:S04]  /*31590*/  LDL.LU R11, [R1+0x16c] ;  /* 0x00016c00010b7983 */ /* 0x000ee80000300800 */
[----:B------:R-:W-:Y:S04]  /*315a0*/  STL.64 [R1+0xd38], R26 ;  /* 0x000d381a01007387 */ /* 0x000fe80000100a00 */
[----:B------:R-:W-:Y:S04]  /*315b0*/  STL.64 [R1+0xd30], R24 ;  /* 0x000d301801007387 */ /* 0x000fe80000100a00 */
[----:B------:R-:W4:Y:S04]  /*315c0*/  LDL.LU R20, [R1+0x2d0] ;  /* 0x0002d00001147983 */ /* 0x000f280000300800 */
[----:B------:R-:W4:Y:S04]  /*315d0*/  LDL.LU R21, [R1+0x2d4] ;  /* 0x0002d40001157983 */ /* 0x000f280000300800 */
[----:B------:R-:W2:Y:S04]  /*315e0*/  LDL.LU R22, [R1+0x2d8] ;  /* 0x0002d80001167983 */ /* 0x000ea80000300800 */
[----:B------:R-:W2:Y:S04]  /*315f0*/  LDL.LU R23, [R1+0x2dc] ;  /* 0x0002dc0001177983 */ /* 0x000ea80000300800 */
[----:B--2---:R-:W-:Y:S04]  /*31600*/  STL.64 [R1+0xd48], R22 ;  /* 0x000d481601007387 */ /* 0x004fe80000100a00 */
[----:B----4-:R-:W-:Y:S04]  /*31610*/  STL.64 [R1+0xd40], R20 ;  /* 0x000d401401007387 */ /* 0x010fe80000100a00 */
[----:B------:R-:W2:Y:S04]  /*31620*/  LDL.LU R4, [R1+0x150] ;  /* 0x0001500001047983 */ /* 0x000ea80000300800 */
[----:B------:R-:W2:Y:S04]  /*31630*/  LDL.LU R5, [R1+0x154] ;  /* 0x0001540001057983 */ /* 0x000ea80000300800 */
[----:B------:R-:W4:Y:S04]  /*31640*/  LDL.LU R6, [R1+0x158] ;  /* 0x0001580001067983 */ /* 0x000f280000300800 */
[----:B------:R-:W4:Y:S04]  /*31650*/  LDL.LU R7, [R1+0x15c] ;  /* 0x00015c0001077983 */ /* 0x000f280000300800 */
[----:B---3--:R-:W-:Y:S04]  /*31660*/  STSM.16.M88.4 [R0+0x600], R8 ;  /* 0x0006000800007844 */ /* 0x008fe80000000200 */
[----:B------:R-:W-:Y:S04]  /*31670*/  STSM.16.M88.4 [R0+0x800], R16 ;  /* 0x0008001000007844 */ /* 0x000fe80000000200 */
[----:B----4-:R-:W-:Y:S04]  /*31680*/  STL.64 [R1+0xd58], R6 ;  /* 0x000d580601007387 */ /* 0x010fe80000100a00 */
[----:B--2---:R2:W-:Y:S04]  /*31690*/  STL.64 [R1+0xd50], R4 ;  /* 0x000d500401007387 */ /* 0x0045e80000100a00 */
[----:B--2---:R-:W2:Y:S04]  /*316a0*/  LDL.LU R4, [R1+0x1e0] ;  /* 0x0001e00001047983 */ /* 0x004ea80000300800 */
[----:B------:R-:W2:Y:S04]  /*316b0*/  LDL.LU R5, [R1+0x1e4] ;  /* 0x0001e40001057983 */ /* 0x000ea80000300800 */
[----:B------:R-:W2:Y:S04]  /*316c0*/  LDL.LU R6, [R1+0x1e8] ;  /* 0x0001e80001067983 */ /* 0x000ea80000300800 */
[----:B------:R-:W2:Y:S04]  /*316d0*/  LDL.LU R7, [R1+0x1ec] ;  /* 0x0001ec0001077983 */ /* 0x000ea80000300800 */
[----:B------:R-:W3:Y:S04]  /*316e0*/  LDL.LU R24, [R1+0x250] ;  /* 0x0002500001187983 */ /* 0x000ee80000300800 */
        /* <DEDUP_REMOVED lines=10> */
[----:B------:R-:W3:Y:S04]  /*31790*/  LDL.LU R15, [R1+0x4cc] ;  /* 0x0004cc00010f7983 */ /* 0x000ee80000300800 */
[----:B------:R-:W3:Y:S04]  /*317a0*/  LDL.LU.64 R10, [R1+0xd78] ;  /* 0x000d7800010a7983 */ /* 0x000ee80000300a00 */
[----:B------:R-:W3:Y:S04]  /*317b0*/  LDL.LU.64 R8, [R1+0xd70] ;  /* 0x000d700001087983 */ /* 0x000ee80000300a00 */
[----:B------:R-:W3:Y:S04]  /*317c0*/  LDL.LU.64 R18, [R1+0xd68] ;  /* 0x000d680001127983 */ /* 0x000ee80000300a00 */
[----:B------:R-:W3:Y:S04]  /*317d0*/  LDL.LU.64 R16, [R1+0xd60] ;  /* 0x000d600001107983 */ /* 0x000ee80000300a00 */
[----:B--2---:R-:W-:Y:S04]  /*317e0*/  STSM.16.M88.4 [R0+0xa00], R4 ;  /* 0x000a000400007844 */ /* 0x004fe80000000200 */
[----:B---3--:R-:W-:Y:S04]  /*317f0*/  STSM.16.M88.4 [R0+0xc00], R16 ;  /* 0x000c001000007844 */ /* 0x008fe80000000200 */
[----:B------:R-:W-:Y:S01]  /*31800*/  STSM.16.M88.4 [R0+0xe00], R8 ;  /* 0x000e000800007844 */ /* 0x000fe20000000200 */
[----:B------:R-:W-:Y:S06]  /*31810*/  BAR.SYNC.DEFER_BLOCKING 0x0 ;  /* 0x0000000000007b1d */ /* 0x000fec0000010000 */
[----:B------:R-:W2:Y:S04]  /*31820*/  LDS.128 R16, [R3] ;  /* 0x0000000003107984 */ /* 0x000ea80000000c00 */
[----:B------:R-:W3:Y:S04]  /*31830*/  LDS.128 R4, [R3+0x2000] ;  /* 0x0020000003047984 */ /* 0x000ee80000000c00 */
[----:B------:R-:W1:Y:S04]  /*31840*/  LDS.128 R8, [R3+0x4000] ;  /* 0x0040000003087984 */ /* 0x000e680000000c00 */
[----:B--2---:R-:W-:Y:S04]  /*31850*/  STL.64 [R1+0xb68], R18 ;  /* 0x000b681201007387 */ /* 0x004fe80000100a00 */
[----:B------:R2:W-:Y:S04]  /*31860*/  STL.64 [R1+0xb60], R16 ;  /* 0x000b601001007387 */ /* 0x0005e80000100a00 */
[----:B--2---:R-:W2:Y:S04]  /*31870*/  LDL.LU R16, [R1+0x530] ;  /* 0x0005300001107983 */ /* 0x004ea80000300800 */
[----:B------:R-:W2:Y:S04]  /*31880*/  LDL.LU R17, [R1+0x534] ;  /* 0x0005340001117983 */ /* 0x000ea80000300800 */
[----:B------:R-:W2:Y:S04]  /*31890*/  LDL.LU R18, [R1+0x538] ;  /* 0x0005380001127983 */ /* 0x000ea80000300800 */
[----:B------:R-:W2:Y:S04]  /*318a0*/  LDL.LU R19, [R1+0x53c] ;  /* 0x00053c0001137983 */ /* 0x000ea80000300800 */
[----:B---3--:R-:W-:Y:S04]  /*318b0*/  STL.64 [R1+0x10], R4 ;  /* 0x0000100401007387 */ /* 0x008fe80000100a00 */
[----:B------:R-:W-:Y:S04]  /*318c0*/  STL.64 [R1+0x18], R6 ;  /* 0x0000180601007387 */ /* 0x000fe80000100a00 */
[----:B------:R-:W3:Y:S04]  /*318d0*/  LDS.128 R4, [R3+0x6000] ;  /* 0x0060000003047984 */ /* 0x000ee80000000c00 */
[----:B-1----:R-:W-:Y:S04]  /*318e0*/  STL.64 [R1], R8 ;  /* 0x0000000801007387 */ /* 0x002fe80000100a00 */
[----:B------:R-:W-:Y:S04]  /*318f0*/  STL.64 [R1+0x8], R10 ;  /* 0x0000080a01007387 */ /* 0x000fe80000100a00 */
[----:B------:R-:W1:Y:S04]  /*31900*/  LDS.128 R8, [R3+0x8000] ;  /* 0x0080000003087984 */ /* 0x000e680000000c00 */
[----:B---3--:R-:W-:Y:S04]  /*31910*/  STL.64 [R1+0x30], R4 ;  /* 0x0000300401007387 */ /* 0x008fe80000100a00 */
[----:B------:R-:W-:Y:S04]  /*31920*/  STL.64 [R1+0x38], R6 ;  /* 0x0000380601007387 */ /* 0x000fe80000100a00 */
[----:B------:R-:W3:Y:S04]  /*31930*/  LDS.128 R4, [R3+0xa000] ;  /* 0x00a0000003047984 */ /* 0x000ee80000000c00 */
[----:B-1----:R1:W-:Y:S04]  /*31940*/  STL.64 [R1+0x20], R8 ;  /* 0x0000200801007387 */ /* 0x0023e80000100a00 */
[----:B------:R3:W-:Y:S04]  /*31950*/  STL.64 [R1+0x28], R10 ;  /* 0x0000280a01007387 */ /* 0x0007e80000100a00 */
[----:B-1----:R-:W2:Y:S04]  /*31960*/  LDL.LU R8, [R1+0xb0] ;  /* 0x0000b00001087983 */ /* 0x002ea80000300800 */
[----:B---3--:R-:W-:Y:S04]  /*31970*/  STL.64 [R1+0x50], R4 ;  /* 0x0000500401007387 */ /* 0x008fe80000100a00 */
[----:B------:R-:W-:Y:S04]  /*31980*/  STL.64 [R1+0x58], R6 ;  /* 0x0000580601007387 */ /* 0x000fe80000100a00 */
[----:B------:R-:W1:Y:S04]  /*31990*/  LDS.128 R4, [R3+0xc000] ;  /* 0x00c0000003047984 */ /* 0x000e680000000c00 */
[----:B------:R-:W3:Y:S04]  /*319a0*/  LDL.LU R9, [R1+0xb4] ;  /* 0x0000b40001097983 */ /* 0x000ee80000300800 */
[----:B------:R-:W3:Y:S04]  /*319b0*/  LDL.LU R10, [R1+0xb8] ;  /* 0x0000b800010a7983 */ /* 0x000ee80000300800 */
[----:B------:R-:W3:Y:S04]  /*319c0*/  LDL.LU R11, [R1+0xbc] ;  /* 0x0000bc00010b7983 */ /* 0x000ee80000300800 */
[----:B-1----:R-:W-:Y:S04]  /*319d0*/  STL.64 [R1+0x80], R4 ;  /* 0x0000800401007387 */ /* 0x002fe80000100a00 */
[----:B------:R-:W-:Y:S04]  /*319e0*/  STL.64 [R1+0x88], R6 ;  /* 0x0000880601007387 */ /* 0x000fe80000100a00 */
[----:B------:R-:W1:Y:S01]  /*319f0*/  LDS.128 R4, [R3+0xe000] ;  /* 0x00e0000003047984 */ /* 0x000e620000000c00 */
[----:B------:R-:W-:Y:S06]  /*31a00*/  BAR.SYNC.DEFER_BLOCKING 0x0 ;  /* 0x0000000000007b1d */ /* 0x000fec0000010000 */
[----:B----4-:R-:W-:Y:S04]  /*31a10*/  STSM.16.M88.4 [R0], R20 ;  /* 0x0000001400007844 */ /* 0x010fe80000000200 */
[----:B-1----:R-:W-:Y:S04]  /*31a20*/  STL.64 [R1+0xc0], R4 ;  /* 0x0000c00401007387 */ /* 0x002fe80000100a00 */
[----:B------:R1:W-:Y:S04]  /*31a30*/  STL.64 [R1+0xc8], R6 ;  /* 0x0000c80601007387 */ /* 0x0003e80000100a00 */
[----:B-1----:R-:W4:Y:S04]  /*31a40*/  LDL.LU.64 R6, [R1+0xd58] ;  /* 0x000d580001067983 */ /* 0x002f280000300a00 */
[----:B------:R-:W4:Y:S04]  /*31a50*/  LDL.LU.64 R4, [R1+0xd50] ;  /* 0x000d500001047983 */ /* 0x000f280000300a00 */
[----:B------:R-:W3:Y:S04]  /*31a60*/  LDL.LU.64 R22, [R1+0xd48] ;  /* 0x000d480001167983 */ /* 0x000ee80000300a00 */
[----:B------:R-:W3:Y:S04]  /*31a70*/  LDL.LU.64 R20, [R1+0xd40] ;  /* 0x000d400001147983 */ /* 0x000ee80000300a00 */
[----:B------:R1:W-:Y:S04]  /*31a80*/  STSM.16.M88.4 [R0+0x200], R24 ;  /* 0x0002001800007844 */ /* 0x0003e80000000200 */
[----:B-1----:R-:W3:Y:S04]  /*31a90*/  LDL.LU.64 R26, [R1+0xd38] ;  /* 0x000d3800011a7983 */ /* 0x002ee80000300a00 */
[----:B------:R-:W3:Y:S04]  /*31aa0*/  LDL.LU.64 R24, [R1+0xd30] ;  /* 0x000d300001187983 */ /* 0x000ee80000300a00 */
[----:B--2---:R-:W-:Y:S04]  /*31ab0*/  STSM.16.M88.4 [R0+0x400], R16 ;  /* 0x0004001000007844 */ /* 0x004fe80000000200 */
[----:B----4-:R-:W-:Y:S04]  /*31ac0*/  STSM.16.M88.4 [R0+0x600], R4 ;  /* 0x0006000400007844 */ /* 0x010fe80000000200 */
[----:B---3--:R1:W-:Y:S04]  /*31ad0*/  STSM.16.M88.4 [R0+0x800], R20 ;  /* 0x0008001400007844 */ /* 0x0083e80000000200 */
[----:B-1----:R-:W2:Y:S04]  /*31ae0*/  LDL.LU R20, [R1+0x4b0] ;  /* 0x0004b00001147983 */ /* 0x002ea80000300800 */
[----:B------:R-:W2:Y:S04]  /*31af0*/  LDL.LU R21, [R1+0x4b4] ;  /* 0x0004b40001157983 */ /* 0x000ea80000300800 */
[----:B------:R-:W3:Y:S04]  /*31b00*/  LDL.LU R22, [R1+0x4b8] ;  /* 0x0004b80001167983 */ /* 0x000ee80000300800 */
[----:B------:R-:W3:Y:S04]  /*31b10*/  LDL.LU R23, [R1+0x4bc] ;  /* 0x0004bc0001177983 */ /* 0x000ee80000300800 */
[----:B---3--:R-:W-:Y:S04]  /*31b20*/  STL.64 [R1+0xd08], R22 ;  /* 0x000d081601007387 */ /* 0x008fe80000100a00 */
[----:B--2---:R-:W-:Y:S04]  /*31b30*/  STL.64 [R1+0xd00], R20 ;  /* 0x000d001401007387 */ /* 0x004fe80000100a00 */
[----:B------:R-:W2:Y:S04]  /*31b40*/  LDL.LU R16, [R1+0x1c0] ;  /* 0x0001c00001107983 */ /* 0x000ea80000300800 */
[----:B------:R-:W2:Y:S04]  /*31b50*/  LDL.LU R17, [R1+0x1c4] ;  /* 0x0001c40001117983 */ /* 0x000ea80000300800 */
[----:B------:R-:W3:Y:S04]  /*31b60*/  LDL.LU R18, [R1+0x1c8] ;  /* 0x0001c80001127983 */ /* 0x000ee80000300800 */
[----:B------:R-:W3:Y:S04]  /*31b70*/  LDL.LU R19, [R1+0x1cc] ;  /* 0x0001cc0001137983 */ /* 0x000ee80000300800 */
[----:B------:R1:W-:Y:S04]  /*31b80*/  STSM.16.M88.4 [R0+0xa00], R24 ;  /* 0x000a001800007844 */ /* 0x0003e80000000200 */
[----:B------:R-:W-:Y:S04]  /*31b90*/  STSM.16.M88.4 [R0+0xc00], R12 ;  /* 0x000c000c00007844 */ /* 0x000fe80000000200 */
[----:B------:R-:W-:Y:S01]  /*31ba0*/  STSM.16.M88.4 [R0+0xe00], R8 ;  /* 0x000e000800007844 */ /* 0x000fe20000000200 */
[----:B------:R-:W-:Y:S06]  /*31bb0*/  BAR.SYNC.DEFER_BLOCKING 0x0 ;  /* 0x0000000000007b1d */ /* 0x000fec0000010000 */
[----:B------:R-:W4:Y:S04]  /*31bc0*/  LDS.128 R4, [R3] ;  /* 0x0000000003047984 */ /* 0x000f280000000c00 */
[----:B------:R-:W1:Y:S04]  /*31bd0*/  LDS.128 R12, [R3+0x2000] ;  /* 0x00200000030c7984 */ /* 0x000e680000000c00 */
[----:B------:R-:W1:Y:S04]  /*31be0*/  LDS.128 R8, [R3+0x4000] ;  /* 0x0040000003087984 */ /* 0x000e680000000c00 */
[----:B---3--:R-:W-:Y:S04]  /*31bf0*/  STL.64 [R1+0xd18], R18 ;  /* 0x000d181201007387 */ /* 0x008fe80000100a00 */
[----:B--2---:R2:W-:Y:S04]  /*31c00*/  STL.64 [R1+0xd10], R16 ;  /* 0x000d101001007387 */ /* 0x0045e80000100a00 */
[----:B-1----:R-:W3:Y:S04]  /*31c10*/  LDL.LU R24, [R1+0xa0] ;  /* 0x0000a00001187983 */ /* 0x002ee80000300800 */
[----:B------:R-:W3:Y:S04]  /*31c20*/  LDL.LU R25, [R1+0xa4] ;  /* 0x0000a40001197983 */ /* 0x000ee80000300800 */
[----:B------:R-:W2:Y:S04]  /*31c30*/  LDL.LU R26, [R1+0xa8] ;  /* 0x0000a800011a7983 */ /* 0x000ea80000300800 */
[----:B------:R-:W2:Y:S04]  /*31c40*/  LDL.LU R27, [R1+0xac] ;  /* 0x0000ac00011b7983 */ /* 0x000ea80000300800 */
[----:B--2---:R-:W-:Y:S04]  /*31c50*/  STL.64 [R1+0xd28], R26 ;  /* 0x000d281a01007387 */ /* 0x004fe80000100a00 */
[----:B---3--:R-:W-:Y:S04]  /*31c60*/  STL.64 [R1+0xd20], R24 ;  /* 0x000d201801007387 */ /* 0x008fe80000100a00 */
[----:B------:R-:W2:Y:S04]  /*31c70*/  LDL.LU R16, [R1+0x340] ;  /* 0x0003400001107983 */ /* 0x000ea80000300800 */
[----:B----4-:R-:W-:Y:S04]  /*31c80*/  STL.64 [R1+0xb0], R4 ;  /* 0x0000b00401007387 */ /* 0x010fe80000100a00 */
[----:B------:R-:W-:Y:S04]  /*31c90*/  STL.64 [R1+0xb8], R6 ;  /* 0x0000b80601007387 */ /* 0x000fe80000100a00 */
[----:B------:R-:W2:Y:S04]  /*31ca0*/  LDL.LU R17, [R1+0x344] ;  /* 0x0003440001117983 */ /* 0x000ea80000300800 */
[----:B------:R-:W2:Y:S04]  /*31cb0*/  LDL.LU R18, [R1+0x348] ;  /* 0x0003480001127983 */ /* 0x000ea80000300800 */
[----:B------:R-:W2:Y:S04]  /*31cc0*/  LDL.LU R19, [R1+0x34c] ;  /* 0x00034c0001137983 */ /* 0x000ea80000300800 */
[----:B------:R-:W3:Y:S04]  /*31cd0*/  LDL.LU R20, [R1+0x240] ;  /* 0x0002400001147983 */ /* 0x000ee80000300800 */
[----:B------:R-:W3:Y:S04]  /*31ce0*/  LDL.LU R21, [R1+0x244] ;  /* 0x0002440001157983 */ /* 0x000ee80000300800 */
[----:B------:R-:W3:Y:S04]  /*31cf0*/  LDL.LU R22, [R1+0x248] ;  /* 0x0002480001167983 */ /* 0x000ee80000300800 */
[----:B------:R-:W3:Y:S04]  /*31d00*/  LDL.LU R23, [R1+0x24c] ;  /* 0x00024c0001177983 */ /* 0x000ee80000300800 */
[----:B------:R-:W-:Y:S04]  /*31d10*/  STL.64 [R1+0x150], R12 ;  /* 0x0001500c01007387 */ /* 0x000fe80000100a00 */
[----:B------:R-:W-:Y:S04]  /*31d20*/  STL.64 [R1+0x158], R14 ;  /* 0x0001580e01007387 */ /* 0x000fe80000100a00 */
[----:B------:R-:W1:Y:S04]  /*31d30*/  LDS.128 R12, [R3+0x8000] ;  /* 0x00800000030c7984 */ /* 0x000e680000000c00 */
[----:B------:R-:W4:Y:S04]  /*31d40*/  LDS.128 R4, [R3+0x6000] ;  /* 0x0060000003047984 */ /* 0x000f280000000c00 */
[----:B------:R-:W-:Y:S04]  /*31d50*/  STL.64 [R1+0x160], R8 ;  /* 0x0001600801007387 */ /* 0x000fe80000100a00 */
[----:B------:R-:W-:Y:S04]  /*31d60*/  STL.64 [R1+0x168], R10 ;  /* 0x0001680a01007387 */ /* 0x000fe80000100a00 */
[----:B------:R-:W4:Y:S04]  /*31d70*/  LDS.128 R8, [R3+0xa000] ;  /* 0x00a0000003087984 */ /* 0x000f280000000c00 */
[----:B------:R-:W4:Y:S04]  /*31d80*/  LDS.128 R24, [R3+0xe000] ;  /* 0x00e0000003187984 */ /* 0x000f280000000c00 */
[----:B-1----:R-:W-:Y:S04]  /*31d90*/  STL [R1+0xb4c], R15 ;  /* 0x000b4c0f01007387 */ /* 0x002fe80000100800 */
[----:B----4-:R-:W-:Y:S04]  /*31da0*/  STL.64 [R1+0x40], R4 ;  /* 0x0000400401007387 */ /* 0x010fe80000100a00 */
[----:B------:R-:W-:Y:S04]  /*31db0*/  STL.64 [R1+0x48], R6 ;  /* 0x0000480601007387 */ /* 0x000fe80000100a00 */
[----:B------:R-:W1:Y:S01]  /*31dc0*/  LDS.128 R4, [R3+0xc000] ;  /* 0x00c0000003047984 */ /* 0x000e620000000c00 */
[----:B------:R-:W-:Y:S06]  /*31dd0*/  BAR.SYNC.DEFER_BLOCKING 0x0 ;  /* 0x0000000000007b1d */ /* 0x000fec0000010000 */
[----:B------:R-:W-:Y:S04]  /*31de0*/  STL [R1+0xb78], R14 ;  /* 0x000b780e01007387 */ /* 0x000fe80000100800 */
[----:B------:R4:W-:Y:S04]  /*31df0*/  STL.64 [R1+0xb70], R12 ;  /* 0x000b700c01007387 */ /* 0x0009e80000100a00 */
[----:B----4-:R-:W4:Y:S04]  /*31e00*/  LDL.LU R12, [R1+0x2c0] ;  /* 0x0002c000010c7983 */ /* 0x010f280000300800 */
[----:B------:R-:W4:Y:S04]  /*31e10*/  LDL.LU R13, [R1+0x2c4] ;  /* 0x0002c400010d7983 */ /* 0x000f280000300800 */
[----:B------:R-:W4:Y:S04]  /*31e20*/  LDL.LU R14, [R1+0x2c8] ;  /* 0x0002c800010e7983 */ /* 0x000f280000300800 */
[----:B------:R-:W4:Y:S04]  /*31e30*/  LDL.LU R15, [R1+0x2cc] ;  /* 0x0002cc00010f7983 */ /* 0x000f280000300800 */
[----:B------:R-:W-:Y:S04]  /*31e40*/  STL.64 [R1+0xb88], R10 ;  /* 0x000b880a01007387 */ /* 0x000fe80000100a00 */
[----:B------:R1:W-:Y:S01]  /*31e50*/  STL.64 [R1+0xb80], R8 ;  /* 0x000b800801007387 */ /* 0x0003e20000100a00 */
[----:B------:R-:W-:-:S03]  /*31e60*/  IMAD.MOV.U32 R29, RZ, RZ, R24 ;  /* 0x000000ffff1d7224 */ /* 0x000fc600078e0018 */
[----:B-1----:R-:W4:Y:S04]  /*31e70*/  LDL.LU R8, [R1+0x140] ;  /* 0x0001400001087983 */ /* 0x002f280000300800 */
        /* <DEDUP_REMOVED lines=10> */
[----:B------:R1:W-:Y:S04]  /*31f20*/  STL.64 [R1+0x1d8], R26 ;  /* 0x0001d81a01007387 */ /* 0x0003e80000100a00 */
[----:B-1----:R-:W4:Y:S04]  /*31f30*/  LDL.LU.64 R26, [R1+0xd28] ;  /* 0x000d2800011a7983 */ /* 0x002f280000300a00 */
[----:B------:R-:W4:Y:S04]  /*31f40*/  LDL.LU.64 R24, [R1+0xd20] ;  /* 0x000d200001187983 */ /* 0x000f280000300a00 */
[----:B--2---:R1:W-:Y:S04]  /*31f50*/  STSM.16.M88.4 [R0], R16 ;  /* 0x0000001000007844 */ /* 0x0043e80000000200 */
[----:B-1----:R-:W2:Y:S04]  /*31f60*/  LDL.LU.64 R18, [R1+0xd18] ;  /* 0x000d180001127983 */ /* 0x002ea80000300a00 */
[----:B------:R-:W2:Y:S04]  /*31f70*/  LDL.LU.64 R16, [R1+0xd10] ;  /* 0x000d100001107983 */ /* 0x000ea80000300a00 */
[----:B---3--:R1:W-:Y:S04]  /*31f80*/  STSM.16.M88.4 [R0+0x200], R20 ;  /* 0x0002001400007844 */ /* 0x0083e80000000200 */
[----:B-1----:R-:W3:Y:S04]  /*31f90*/  LDL.LU.64 R22, [R1+0xd08] ;  /* 0x000d080001167983 */ /* 0x002ee80000300a00 */
[----:B------:R-:W3:Y:S04]  /*31fa0*/  LDL.LU.64 R20, [R1+0xd00] ;  /* 0x000d000001147983 */ /* 0x000ee80000300a00 */
[----:B----4-:R-:W-:Y:S04]  /*31fb0*/  STSM.16.M88.4 [R0+0x400], R4 ;  /* 0x0004000400007844 */ /* 0x010fe80000000200 */
[----:B------:R-:W-:Y:S04]  /*31fc0*/  STSM.16.M88.4 [R0+0x600], R8 ;  /* 0x0006000800007844 */ /* 0x000fe80000000200 */
[----:B------:R-:W-:Y:S04]  /*31fd0*/  STSM.16.M88.4 [R0+0x800], R12 ;  /* 0x0008000c00007844 */ /* 0x000fe80000000200 */
[----:B--2---:R-:W-:Y:S04]  /*31fe0*/  STSM.16.M88.4 [R0+0xa00], R16 ;  /* 0x000a001000007844 */ /* 0x004fe80000000200 */
[----:B---3--:R-:W-:Y:S04]  /*31ff0*/  STSM.16.M88.4 [R0+0xc00], R20 ;  /* 0x000c001400007844 */ /* 0x008fe80000000200 */
[----:B------:R-:W-:Y:S01]  /*32000*/  STSM.16.M88.4 [R0+0xe00], R24 ;  /* 0x000e001800007844 */ /* 0x000fe20000000200 */
[----:B------:R-:W-:Y:S06]  /*32010*/  BAR.SYNC.DEFER_BLOCKING 0x0 ;  /* 0x0000000000007b1d */ /* 0x000fec0000010000 */
[----:B------:R-:W1:Y:S04]  /*32020*/  LDS.128 R8, [R3] ;  /* 0x0000000003087984 */ /* 0x000e680000000c00 */
[----:B------:R-:W2:Y:S04]  /*32030*/  LDS.128 R4, [R3+0x2000] ;  /* 0x0020000003047984 */ /* 0x000ea80000000c00 */
[----:B------:R-:W3:Y:S04]  /*32040*/  LDS.128 R12, [R3+0x4000] ;  /* 0x00400000030c7984 */ /* 0x000ee80000000c00 */
[----:B-1----:R-:W-:Y:S04]  /*32050*/  STL.64 [R1+0xa0], R8 ;  /* 0x0000a00801007387 */ /* 0x002fe80000100a00 */
[----:B------:R-:W-:Y:S04]  /*32060*/  STL.64 [R1+0xa8], R10 ;  /* 0x0000a80a01007387 */ /* 0x000fe80000100a00 */
[----:B------:R-:W1:Y:S04]  /*32070*/  LDS.128 R8, [R3+0x6000] ;  /* 0x0060000003087984 */ /* 0x000e680000000c00 */
[----:B--2---:R-:W-:Y:S04]  /*32080*/  STL.64 [R1+0x140], R4 ;  /* 0x0001400401007387 */ /* 0x004fe80000100a00 */
[----:B------:R-:W-:Y:S04]  /*32090*/  STL.64 [R1+0x148], R6 ;  /* 0x0001480601007387 */ /* 0x000fe80000100a00 */
[----:B------:R-:W2:Y:S04]  /*320a0*/  LDS.128 R4, [R3+0x8000] ;  /* 0x0080000003047984 */ /* 0x000ea80000000c00 */
[----:B---3--:R-:W-:Y:S04]  /*320b0*/  STL.64 [R1+0x1c0], R12 ;  /* 0x0001c00c01007387 */ /* 0x008fe80000100a00 */
[----:B------:R-:W-:Y:S04]  /*320c0*/  STL.64 [R1+0x1c8], R14 ;  /* 0x0001c80e01007387 */ /* 0x000fe80000100a00 */
[----:B------:R-:W3:Y:S04]  /*320d0*/  LDS.128 R12, [R3+0xa000] ;  /* 0x00a00000030c7984 */ /* 0x000ee80000000c00 */
[----:B-1----:R-:W-:Y:S04]  /*320e0*/  STL.64 [R1+0x1e0], R8 ;  /* 0x0001e00801007387 */ /* 0x002fe80000100a00 */
[----:B------:R-:W-:Y:S04]  /*320f0*/  STL.64 [R1+0x1e8], R10 ;  /* 0x0001e80a01007387 */ /* 0x000fe80000100a00 */
[----:B------:R-:W1:Y:S04]  /*32100*/  LDS.128 R8, [R3+0xc000] ;  /* 0x00c0000003087984 */ /* 0x000e680000000c00 */
[----:B--2---:R-:W-:Y:S04]  /*32110*/  STL.64 [R1+0x240], R4 ;  /* 0x0002400401007387 */ /* 0x004fe80000100a00 */
[----:B------:R-:W-:Y:S04]  /*32120*/  STL.64 [R1+0x248], R6 ;  /* 0x0002480601007387 */ /* 0x000fe80000100a00 */
[----:B------:R-:W2:Y:S04]  /*32130*/  LDS.128 R4, [R3+0xe000] ;  /* 0x00e0000003047984 */ /* 0x000ea80000000c00 */
[----:B---3--:R3:W-:Y:S04]  /*32140*/  STL.64 [R1+0x250], R12 ;  /* 0x0002500c01007387 */ /* 0x0087e80000100a00 */
[----:B------:R4:W-:Y:S04]  /*32150*/  STL.64 [R1+0x258], R14 ;  /* 0x0002580e01007387 */ /* 0x0009e80000100a00 */
[----:B------:R-:W3:Y:S04]  /*32160*/  LDL.LU R24, [R1+0x70] ;  /* 0x0000700001187983 */ /* 0x000ee80000300800 */
[----:B-1----:R-:W-:Y:S04]  /*32170*/  STL.64 [R1+0x260], R8 ;  /* 0x0002600801007387 */ /* 0x002fe80000100a00 */
[----:B------:R-:W-:Y:S04]  /*32180*/  STL.64 [R1+0x268], R10 ;  /* 0x0002680a01007387 */ /* 0x000fe80000100a00 */
[----:B--2---:R-:W-:Y:S04]  /*32190*/  STL.64 [R1+0x2c0], R4 ;  /* 0x0002c00401007387 */ /* 0x004fe80000100a00 */
[----:B------:R-:W-:Y:S04]  /*321a0*/  STL.64 [R1+0x2c8], R6 ;  /* 0x0002c80601007387 */ /* 0x000fe80000100a00 */
[----:B------:R-:W3:Y:S04]  /*321b0*/  LDL.LU R25, [R1+0x74] ;  /* 0x0000740001197983 */ /* 0x000ee80000300800 */
[----:B------:R-:W2:Y:S04]  /*321c0*/  LDL.LU R26, [R1+0x78] ;  /* 0x00007800011a7983 */ /* 0x000ea80000300800 */
[----:B------:R-:W2:Y:S01]  /*321d0*/  LDL.LU R27, [R1+0x7c] ;  /* 0x00007c00011b7983 */ /* 0x000ea20000300800 */
[----:B------:R-:W-:Y:S06]  /*321e0*/  BAR.SYNC.DEFER_BLOCKING 0x0 ;  /* 0x0000000000007b1d */ /* 0x000fec0000010000 */
[----:B--2---:R-:W-:Y:S04]  /*321f0*/  STL.64 [R1+0xc68], R26 ;  /* 0x000c681a01007387 */ /* 0x004fe80000100a00 */
[----:B---3--:R-:W-:Y:S04]  /*32200*/  STL.64 [R1+0xc60], R24 ;  /* 0x000c601801007387 */ /* 0x008fe80000100a00 */
[----:B------:R-:W2:Y:S04]  /*32210*/  LDL.LU R16, [R1+0x1a0] ;  /* 0x0001a00001107983 */ /* 0x000ea80000300800 */
[----:B------:R-:W2:Y:S04]  /*32220*/  LDL.LU R17, [R1+0x1a4] ;  /* 0x0001a40001117983 */ /* 0x000ea80000300800 */
[----:B------:R-:W3:Y:S04]  /*32230*/  LDL.LU R18, [R1+0x1a8] ;  /* 0x0001a80001127983 */ /* 0x000ee80000300800 */
[----:B------:R-:W3:Y:S04]  /*32240*/  LDL.LU R19, [R1+0x1ac] ;  /* 0x0001ac0001137983 */ /* 0x000ee80000300800 */
[----:B---3--:R-:W-:Y:S04]  /*32250*/  STL.64 [R1+0xc78], R18 ;  /* 0x000c781201007387 */ /* 0x008fe80000100a00 */
[----:B--2---:R-:W-:Y:S04]  /*32260*/  STL.64 [R1+0xc70], R16 ;  /* 0x000c701001007387 */ /* 0x004fe80000100a00 */
[----:B------:R-:W2:Y:S04]  /*32270*/  LDL.LU R12, [R1+0x2a0] ;  /* 0x0002a000010c7983 */ /* 0x000ea80000300800 */
[----:B------:R-:W2:Y:S04]  /*32280*/  LDL.LU R13, [R1+0x2a4] ;  /* 0x0002a400010d7983 */ /* 0x000ea80000300800 */
[----:B----4-:R-:W3:Y:S04]  /*32290*/  LDL.LU R14, [R1+0x2a8] ;  /* 0x0002a800010e7983 */ /* 0x010ee80000300800 */
[----:B------:R-:W3:Y:S04]  /*322a0*/  LDL.LU R15, [R1+0x2ac] ;  /* 0x0002ac00010f7983 */ /* 0x000ee80000300800 */
        /* <DEDUP_REMOVED lines=68> */
[----:B--2---:R1:W-:Y:S04]  /*326f0*/  STSM.16.M88.4 [R0], R12 ;  /* 0x0000000c00007844 */ /* 0x0043e80000000200 */
[----:B-1----:R-:W2:Y:S04]  /*32700*/  LDL.LU.64 R14, [R1+0xcf8] ;  /* 0x000cf800010e7983 */ /* 0x002ea80000300a00 */
[----:B------:R-:W2:Y:S04]  /*32710*/  LDL.LU.64 R12, [R1+0xcf0] ;  /* 0x000cf000010c7983 */ /* 0x000ea80000300a00 */
[----:B--2---:R1:W-:Y:S04]  /*32720*/  STSM.16.M88.4 [R0+0x200], R12 ;  /* 0x0002000c00007844 */ /* 0x0043e80000000200 */
        /* <DEDUP_REMOVED lines=17> */
[----:B--2---:R-:W-:Y:S01]  /*32840*/  STSM.16.M88.4 [R0+0xe00], R12 ;  /* 0x000e000c00007844 */ /* 0x004fe20000000200 */
[----:B------:R-:W-:Y:S06]  /*32850*/  BAR.SYNC.DEFER_BLOCKING 0x0 ;  /* 0x0000000000007b1d */ /* 0x000fec0000010000 */
[----:B------:R-:W1:Y:S04]  /*32860*/  LDS.128 R12, [R3] ;  /* 0x00000000030c7984 */ /* 0x000e680000000c00 */
[----:B-1----:R-:W-:Y:S04]  /*32870*/  STL.64 [R1+0x1b0], R12 ;  /* 0x0001b00c01007387 */ /* 0x002fe80000100a00 */
[----:B------:R-:W-:Y:S04]  /*32880*/  STL.64 [R1+0x1b8], R14 ;  /* 0x0001b80e01007387 */ /* 0x000fe80000100a00 */
[----:B------:R-:W1:Y:S04]  /*32890*/  LDS.128 R12, [R3+0x2000] ;  /* 0x00200000030c7984 */ /* 0x000e680000000c00 */
        /* <DEDUP_REMOVED lines=17> */
[----:B------:R-:W1:Y:S01]  /*329b0*/  LDS.128 R12, [R3+0xe000] ;  /* 0x00e00000030c7984 */ /* 0x000e620000000c00 */
[----:B------:R-:W-:Y:S06]  /*329c0*/  BAR.SYNC.DEFER_BLOCKING 0x0 ;  /* 0x0000000000007b1d */ /* 0x000fec0000010000 */
[----:B-1----:R-:W-:Y:S04]  /*329d0*/  STL.64 [R1+0x340], R12 ;  /* 0x0003400c01007387 */ /* 0x002fe80000100a00 */
[----:B------:R1:W-:Y:S04]  /*329e0*/  STL.64 [R1+0x348], R14 ;  /* 0x0003480e01007387 */ /* 0x0003e80000100a00 */
[----:B-1----:R-:W2:Y:S04]  /*329f0*/  LDL.LU.64 R14, [R1+0xc88] ;  /* 0x000c8800010e7983 */ /* 0x002ea80000300a00 */
[----:B------:R-:W2:Y:S04]  /*32a00*/  LDL.LU.64 R12, [R1+0xc80] ;  /* 0x000c8000010c7983 */ /* 0x000ea80000300a00 */
[----:B---3--:R1:W-:Y:S04]  /*32a10*/  STSM.16.M88.4 [R0], R16 ;  /* 0x0000001000007844 */ /* 0x0083e80000000200 */
[----:B----4-:R3:W-:Y:S04]  /*32a20*/  STSM.16.M88.4 [R0+0x200], R24 ;  /* 0x0002001800007844 */ /* 0x0107e80000000200 */
[----:B------:R-:W-:Y:S04]  /*32a30*/  STSM.16.M88.4 [R0+0x400], R4 ;  /* 0x0004000400007844 */ /* 0x000fe80000000200 */
[----:B------:R-:W-:Y:S04]  /*32a40*/  STSM.16.M88.4 [R0+0x600], R8 ;  /* 0x0006000800007844 */ /* 0x000fe80000000200 */
[----:B-1----:R-:W4:Y:S04]  /*32a50*/  LDL.LU.64 R18, [R1+0xc78] ;  /* 0x000c780001127983 */ /* 0x002f280000300a00 */
[----:B------:R-:W4:Y:S04]  /*32a60*/  LDL.LU.64 R16, [R1+0xc70] ;  /* 0x000c700001107983 */ /* 0x000f280000300a00 */
[----:B---3--:R-:W3:Y:S04]  /*32a70*/  LDL.LU.64 R26, [R1+0xc68] ;  /* 0x000c6800011a7983 */ /* 0x008ee80000300a00 */
[----:B------:R-:W3:Y:S04]  /*32a80*/  LDL.LU.64 R24, [R1+0xc60] ;  /* 0x000c600001187983 */ /* 0x000ee80000300a00 */
[----:B--2---:R1:W-:Y:S04]  /*32a90*/  STSM.16.M88.4 [R0+0x800], R12 ;  /* 0x0008000c00007844 */ /* 0x0043e80000000200 */
[----:B-1----:R-:W2:Y:S04]  /*32aa0*/  LDL.LU R12, [R1+0x60] ;  /* 0x00006000010c7983 */ /* 0x002ea80000300800 */
[----:B------:R-:W2:Y:S04]  /*32ab0*/  LDL.LU R13, [R1+0x64] ;  /* 0x00006400010d7983 */ /* 0x000ea80000300800 */
[----:B------:R-:W2:Y:S04]  /*32ac0*/  LDL.LU R14, [R1+0x68] ;  /* 0x00006800010e7983 */ /* 0x000ea80000300800 */
[----:B------:R-:W2:Y:S04]  /*32ad0*/  LDL.LU R15, [R1+0x6c] ;  /* 0x00006c00010f7983 */ /* 0x000ea80000300800 */
[----:B--2---:R-:W-:Y:S04]  /*32ae0*/  STL.64 [R1+0xc08], R14 ;  /* 0x000c080e01007387 */ /* 0x004fe80000100a00 */
[----:B------:R1:W-:Y:S04]  /*32af0*/  STL.64 [R1+0xc00], R12 ;  /* 0x000c000c01007387 */ /* 0x0003e80000100a00 */
        /* <DEDUP_REMOVED lines=11> */
[----:B------:R-:W-:Y:S04]  /*32bb0*/  STL.64 [R1+0xc20], R12 ;  /* 0x000c200c01007387 */ /* 0x000fe80000100a00 */
        /* <DEDUP_REMOVED lines=10> */
[----:B----4-:R-:W-:Y:S04]  /*32c60*/  STSM.16.M88.4 [R0+0xa00], R16 ;  /* 0x000a001000007844 */ /* 0x010fe80000000200 */
[----:B------:R-:W-:Y:S04]  /*32c70*/  STSM.16.M88.4 [R0+0xc00], R20 ;  /* 0x000c001400007844 */ /* 0x000fe80000000200 */
[----:B---3--:R-:W-:Y:S01]  /*32c80*/  STSM.16.M88.4 [R0+0xe00], R24 ;  /* 0x000e001800007844 */ /* 0x008fe20000000200 */
[----:B------:R-:W-:Y:S06]  /*32c90*/  BAR.SYNC.DEFER_BLOCKING 0x0 ;  /* 0x0000000000007b1d */ /* 0x000fec0000010000 */
[----:B------:R-:W1:Y:S04]  /*32ca0*/  LDS.128 R20, [R3] ;  /* 0x0000000003147984 */ /* 0x000e680000000c00 */
[----:B------:R-:W3:Y:S04]  /*32cb0*/  LDS.128 R16, [R3+0x2000] ;  /* 0x0020000003107984 */ /* 0x000ee80000000c00 */
[----:B--2---:R-:W-:Y:S04]  /*32cc0*/  STL.64 [R1+0xc48], R10 ;  /* 0x000c480a01007387 */ /* 0x004fe80000100a00 */
[----:B------:R2:W-:Y:S04]  /*32cd0*/  STL.64 [R1+0xc40], R8 ;  /* 0x000c400801007387 */ /* 0x0005e80000100a00 */
[----:B--2---:R-:W2:Y:S04]  /*32ce0*/  LDL.LU R8, [R1+0x310] ;  /* 0x0003100001087983 */ /* 0x004ea80000300800 */
[----:B------:R-:W2:Y:S04]  /*32cf0*/  LDL.LU R9, [R1+0x314] ;  /* 0x0003140001097983 */ /* 0x000ea80000300800 */
[----:B------:R-:W4:Y:S04]  /*32d00*/  LDL.LU R10, [R1+0x318] ;  /* 0x00031800010a7983 */ /* 0x000f280000300800 */
[----:B------:R-:W4:Y:S04]  /*32d10*/  LDL.LU R11, [R1+0x31c] ;  /* 0x00031c00010b7983 */ /* 0x000f280000300800 */
[----:B----4-:R-:W-:Y:S04]  /*32d20*/  STL.64 [R1+0xc58], R10 ;  /* 0x000c580a01007387 */ /* 0x010fe80000100a00 */
[----:B--2---:R-:W-:Y:S04]  /*32d30*/  STL.64 [R1+0xc50], R8 ;  /* 0x000c500801007387 */ /* 0x004fe80000100a00 */
[----:B------:R-:W2:Y:S04]  /*32d40*/  LDS.128 R8, [R3+0x4000] ;  /* 0x0040000003087984 */ /* 0x000ea80000000c00 */
        /* <DEDUP_REMOVED lines=8> */
[----:B-1----:R1:W-:Y:S04]  /*32dd0*/  STL.64 [R1+0x1a0], R20 ;  /* 0x0001a01401007387 */ /* 0x0023e80000100a00 */
[----:B------:R2:W-:Y:S04]  /*32de0*/  STL.64 [R1+0x1a8], R22 ;  /* 0x0001a81601007387 */ /* 0x0005e80000100a00 */
[----:B-1----:R-:W4:Y:S04]  /*32df0*/  LDL.LU R20, [R1+0x200] ;  /* 0x0002000001147983 */ /* 0x002f280000300800 */
[----:B---3--:R1:W-:Y:S04]  /*32e00*/  STL.64 [R1+0x120], R16 ;  /* 0x0001201001007387 */ /* 0x0083e80000100a00 */
[----:B------:R3:W-:Y:S04]  /*32e10*/  STL.64 [R1+0x128], R18 ;  /* 0x0001281201007387 */ /* 0x0007e80000100a00 */
[----:B--2---:R-:W-:Y:S04]  /*32e20*/  STL.64 [R1+0x220], R8 ;  /* 0x0002200801007387 */ /* 0x004fe80000100a00 */
[----:B------:R-:W-:Y:S04]  /*32e30*/  STL.64 [R1+0x228], R10 ;  /* 0x0002280a01007387 */ /* 0x000fe80000100a00 */
[----:B------:R-:W2:Y:S04]  /*32e40*/  LDS.128 R8, [R3+0x6000] ;  /* 0x0060000003087984 */ /* 0x000ea80000000c00 */
[----:B------:R-:W4:Y:S04]  /*32e50*/  LDL.LU R21, [R1+0x204] ;  /* 0x0002040001157983 */ /* 0x000f280000300800 */
[----:B------:R-:W4:Y:S04]  /*32e60*/  LDL.LU R22, [R1+0x208] ;  /* 0x0002080001167983 */ /* 0x000f280000300800 */
[----:B------:R-:W4:Y:S04]  /*32e70*/  LDL.LU R23, [R1+0x20c] ;  /* 0x00020c0001177983 */ /* 0x000f280000300800 */
[----:B-1----:R-:W4:Y:S04]  /*32e80*/  LDL.LU R16, [R1+0x300] ;  /* 0x0003000001107983 */ /* 0x002f280000300800 */
[----:B------:R-:W4:Y:S04]  /*32e90*/  LDL.LU R17, [R1+0x304] ;  /* 0x0003040001117983 */ /* 0x000f280000300800 */
[----:B---3--:R-:W3:Y:S04]  /*32ea0*/  LDL.LU R18, [R1+0x308] ;  /* 0x0003080001127983 */ /* 0x008ee80000300800 */
[----:B------:R-:W3:Y:S04]  /*32eb0*/  LDL.LU R19, [R1+0x30c] ;  /* 0x00030c0001137983 */ /* 0x000ee80000300800 */
[----:B------:R-:W3:Y:S04]  /*32ec0*/  LDL.LU R24, [R1+0x4e0] ;  /* 0x0004e00001187983 */ /* 0x000ee80000300800 */
[----:B------:R-:W3:Y:S04]  /*32ed0*/  LDL.LU R25, [R1+0x4e4] ;  /* 0x0004e40001197983 */ /* 0x000ee80000300800 */
[----:B------:R-:W3:Y:S04]  /*32ee0*/  LDL.LU R26, [R1+0x4e8] ;  /* 0x0004e800011a7983 */ /* 0x000ee80000300800 */
[----:B------:R-:W3:Y:S04]  /*32ef0*/  LDL.LU R27, [R1+0x4ec] ;  /* 0x0004ec00011b7983 */ /* 0x000ee80000300800 */
[----:B--2---:R-:W-:Y:S04]  /*32f00*/  STL.64 [R1+0x320], R8 ;  /* 0x0003200801007387 */ /* 0x004fe80000100a00 */
        /* <DEDUP_REMOVED lines=12> */
[----:B------:R1:W-:Y:S04]  /*32fd0*/  STL.64 [R1+0x378], R10 ;  /* 0x0003780a01007387 */ /* 0x0003e80000100a00 */
[----:B-1----:R-:W2:Y:S04]  /*32fe0*/  LDL.LU.64 R10, [R1+0xc58] ;  /* 0x000c5800010a7983 */ /* 0x002ea80000300a00 */
[----:B------:R-:W2:Y:S01]  /*32ff0*/  LDL.LU.64 R8, [R1+0xc50] ;  /* 0x000c500001087983 */ /* 0x000ea20000300a00 */
[----:B------:R-:W-:Y:S06]  /*33000*/  BAR.SYNC.DEFER_BLOCKING 0x0 ;  /* 0x0000000000007b1d */ /* 0x000fec0000010000 */
[----:B--2---:R1:W-:Y:S04]  /*33010*/  STSM.16.M88.4 [R0], R8 ;  /* 0x0000000800007844 */ /* 0x0043e80000000200 */
[----:B-1----:R-:W2:Y:S04]  /*33020*/  LDL.LU.64 R10, [R1+0xc48] ;  /* 0x000c4800010a7983 */ /* 0x002ea80000300a00 */
[----:B------:R-:W2:Y:S04]  /*33030*/  LDL.LU.64 R8, [R1+0xc40] ;  /* 0x000c400001087983 */ /* 0x000ea80000300a00 */
[----:B--2---:R1:W-:Y:S04]  /*33040*/  STSM.16.M88.4 [R0+0x200], R8 ;  /* 0x0002000800007844 */ /* 0x0043e80000000200 */
[----:B----4-:R2:W-:Y:S04]  /*33050*/  STSM.16.M88.4 [R0+0x400], R12 ;  /* 0x0004000c00007844 */ /* 0x0105e80000000200 */
[----:B-1----:R-:W4:Y:S04]  /*33060*/  LDL.LU.64 R10, [R1+0xc38] ;  /* 0x000c3800010a7983 */ /* 0x002f280000300a00 */
[----:B------:R-:W4:Y:S04]  /*33070*/  LDL.LU.64 R8, [R1+0xc30] ;  /* 0x000c300001087983 */ /* 0x000f280000300a00 */
[----:B--2---:R-:W2:Y:S04]  /*33080*/  LDL.LU.64 R14, [R1+0xc28] ;  /* 0x000c2800010e7983 */ /* 0x004ea80000300a00 */
[----:B------:R-:W2:Y:S04]  /*33090*/  LDL.LU.64 R12, [R1+0xc20] ;  /* 0x000c2000010c7983 */ /* 0x000ea80000300a00 */
[----:B----4-:R1:W-:Y:S04]  /*330a0*/  STSM.16.M88.4 [R0+0x600], R8 ;  /* 0x0006000800007844 */ /* 0x0103e80000000200 */
[----:B--2---:R2:W-:Y:S04]  /*330b0*/  STSM.16.M88.4 [R0+0x800], R12 ;  /* 0x0008000c00007844 */ /* 0x0045e80000000200 */
[----:B-1----:R-:W4:Y:S04]  /*330c0*/  LDL.LU.64 R10, [R1+0xc18] ;  /* 0x000c1800010a7983 */ /* 0x002f280000300a00 */
[----:B------:R-:W4:Y:S04]  /*330d0*/  LDL.LU.64 R8, [R1+0xc10] ;  /* 0x000c100001087983 */ /* 0x000f280000300a00 */
[----:B--2---:R-:W2:Y:S04]  /*330e0*/  LDL.LU.64 R14, [R1+0xc08] ;  /* 0x000c0800010e7983 */ /* 0x004ea80000300a00 */
[----:B------:R-:W2:Y:S04]  /*330f0*/  LDL.LU.64 R12, [R1+0xc00] ;  /* 0x000c0000010c7983 */ /* 0x000ea80000300a00 */
[----:B------:R-:W-:Y:S04]  /*33100*/  STSM.16.M88.4 [R0+0xa00], R4 ;  /* 0x000a000400007844 */ /* 0x000fe80000000200 */
[----:B----4-:R-:W-:Y:S04]  /*33110*/  STSM.16.M88.4 [R0+0xc00], R8 ;  /* 0x000c000800007844 */ /* 0x010fe80000000200 */
[----:B--2---:R-:W-:Y:S01]  /*33120*/  STSM.16.M88.4 [R0+0xe00], R12 ;  /* 0x000e000c00007844 */ /* 0x004fe20000000200 */
[----:B------:R-:W-:Y:S06]  /*33130*/  BAR.SYNC.DEFER_BLOCKING 0x0 ;  /* 0x0000000000007b1d */ /* 0x000fec0000010000 */
[----:B------:R-:W1:Y:S04]  /*33140*/  LDS.128 R8, [R3] ;  /* 0x0000000003087984 */ /* 0x000e680000000c00 */
[----:B------:R-:W2:Y:S04]  /*33150*/  LDS.128 R4, [R3+0x2000] ;  /* 0x0020000003047984 */ /* 0x000ea80000000c00 */
[----:B------:R-:W4:Y:S04]  /*33160*/  LDS.128 R12, [R3+0x4000] ;  /* 0x00400000030c7984 */ /* 0x000f280000000c00 */
[----:B-1----:R-:W-:Y:S04]  /*33170*/  STL.64 [R1+0x190], R8 ;  /* 0x0001900801007387 */ /* 0x002fe80000100a00 */
[----:B------:R-:W-:Y:S04]  /*33180*/  STL.64 [R1+0x198], R10 ;  /* 0x0001980a01007387 */ /* 0x000fe80000100a00 */
[----:B------:R-:W1:Y:S04]  /*33190*/  LDS.128 R8, [R3+0x6000] ;  /* 0x0060000003087984 */ /* 0x000e680000000c00 */
[----:B--2---:R-:W-:Y:S04]  /*331a0*/  STL.64 [R1+0x210], R4 ;  /* 0x0002100401007387 */ /* 0x004fe80000100a00 */
[----:B------:R-:W-:Y:S04]  /*331b0*/  STL.64 [R1+0x218], R6 ;  /* 0x0002180601007387 */ /* 0x000fe80000100a00 */
[----:B------:R-:W2:Y:S04]  /*331c0*/  LDS.128 R4, [R3+0x8000] ;  /* 0x0080000003047984 */ /* 0x000ea80000000c00 */
[----:B----4-:R-:W-:Y:S04]  /*331d0*/  STL.64 [R1+0x110], R12 ;  /* 0x0001100c01007387 */ /* 0x010fe80000100a00 */
[----:B------:R-:W-:Y:S04]  /*331e0*/  STL.64 [R1+0x118], R14 ;  /* 0x0001180e01007387 */ /* 0x000fe80000100a00 */
[----:B------:R-:W4:Y:S04]  /*331f0*/  LDS.128 R12, [R3+0xa000] ;  /* 0x00a00000030c7984 */ /* 0x000f280000000c00 */
[----:B-1----:R-:W-:Y:S04]  /*33200*/  STL.64 [R1+0x290], R8 ;  /* 0x0002900801007387 */ /* 0x002fe80000100a00 */
[----:B------:R-:W-:Y:S04]  /*33210*/  STL.64 [R1+0x298], R10 ;  /* 0x0002980a01007387 */ /* 0x000fe80000100a00 */
[----:B------:R-:W1:Y:S04]  /*33220*/  LDS.128 R8, [R3+0xc000] ;  /* 0x00c0000003087984 */ /* 0x000e680000000c00 */
[----:B--2---:R-:W-:Y:S04]  /*33230*/  STL.64 [R1+0x310], R4 ;  /* 0x0003100401007387 */ /* 0x004fe80000100a00 */
[----:B------:R-:W-:Y:S04]  /*33240*/  STL.64 [R1+0x318], R6 ;  /* 0x0003180601007387 */ /* 0x000fe80000100a00 */
[----:B------:R-:W2:Y:S04]  /*33250*/  LDS.128 R4, [R3+0xe000] ;  /* 0x00e0000003047984 */ /* 0x000ea80000000c00 */
[----:B----4-:R4:W-:Y:S04]  /*33260*/  STL.64 [R1+0x380], R12 ;  /* 0x0003800c01007387 */ /* 0x0109e80000100a00 */
[----:B------:R1:W-:Y:S01]  /*33270*/  STL.64 [R1+0x388], R14 ;  /* 0x0003880e01007387 */ /* 0x0003e20000100a00 */
[----:B------:R-:W-:Y:S06]  /*33280*/  BAR.SYNC.DEFER_BLOCKING 0x0 ;  /* 0x0000000000007b1d */ /* 0x000fec0000010000 */
[----:B-1----:R1:W-:Y:S04]  /*33290*/  STL.64 [R1+0x390], R8 ;  /* 0x0003900801007387 */ /* 0x0023e80000100a00 */
[----:B------:R1:W-:Y:S04]  /*332a0*/  STL.64 [R1+0x398], R10 ;  /* 0x0003980a01007387 */ /* 0x0003e80000100a00 */
[----:B--2---:R-:W-:Y:S04]  /*332b0*/  STL.64 [R1+0x3a0], R4 ;  /* 0x0003a00401007387 */ /* 0x004fe80000100a00 */
[----:B------:R-:W-:Y:S04]  /*332c0*/  STL.64 [R1+0x3a8], R6 ;  /* 0x0003a80601007387 */ /* 0x000fe80000100a00 */
[----:B----4-:R-:W2:Y:S04]  /*332d0*/  LDL.LU R12, [R1+0x1f0] ;  /* 0x0001f000010c7983 */ /* 0x010ea80000300800 */
[----:B------:R-:W2:Y:S04]  /*332e0*/  LDL.LU R13, [R1+0x1f4] ;  /* 0x0001f400010d7983 */ /* 0x000ea80000300800 */
[----:B------:R-:W4:Y:S04]  /*332f0*/  LDL.LU R14, [R1+0x1f8] ;  /* 0x0001f800010e7983 */ /* 0x000f280000300800 */
[----:B------:R-:W4:Y:S04]  /*33300*/  LDL.LU R15, [R1+0x1fc] ;  /* 0x0001fc00010f7983 */ /* 0x000f280000300800 */
[----:B---3--:R-:W-:Y:S04]  /*33310*/  STSM.16.M88.4 [R0], R16 ;  /* 0x0000001000007844 */ /* 0x008fe80000000200 */
[----:B------:R-:W-:Y:S04]  /*33320*/  STSM.16.M88.4 [R0+0x200], R20 ;  /* 0x0002001400007844 */ /* 0x000fe80000000200 */
[----:B------:R3:W-:Y:S04]  /*33330*/  STSM.16.M88.4 [R0+0x400], R24 ;  /* 0x0004001800007844 */ /* 0x0007e80000000200 */
[----:B----4-:R-:W-:Y:S04]  /*33340*/  STL.64 [R1+0xba8], R14 ;  /* 0x000ba80e01007387 */ /* 0x010fe80000100a00 */
[----:B--2---:R-:W-:Y:S04]  /*33350*/  STL.64 [R1+0xba0], R12 ;  /* 0x000ba00c01007387 */ /* 0x004fe80000100a00 */
[----:B-1----:R-:W2:Y:S04]  /*33360*/  LDL.LU R8, [R1+0x2f0] ;  /* 0x0002f00001087983 */ /* 0x002ea80000300800 */
[----:B------:R-:W2:Y:S04]  /*33370*/  LDL.LU R9, [R1+0x2f4] ;  /* 0x0002f40001097983 */ /* 0x000ea80000300800 */
[----:B------:R-:W4:Y:S04]  /*33380*/  LDL.LU R10, [R1+0x2f8] ;  /* 0x0002f800010a7983 */ /* 0x000f280000300800 */
[----:B------:R-:W4:Y:S04]  /*33390*/  LDL.LU R11, [R1+0x2fc] ;  /* 0x0002fc00010b7983 */ /* 0x000f280000300800 */
[----:B---3--:R-:W3:Y:S04]  /*333a0*/  LDL.LU R24, [R1+0x180] ;  /* 0x0001800001187983 */ /* 0x008ee80000300800 */
        /* <DEDUP_REMOVED lines=15> */
[----:B----4-:R-:W-:Y:S04]  /*334a0*/  STL.64 [R1+0xbb8], R10 ;  /* 0x000bb80a01007387 */ /* 0x010fe80000100a00 */
[----:B------:R-:W-:Y:S04]  /*334b0*/  STL.64 [R1+0xbb0], R8 ;  /* 0x000bb00801007387 */ /* 0x000fe80000100a00 */
[----:B------:R-:W3:Y:S04]  /*334c0*/  LDL.LU R12, [R1+0x170] ;  /* 0x00017000010c7983 */ /* 0x000ee80000300800 */
[----:B------:R-:W3:Y:S04]  /*334d0*/  LDL.LU R13, [R1+0x174] ;  /* 0x00017400010d7983 */ /* 0x000ee80000300800 */
[----:B------:R-:W4:Y:S04]  /*334e0*/  LDL.LU R14, [R1+0x178] ;  /* 0x00017800010e7983 */ /* 0x000f280000300800 */
[----:B------:R-:W4:Y:S04]  /*334f0*/  LDL.LU R15, [R1+0x17c] ;  /* 0x00017c00010f7983 */ /* 0x000f280000300800 */
[----:B--2---:R-:W-:Y:S04]  /*33500*/  STSM.16.M88.4 [R0+0x600], R24 ;  /* 0x0006001800007844 */ /* 0x004fe80000000200 */
        /* <DEDUP_REMOVED lines=14> */
[----:B------:R-:W2:Y:S04]  /*335f0*/  LDL.LU R16, [R1+0xf0] ;  /* 0x0000f00001107983 */ /* 0x000ea80000300800 */
[----:B------:R-:W2:Y:S04]  /*33600*/  LDL.LU R17, [R1+0xf4] ;  /* 0x0000f40001117983 */ /* 0x000ea80000300800 */
[----:B------:R-:W2:Y:S04]  /*33610*/  LDL.LU R18, [R1+0xf8] ;  /* 0x0000f80001127983 */ /* 0x000ea80000300800 */
[----:B------:R-:W2:Y:S04]  /*33620*/  LDL.LU R19, [R1+0xfc] ;  /* 0x0000fc0001137983 */ /* 0x000ea80000300800 */
[----:B------:R-:W2:Y:S04]  /*33630*/  LDL.LU R20, [R1+0xd0] ;  /* 0x0000d00001147983 */ /* 0x000ea80000300800 */
[----:B------:R-:W2:Y:S04]  /*33640*/  LDL.LU R21, [R1+0xd4] ;  /* 0x0000d40001157983 */ /* 0x000ea80000300800 */
[----:B------:R-:W2:Y:S04]  /*33650*/  LDL.LU R22, [R1+0xd8] ;  /* 0x0000d80001167983 */ /* 0x000ea80000300800 */
[----:B------:R-:W2:Y:S04]  /*33660*/  LDL.LU R23, [R1+0xdc] ;  /* 0x0000dc0001177983 */ /* 0x000ea80000300800 */
[----:B------:R-:W2:Y:S04]  /*33670*/  LDL.LU.64 R26, [R1+0xbf8] ;  /* 0x000bf800011a7983 */ /* 0x000ea80000300a00 */
[----:B------:R-:W2:Y:S04]  /*33680*/  LDL.LU.64 R24, [R1+0xbf0] ;  /* 0x000bf00001187983 */ /* 0x000ea80000300a00 */
[----:B--2---:R1:W-:Y:S04]  /*33690*/  STSM.16.M88.4 [R0+0x800], R24 ;  /* 0x0008001800007844 */ /* 0x0043e80000000200 */
[----:B-1----:R-:W2:Y:S04]  /*336a0*/  LDL.LU.64 R26, [R1+0xbe8] ;  /* 0x000be800011a7983 */ /* 0x002ea80000300a00 */
[----:B------:R-:W2:Y:S04]  /*336b0*/  LDL.LU.64 R24, [R1+0xbe0] ;  /* 0x000be00001187983 */ /* 0x000ea80000300a00 */
[----:B--2---:R1:W-:Y:S04]  /*336c0*/  STSM.16.M88.4 [R0+0xa00], R24 ;  /* 0x000a001800007844 */ /* 0x0043e80000000200 */
[----:B-1----:R-:W2:Y:S04]  /*336d0*/  LDL.LU.64 R26, [R1+0xbd8] ;  /* 0x000bd800011a7983 */ /* 0x002ea80000300a00 */
[----:B------:R-:W2:Y:S04]  /*336e0*/  LDL.LU.64 R24, [R1+0xbd0] ;  /* 0x000bd00001187983 */ /* 0x000ea80000300a00 */
[----:B------:R-:W-:Y:S04]  /*336f0*/  STSM.16.M88.4 [R0+0xc00], R12 ;  /* 0x000c000c00007844 */ /* 0x000fe80000000200 */
[----:B------:R-:W3:Y:S04]  /*33700*/  LDL.LU R2, [R1+0xab8] ;  /* 0x000ab80001027983 */ /* 0x000ee80000300800 */
[----:B--2---:R-:W-:Y:S01]  /*33710*/  STSM.16.M88.4 [R0+0xe00], R24 ;  /* 0x000e001800007844 */ /* 0x004fe20000000200 */
[----:B------:R-:W-:Y:S06]  /*33720*/  BAR.SYNC.DEFER_BLOCKING 0x0 ;  /* 0x0000000000007b1d */ /* 0x000fec0000010000 */
[----:B------:R-:W1:Y:S04]  /*33730*/  LDS.128 R12, [R3] ;  /* 0x00000000030c7984 */ /* 0x000e680000000c00 */
[----:B------:R-:W2:Y:S04]  /*33740*/  LDS.128 R24, [R3+0x2000] ;  /* 0x0020000003187984 */ /* 0x000ea80000000c00 */
[----:B-1----:R-:W-:Y:S04]  /*33750*/  STL.64 [R1+0x180], R12 ;  /* 0x0001800c01007387 */ /* 0x002fe80000100a00 */
[----:B------:R-:W-:Y:S04]  /*33760*/  STL.64 [R1+0x188], R14 ;  /* 0x0001880e01007387 */ /* 0x000fe80000100a00 */
[----:B------:R-:W1:Y:S04]  /*33770*/  LDS.128 R12, [R3+0x4000] ;  /* 0x00400000030c7984 */ /* 0x000e680000000c00 */
[----:B--2---:R-:W-:Y:S04]  /*33780*/  STL.64 [R1+0x100], R24 ;  /* 0x0001001801007387 */ /* 0x004fe80000100a00 */
[----:B------:R-:W-:Y:S04]  /*33790*/  STL.64 [R1+0x108], R26 ;  /* 0x0001081a01007387 */ /* 0x000fe80000100a00 */
[----:B------:R-:W2:Y:S04]  /*337a0*/  LDS.128 R24, [R3+0x6000] ;  /* 0x0060000003187984 */ /* 0x000ea80000000c00 */
[----:B-1----:R-:W-:Y:S04]  /*337b0*/  STL.64 [R1+0x280], R12 ;  /* 0x0002800c01007387 */ /* 0x002fe80000100a00 */
[----:B------:R-:W-:Y:S04]  /*337c0*/  STL.64 [R1+0x288], R14 ;  /* 0x0002880e01007387 */ /* 0x000fe80000100a00 */
[----:B------:R-:W1:Y:S04]  /*337d0*/  LDS.128 R12, [R3+0x8000] ;  /* 0x00800000030c7984 */ /* 0x000e680000000c00 */
[----:B--2---:R-:W-:Y:S04]  /*337e0*/  STL.64 [R1+0x200], R24 ;  /* 0x0002001801007387 */ /* 0x004fe80000100a00 */
[----:B------:R2:W-:Y:S04]  /*337f0*/  STL.64 [R1+0x208], R26 ;  /* 0x0002081a01007387 */ /* 0x0005e80000100a00 */
[----:B--2---:R-:W2:Y:S04]  /*33800*/  LDL R27, [R1+0x40c] ;  /* 0x00040c00011b7983 */ /* 0x004ea80000100800 */
        /* <DEDUP_REMOVED lines=15> */
[----:B-1----:R-:W3:Y:S04]  /*33900*/  LDL.LU.64 R10, [R1+0xbb8] ;  /* 0x000bb800010a7983 */ /* 0x002ee80000300a00 */
[----:B------:R-:W3:Y:S04]  /*33910*/  LDL.LU.64 R8, [R1+0xbb0] ;  /* 0x000bb00001087983 */ /* 0x000ee80000300a00 */
[----:B--2---:R1:W-:Y:S04]  /*33920*/  STSM.16.M88.4 [R0+0x200], R12 ;  /* 0x0002000c00007844 */ /* 0x0043e80000000200 */
[----:B-1----:R-:W2:Y:S04]  /*33930*/  LDL.LU.64 R14, [R1+0xba8] ;  /* 0x000ba800010e7983 */ /* 0x002ea80000300a00 */
[----:B------:R-:W2:Y:S04]  /*33940*/  LDL.LU.64 R12, [R1+0xba0] ;  /* 0x000ba000010c7983 */ /* 0x000ea80000300a00 */
[----:B----4-:R1:W-:Y:S04]  /*33950*/  STSM.16.M88.4 [R0+0x400], R4 ;  /* 0x0004000400007844 */ /* 0x0103e80000000200 */
[----:B---3--:R3:W-:Y:S04]  /*33960*/  STSM.16.M88.4 [R0+0x600], R8 ;  /* 0x0006000800007844 */ /* 0x0087e80000000200 */
[----:B-1----:R-:W4:Y:S04]  /*33970*/  LDL.LU.64 R6, [R1+0xb98] ;  /* 0x000b980001067983 */ /* 0x002f280000300a00 */
[----:B------:R-:W4:Y:S04]  /*33980*/  LDL.LU.64 R4, [R1+0xb90] ;  /* 0x000b900001047983 */ /* 0x000f280000300a00 */
[----:B---3--:R-:W3:Y:S04]  /*33990*/  LDL.LU.64 R10, [R1+0xb88] ;  /* 0x000b8800010a7983 */ /* 0x008ee80000300a00 */
[----:B------:R-:W3:Y:S04]  /*339a0*/  LDL.LU.64 R8, [R1+0xb80] ;  /* 0x000b800001087983 */ /* 0x000ee80000300a00 */
[----:B--2---:R1:W-:Y:S04]  /*339b0*/  STSM.16.M88.4 [R0+0x800], R12 ;  /* 0x0008000c00007844 */ /* 0x0043e80000000200 */
[----:B------:R2:W-:Y:S04]  /*339c0*/  STSM.16.M88.4 [R0+0xa00], R16 ;  /* 0x000a001000007844 */ /* 0x0005e80000000200 */
[----:B------:R2:W-:Y:S04]  /*339d0*/  STSM.16.M88.4 [R0+0xc00], R20 ;  /* 0x000c001400007844 */ /* 0x0005e80000000200 */
[----:B-1----:R-:W3:Y:S04]  /*339e0*/  LDL.LU R14, [R1+0xb78] ;  /* 0x000b7800010e7983 */ /* 0x002ee80000300800 */
[----:B------:R-:W3:Y:S04]  /*339f0*/  LDL.LU.64 R12, [R1+0xb70] ;  /* 0x000b7000010c7983 */ /* 0x000ee80000300a00 */
[----:B--2---:R-:W2:Y:S04]  /*33a00*/  LDL.LU.64 R18, [R1+0xb68] ;  /* 0x000b680001127983 */ /* 0x004ea80000300a00 */
[----:B------:R-:W2:Y:S04]  /*33a10*/  LDL.LU.64 R16, [R1+0xb60] ;  /* 0x000b600001107983 */ /* 0x000ea80000300a00 */
[----:B------:R-:W2:Y:S04]  /*33a20*/  LDL.LU.64 R22, [R1+0xb58] ;  /* 0x000b580001167983 */ /* 0x000ea80000300a00 */
[----:B------:R-:W2:Y:S01]  /*33a30*/  LDL.LU.64 R20, [R1+0xb50] ;  /* 0x000b500001147983 */ /* 0x000ea20000300a00 */
[----:B------:R-:W1:Y:S01]  /*33a40*/  S2R R3, SR_TID.X ;  /* 0x0000000000037919 */ /* 0x000e620000002100 */
[C---:B------:R-:W-:Y:S01]  /*33a50*/  ISETP.GE.AND P0, PT, R2.reuse, UR28, PT ;  /* 0x0000001c02007c0c */ /* 0x040fe2000bf06270 */
[----:B------:R-:W1:Y:S02]  /*33a60*/  LDCU UR28, c[0x0][0x39c] ;  /* 0x00007380ff1c77ac */ /* 0x000e640008000800 */
[----:B-1----:R-:W-:Y:S01]  /*33a70*/  SHF.R.U32.HI R15, RZ, 0x8, R3 ;  /* 0x00000008ff0f7819 */ /* 0x002fe20000011603 */
[----:B------:R-:W-:Y:S01]  /*33a80*/  IMAD R3, R2, UR4, RZ ;  /* 0x0000000402037c24 */ /* 0x000fe2000f8e02ff */
[----:B------:R-:W1:Y:S02]  /*33a90*/  LDCU UR4, c[0x0][0x3b8] ;  /* 0x00007700ff0477ac */ /* 0x000e640008000800 */
[----:B------:R-:W-:-:S02]  /*33aa0*/  SGXT.U32 R15, R15, 0x1 ;  /* 0x000000010f0f781a */ /* 0x000fc40000000000 */
[----:B------:R-:W-:Y:S01]  /*33ab0*/  LEA R2, P2, R3, UR6, 0x2 ;  /* 0x0000000603027c11 */ /* 0x000fe2000f8410ff */
[----:B------:R-:W1:Y:S01]  /*33ac0*/  LDCU UR6, c[0x0][0x3b8] ;  /* 0x00007700ff0677ac */ /* 0x000e620008000800 */
[----:B------:R-:W-:-:S04]  /*33ad0*/  LOP3.LUT R24, R27, R15, RZ, 0xfc, !PT ;  /* 0x0000000f1b187212 */ /* 0x000fc800078efcff */
[C---:B------:R-:W-:Y:S01]  /*33ae0*/  ISETP.LT.AND P1, PT, R24.reuse, UR29, !P0 ;  /* 0x0000001d18007c0c */ /* 0x040fe2000c721270 */
[----:B--2---:R2:W-:Y:S02]  /*33af0*/  STSM.16.M88.4 [R0+0xe00], R20 ;  /* 0x000e001400007844 */ /* 0x0045e40000000200 */
[--C-:B--2---:R-:W-:Y:S01]  /*33b00*/  LOP3.LUT R21, R27, 0x2, R15.reuse, 0xfe, !PT ;  /* 0x000000021b157812 */ /* 0x104fe200078efe0f */
[----:B------:R-:W-:Y:S01]  /*33b10*/  IMAD R20, R24, UR5, RZ ;  /* 0x0000000518147c24 */ /* 0x000fe2000f8e02ff */
[----:B------:R-:W-:Y:S01]  /*33b20*/  LEA.HI.X.SX32 R0, R3, UR7, 0x2, P2 ;  /* 0x0000000703007c11 */ /* 0x000fe200090f16ff */
[----:B------:R-:W2:Y:S01]  /*33b30*/  LDCU UR5, c[0x0][0x3b8] ;  /* 0x00007700ff0577ac */ /* 0x000ea20008000800 */
[----:B------:R-:W-:Y:S01]  /*33b40*/  BAR.SYNC.DEFER_BLOCKING 0x0 ;  /* 0x0000000000007b1d */ /* 0x000fe20000010000 */
[C---:B------:R-:W-:Y:S01]  /*33b50*/  ISETP.LT.AND P2, PT, R21.reuse, UR19, !P0 ;  /* 0x0000001315007c0c */ /* 0x040fe2000c741270 */
[----:B------:R-:W-:Y:S01]  /*33b60*/  IMAD R21, R21, UR8, RZ ;  /* 0x0000000815157c24 */ /* 0x000fe2000f8e02ff */
[----:B------:R-:W-:-:S02]  /*33b70*/  LOP3.LUT R23, R27, 0x6, R15, 0xfe, !PT ;  /* 0x000000061b177812 */ /* 0x000fc400078efe0f */
[CC--:B------:R-:W-:Y:S01]  /*33b80*/  LEA R24, P5, R20.reuse, R2.reuse, 0x2 ;  /* 0x0000000214187211 */ /* 0x0c0fe200078a10ff */
[----:B------:R-:W1:Y:S01]  /*33b90*/  LDCU UR19, c[0x0][0x39c] ;  /* 0x00007380ff1377ac */ /* 0x000e620008000800 */
[----:B------:R-:W-:Y:S01]  /*33ba0*/  LEA R22, P4, R21, R2, 0x2 ;  /* 0x0000000215167211 */ /* 0x000fe200078810ff */
[C---:B------:R-:W-:Y:S01]  /*33bb0*/  IMAD R26, R23.reuse, UR12, RZ ;  /* 0x0000000c171a7c24 */ /* 0x040fe2000f8e02ff */
[-C--:B------:R-:W-:Y:S01]  /*33bc0*/  LEA.HI.X.SX32 R25, R20, R0.reuse, 0x2, P5 ;  /* 0x0000000014197211 */ /* 0x080fe200028f16ff */
[----:B------:R-:W1:Y:S01]  /*33bd0*/  LDCU UR7, c[0x0][0x3b8] ;  /* 0x00007700ff0777ac */ /* 0x000e620008000800 */
[----:B------:R-:W-:Y:S02]  /*33be0*/  ISETP.LT.AND P5, PT, R23, UR21, !P0 ;  /* 0x0000001517007c0c */ /* 0x000fe4000c7a1270 */
[----:B------:R-:W-:Y:S01]  /*33bf0*/  LEA.HI.X.SX32 R23, R21, R0, 0x2, P4 ;  /* 0x0000000015177211 */ /* 0x000fe200020f16ff */
[----:B------:R-:W1:Y:S01]  /*33c00*/  LDCU UR21, c[0x0][0x39c] ;  /* 0x00007380ff1577ac */ /* 0x000e620008000800 */
[----:B------:R-:W-:Y:S01]  /*33c10*/  LOP3.LUT R3, R27, 0x4, R15, 0xfe, !PT ;  /* 0x000000041b037812 */ /* 0x000fe200078efe0f */
[----:B------:R-:W1:Y:S01]  /*33c20*/  LDCU UR8, c[0x0][0x3b8] ;  /* 0x00007700ff0877ac */ /* 0x000e620008000800 */
[----:B------:R-:W1:Y:S01]  /*33c30*/  LDCU UR12, c[0x0][0x3b8] ;  /* 0x00007700ff0c77ac */ /* 0x000e620008000800 */
[----:B------:R-:W-:Y:S04]  /*33c40*/  @P1 STG.E desc[UR10][R24.64], R16 ;  /* 0x0000001018001986 */ /* 0x000fe8000c10190a */
[----:B------:R2:W-:Y:S04]  /*33c50*/  @P2 STG.E desc[UR10][R22.64], R17 ;  /* 0x0000001116002986 */ /* 0x0005e8000c10190a */
[----:B--2---:R-:W2:Y:S01]  /*33c60*/  LDL.LU R23, [R1+0x10] ;  /* 0x0000100001177983 */ /* 0x004ea20000300800 */
[----:B------:R-:W1:Y:S01]  /*33c70*/  S2R R15, SR_TID.X ;  /* 0x00000000000f7919 */ /* 0x000e620000002100 */
[C---:B------:R-:W-:Y:S01]  /*33c80*/  ISETP.LT.AND P3, PT, R3.reuse, UR20, !P0 ;  /* 0x0000001403007c0c */ /* 0x040fe2000c761270 */
[----:B------:R-:W-:Y:S01]  /*33c90*/  IMAD R3, R3, UR9, RZ ;  /* 0x0000000903037c24 */ /* 0x000fe2000f8e02ff */
[CC--:B------:R-:W-:Y:S01]  /*33ca0*/  LEA R16, P1, R26.reuse, R2.reuse, 0x2 ;  /* 0x000000021a107211 */ /* 0x0c0fe200078210ff */
[----:B------:R-:W1:Y:S03]  /*33cb0*/  LDCU UR20, c[0x0][0x39c] ;  /* 0x00007380ff1477ac */ /* 0x000e660008000800 */
[----:B------:R-:W-:Y:S01]  /*33cc0*/  LEA R20, P6, R3, R2, 0x2 ;  /* 0x0000000203147211 */ /* 0x000fe200078c10ff */
[----:B------:R-:W1:Y:S01]  /*33cd0*/  LDCU UR9, c[0x0][0x3b8] ;  /* 0x00007700ff0977ac */ /* 0x000e620008000800 */
[----:B------:R-:W-:-:S02]  /*33ce0*/  LEA.HI.X.SX32 R17, R26, R0, 0x2, P1 ;  /* 0x000000001a117211 */ /* 0x000fc400008f16ff */
[----:B------:R-:W-:-:S05]  /*33cf0*/  LEA.HI.X.SX32 R21, R3, R0, 0x2, P6 ;  /* 0x0000000003157211 */ /* 0x000fca00030f16ff */
[----:B------:R1:W-:Y:S04]  /*33d00*/  @P3 STG.E desc[UR10][R20.64], R18 ;  /* 0x0000001214003986 */ /* 0x0003e8000c10190a */
[----:B------:R1:W-:Y:S02]  /*33d10*/  @P5 STG.E desc[UR10][R16.64], R19 ;  /* 0x0000001310005986 */ /* 0x0003e4000c10190a */
[----:B-1----:R-:W-:Y:S02]  /*33d20*/  SHF.R.U32.HI R25, RZ, 0x8, R15 ;  /* 0x00000008ff197819 */ /* 0x002fe4000001160f */
[----:B------:R-:W3:Y:S02]  /*33d30*/  LDL.LU R15, [R1+0x1c] ;  /* 0x00001c00010f7983 */ /* 0x000ee40000300800 */
[----:B------:R-:W-:-:S02]  /*33d40*/  SGXT.U32 R25, R25, 0x1 ;  /* 0x000000011919781a */ /* 0x000fc40000000000 */
[----:B------:R-:W3:Y:S02]  /*33d50*/  LDL.LU R24, [R1+0x8] ;  /* 0x0000080001187983 */ /* 0x000ee40000300800 */
[C-C-:B------:R-:W-:Y:S02]  /*33d60*/  LOP3.LUT R3, R27.reuse, 0x8, R25.reuse, 0xfe, !PT ;  /* 0x000000081b037812 */ /* 0x140fe400078efe19 */
[--C-:B------:R-:W-:Y:S01]  /*33d70*/  LOP3.LUT R20, R27, 0xc, R25.reuse, 0xfe, !PT ;  /* 0x0000000c1b147812 */ /* 0x100fe200078efe19 */
[----:B------:R-:W3:Y:S01]  /*33d80*/  LDL.LU R26, [R1+0x4] ;  /* 0x00000400011a7983 */ /* 0x000ee20000300800 */
[C---:B------:R-:W-:Y:S01]  /*33d90*/  ISETP.LT.AND P4, PT, R3.reuse, UR22, !P0 ;  /* 0x0000001603007c0c */ /* 0x040fe2000c781270 */
[----:B------:R-:W-:Y:S01]  /*33da0*/  IMAD R16, R3, UR13, RZ ;  /* 0x0000000d03107c24 */ /* 0x000fe2000f8e02ff */
[----:B------:R-:W-:Y:S01]  /*33db0*/  LOP3.LUT R3, R27, 0xa, R25, 0xfe, !PT ;  /* 0x0000000a1b037812 */ /* 0x000fe200078efe19 */
[----:B------:R-:W1:Y:S03]  /*33dc0*/  LDCU UR22, c[0x0][0x39c] ;  /* 0x00007380ff1677ac */ /* 0x000e660008000800 */
[C---:B------:R-:W-:Y:S01]  /*33dd0*/  LEA R18, P2, R16.reuse, R2, 0x2 ;  /* 0x0000000210127211 */ /* 0x040fe200078410ff */
[----:B------:R-:W1:Y:S01]  /*33de0*/  LDCU UR13, c[0x0][0x3b8] ;  /* 0x00007700ff0d77ac */ /* 0x000e620008000800 */
[C---:B------:R-:W-:Y:S01]  /*33df0*/  ISETP.LT.AND P1, PT, R3.reuse, UR23, !P0 ;  /* 0x0000001703007c0c */ /* 0x040fe2000c721270 */
[----:B------:R-:W-:Y:S01]  /*33e00*/  IMAD R3, R3, UR14, RZ ;  /* 0x0000000e03037c24 */ /* 0x000fe2000f8e02ff */
[----:B------:R-:W-:Y:S01]  /*33e10*/  LEA.HI.X.SX32 R19, R16, R0, 0x2, P2 ;  /* 0x0000000010137211 */ /* 0x000fe200010f16ff */
[C---:B------:R-:W-:Y:S01]  /*33e20*/  IMAD R16, R20.reuse, UR15, RZ ;  /* 0x0000000f14107c24 */ /* 0x040fe2000f8e02ff */
[----:B------:R-:W-:Y:S01]  /*33e30*/  ISETP.LT.AND P2, PT, R20, UR24, !P0 ;  /* 0x0000001814007c0c */ /* 0x000fe2000c741270 */
[----:B------:R-:W1:Y:S03]  /*33e40*/  LDCU UR14, c[0x0][0x39c] ;  /* 0x00007380ff0e77ac */ /* 0x000e660008000800 */
[C---:B------:R-:W-:Y:S01]  /*33e50*/  LEA R20, P5, R16.reuse, R2, 0x2 ;  /* 0x0000000210147211 */ /* 0x040fe200078a10ff */
[----:B------:R-:W1:Y:S03]  /*33e60*/  LDCU UR15, c[0x0][0x39c] ;  /* 0x00007380ff0f77ac */ /* 0x000e660008000800 */
[----:B------:R-:W-:Y:S01]  /*33e70*/  LEA.HI.X.SX32 R21, R16, R0, 0x2, P5 ;  /* 0x0000000010157211 */ /* 0x000fe200028f16ff */
[----:B--2---:R2:W-:Y:S02]  /*33e80*/  @P4 STG.E desc[UR10][R18.64], R23 ;  /* 0x0000001712004986 */ /* 0x0045e4000c10190a */
[----:B--2---:R-:W-:-:S04]  /*33e90*/  LEA R18, P4, R3, R2, 0x2 ;  /* 0x0000000203127211 */ /* 0x004fc800078810ff */
[----:B------:R-:W-:Y:S02]  /*33ea0*/  LEA.HI.X.SX32 R19, R3, R0, 0x2, P4 ;  /* 0x0000000003137211 */ /* 0x000fe400020f16ff */
[----:B------:R-:W2:Y:S04]  /*33eb0*/  LDL.LU R3, [R1+0x18] ;  /* 0x0000180001037983 */ /* 0x000ea80000300800 */
[----:B------:R-:W2:Y:S01]  /*33ec0*/  LDL.LU R16, [R1+0x14] ;  /* 0x0000140001107983 */ /* 0x000ea20000300800 */
[----:B------:R-:W-:-:S04]  /*33ed0*/  LOP3.LUT R17, R27, 0xe, R25, 0xfe, !PT ;  /* 0x0000000e1b117812 */ /* 0x000fc800078efe19 */
[C---:B------:R-:W-:Y:S01]  /*33ee0*/  ISETP.LT.AND P3, PT, R17.reuse, UR25, !P0 ;  /* 0x0000001911007c0c */ /* 0x040fe2000c761270 */
[----:B------:R-:W-:Y:S01]  /*33ef0*/  IMAD R17, R17, UR16, RZ ;  /* 0x0000001011117c24 */ /* 0x000fe2000f8e02ff */
[----:B------:R-:W1:Y:S04]  /*33f00*/  LDCU UR16, c[0x0][0x39c] ;  /* 0x00007380ff1077ac */ /* 0x000e680008000800 */
[----:B------:R-:W-:-:S04]  /*33f10*/  LEA R22, P6, R17, R2, 0x2 ;  /* 0x0000000211167211 */ /* 0x000fc800078c10ff */
[----:B------:R-:W-:Y:S02]  /*33f20*/  LEA.HI.X.SX32 R23, R17, R0, 0x2, P6 ;  /* 0x0000000011177211 */ /* 0x000fe400030f16ff */
[--C-:B------:R-:W-:Y:S01]  /*33f30*/  LOP3.LUT R17, R27, 0x12, R25.reuse, 0xfe, !PT ;  /* 0x000000121b117812 */ /* 0x100fe200078efe19 */
[----:B--2---:R2:W-:Y:S04]  /*33f40*/  @P1 STG.E desc[UR10][R18.64], R16 ;  /* 0x0000001012001986 */ /* 0x0045e8000c10190a */
[----:B------:R1:W-:Y:S01]  /*33f50*/  @P2 STG.E desc[UR10][R20.64], R3 ;  /* 0x0000000314002986 */ /* 0x0003e2000c10190a */
[----:B------:R-:W-:Y:S02]  /*33f60*/  ISETP.LT.AND P2, PT, R17, UR27, !P0 ;  /* 0x0000001b11007c0c */ /* 0x000fe4000c741270 */
[--C-:B--2---:R-:W-:Y:S01]  /*33f70*/  LOP3.LUT R16, R27, 0x10, R25.reuse, 0xfe, !PT ;  /* 0x000000101b107812 */ /* 0x104fe200078efe19 */
[----:B------:R-:W-:Y:S01]  /*33f80*/  IMAD R17, R17, UR18, RZ ;  /* 0x0000001211117c24 */ /* 0x000fe2000f8e02ff */
[--C-:B------:R-:W-:Y:S01]  /*33f90*/  LOP3.LUT R19, R27, 0x16, R25.reuse, 0xfe, !PT ;  /* 0x000000161b137812 */ /* 0x100fe200078efe19 */
[----:B---3--:R2:W-:Y:S01]  /*33fa0*/  @P3 STG.E desc[UR10][R22.64], R15 ;  /* 0x0000000f16003986 */ /* 0x0085e2000c10190a */
[C---:B------:R-:W-:Y:S01]  /*33fb0*/  ISETP.LT.AND P1, PT, R16.reuse, UR26, !P0 ;  /* 0x0000001a10007c0c */ /* 0x040fe2000c721270 */
[----:B------:R-:W-:Y:S01]  /*33fc0*/  IMAD R16, R16, UR17, RZ ;  /* 0x0000001110107c24 */ /* 0x000fe2000f8e02ff */
[-C--:B------:R-:W-:Y:S01]  /*33fd0*/  LEA R18, P4, R17, R2.reuse, 0x2 ;  /* 0x0000000211127211 */ /* 0x080fe200078810ff */
[----:B------:R-:W3:Y:S03]  /*33fe0*/  LDCU UR18, c[0x0][0x39c] ;  /* 0x00007380ff1277ac */ /* 0x000ee60008000800 */
[C---:B-1----:R-:W-:Y:S01]  /*33ff0*/  LEA R20, P5, R16.reuse, R2, 0x2 ;  /* 0x0000000210147211 */ /* 0x042fe200078a10ff */
[----:B------:R-:W1:Y:S03]  /*34000*/  LDCU UR17, c[0x0][0x39c] ;  /* 0x00007380ff1177ac */ /* 0x000e660008000800 */
[-C--:B------:R-:W-:Y:S01]  /*34010*/  LEA.HI.X.SX32 R21, R16, R0.reuse, 0x2, P5 ;  /* 0x0000000010157211 */ /* 0x080fe200028f16ff */
[----:B--2---:R-:W2:Y:S01]  /*34020*/  LDL.LU R15, [R1+0xc] ;  /* 0x00000c00010f7983 */ /* 0x004ea20000300800 */
[C---:B------:R-:W-:Y:S01]  /*34030*/  ISETP.LT.AND P5, PT, R19.reuse, UR19, !P0 ;  /* 0x0000001313007c0c */ /* 0x040fe2000c7a1270 */
[----:B------:R-:W-:Y:S01]  /*34040*/  IMAD R22, R19, UR6, RZ ;  /* 0x0000000613167c24 */ /* 0x000fe2000f8e02ff */
[----:B------:R-:W-:Y:S01]  /*34050*/  LEA.HI.X.SX32 R19, R17, R0, 0x2, P4 ;  /* 0x0000000011137211 */ /* 0x000fe200020f16ff */
[----:B------:R-:W2:Y:S01]  /*34060*/  LDL.LU R23, [R1+0x30] ;  /* 0x0000300001177983 */ /* 0x000ea20000300800 */
[----:B------:R-:W-:Y:S01]  /*34070*/  LOP3.LUT R3, R27, 0x14, R25, 0xfe, !PT ;  /* 0x000000141b037812 */ /* 0x000fe200078efe19 */
[----:B------:R-:W1:Y:S02]  /*34080*/  LDCU UR6, c[0x0][0x3b8] ;  /* 0x00007700ff0677ac */ /* 0x000e640008000800 */
[----:B------:R-:W2:Y:S01]  /*34090*/  LDL.LU R17, [R1] ;  /* 0x0000000001117983 */ /* 0x000ea20000300800 */
[C---:B------:R-:W-:Y:S01]  /*340a0*/  ISETP.LT.AND P3, PT, R3.reuse, UR28, !P0 ;  /* 0x0000001c03007c0c */ /* 0x040fe2000c761270 */
[----:B------:R-:W-:Y:S01]  /*340b0*/  IMAD R3, R3, UR4, RZ ;  /* 0x0000000403037c24 */ /* 0x000fe2000f8e02ff */
[----:B------:R-:W1:Y:S04]  /*340c0*/  LDCU UR4, c[0x0][0x3b8] ;  /* 0x00007700ff0477ac */ /* 0x000e680008000800 */
[C---:B------:R-:W-:Y:S01]  /*340d0*/  LEA R16, P6, R3.reuse, R2, 0x2 ;  /* 0x0000000203107211 */ /* 0x040fe200078c10ff */
[----:B------:R-:W1:Y:S01]  /*340e0*/  LDCU UR19, c[0x0][0x39c] ;  /* 0x00007380ff1377ac */ /* 0x000e620008000800 */
[----:B--2---:R2:W-:Y:S04]  /*340f0*/  @P1 STG.E desc[UR10][R20.64], R17 ;  /* 0x0000001114001986 */ /* 0x0045e8000c10190a */
[----:B------:R-:W-:Y:S01]  /*34100*/  @P2 STG.E desc[UR10][R18.64], R26 ;  /* 0x0000001a12002986 */ /* 0x000fe2000c10190a */
[----:B--2---:R-:W-:-:S02]  /*34110*/  LEA.HI.X.SX32 R17, R3, R0, 0x2, P6 ;  /* 0x0000000003117211 */ /* 0x004fc400030f16ff */
[----:B------:R-:W-:Y:S02]  /*34120*/  LOP3.LUT R3, R27, 0x18, R25, 0xfe, !PT ;  /* 0x000000181b037812 */ /* 0x000fe400078efe19 */
[C---:B------:R-:W-:Y:S01]  /*34130*/  LEA R20, P1, R22.reuse, R2, 0x2 ;  /* 0x0000000216147211 */ /* 0x040fe200078210ff */
[----:B------:R2:W-:Y:S01]  /*34140*/  @P3 STG.E desc[UR10][R16.64], R24 ;  /* 0x0000001810003986 */ /* 0x0005e2000c10190a */
[C---:B------:R-:W-:Y:S01]  /*34150*/  ISETP.LT.AND P4, PT, R3.reuse, UR20, !P0 ;  /* 0x0000001403007c0c */ /* 0x040fe2000c781270 */
[----:B------:R-:W1:Y:S01]  /*34160*/  LDCU UR20, c[0x0][0x39c] ;  /* 0x00007380ff1477ac */ /* 0x000e620008000800 */
[----:B------:R-:W-:Y:S01]  /*34170*/  LEA.HI.X.SX32 R21, R22, R0, 0x2, P1 ;  /* 0x0000000016157211 */ /* 0x000fe200008f16ff */
[----:B--2---:R-:W-:-:S04]  /*34180*/  IMAD R16, R3, UR5, RZ ;  /* 0x0000000503107c24 */ /* 0x004fc8000f8e02ff */
[----:B------:R2:W-:Y:S01]  /*34190*/  @P5 STG.E desc[UR10][R20.64], R15 ;  /* 0x0000000f14005986 */ /* 0x0005e2000c10190a */
[--C-:B------:R-:W-:Y:S01]  /*341a0*/  LOP3.LUT R3, R27, 0x1a, R25.reuse, 0xfe, !PT ;  /* 0x0000001a1b037812 */ /* 0x100fe200078efe19 */
[----:B------:R-:W1:Y:S01]  /*341b0*/  LDCU UR5, c[0x0][0x3b8] ;  /* 0x00007700ff0577ac */ /* 0x000e620008000800 */
[C---:B------:R-:W-:Y:S02]  /*341c0*/  LEA R18, P2, R16.reuse, R2, 0x2 ;  /* 0x0000000210127211 */ /* 0x040fe400078410ff */
[C---:B------:R-:W-:Y:S01]  /*341d0*/  ISETP.LT.AND P1, PT, R3.reuse, UR21, !P0 ;  /* 0x0000001503007c0c */ /* 0x040fe2000c721270 */
[----:B------:R-:W-:Y:S01]  /*341e0*/  IMAD R3, R3, UR7, RZ ;  /* 0x0000000703037c24 */ /* 0x000fe2000f8e02ff */
[----:B------:R-:W-:Y:S01]  /*341f0*/  LEA.HI.X.SX32 R19, R16, R0, 0x2, P2 ;  /* 0x0000000010137211 */ /* 0x000fe200010f16ff */
[----:B------:R-:W1:Y:S01]  /*34200*/  LDCU UR7, c[0x0][0x3b8] ;  /* 0x00007700ff0777ac */ /* 0x000e620008000800 */
[----:B--2---:R-:W-:-:S03]  /*34210*/  LOP3.LUT R20, R27, 0x1c, R25, 0xfe, !PT ;  /* 0x0000001c1b147812 */ /* 0x004fc600078efe19 */
[----:B------:R2:W-:Y:S02]  /*34220*/  @P4 STG.E desc[UR10][R18.64], R23 ;  /* 0x0000001712004986 */ /* 0x0005e4000c10190a */
[C---:B------:R-:W-:Y:S01]  /*34230*/  IMAD R16, R20.reuse, UR8, RZ ;  /* 0x0000000814107c24 */ /* 0x040fe2000f8e02ff */
[----:B------:R-:W-:Y:S01]  /*34240*/  ISETP.LT.AND P2, PT, R20, UR22, !P0 ;  /* 0x0000001614007c0c */ /* 0x000fe2000c741270 */
[----:B------:R-:W3:Y:S01]  /*34250*/  LDL.LU R15, [R1+0x3c] ;  /* 0x00003c00010f7983 */ /* 0x000ee20000300800 */
[----:B------:R-:W-:Y:S01]  /*34260*/  LOP3.LUT R17, R27, 0x1e, R25, 0xfe, !PT ;  /* 0x0000001e1b117812 */ /* 0x000fe200078efe19 */
[----:B------:R-:W1:Y:S01]  /*34270*/  LDCU UR8, c[0x0][0x3b8] ;  /* 0x00007700ff0877ac */ /* 0x000e620008000800 */
[-C--:B------:R-:W-:Y:S01]  /*34280*/  LEA R20, P5, R16, R2.reuse, 0x2 ;  /* 0x0000000210147211 */ /* 0x080fe200078a10ff */
[----:B------:R-:W3:Y:S01]  /*34290*/  LDL.LU R26, [R1+0x24] ;  /* 0x00002400011a7983 */ /* 0x000ee20000300800 */
[----:B--2---:R-:W-:-:S03]  /*342a0*/  LEA R18, P4, R3, R2, 0x2 ;  /* 0x0000000203127211 */ /* 0x004fc600078810ff */
[----:B------:R-:W2:Y:S01]  /*342b0*/  LDL.LU R24, [R1+0x28] ;  /* 0x0000280001187983 */ /* 0x000ea20000300800 */
[-C--:B------:R-:W-:Y:S02]  /*342c0*/  LEA.HI.X.SX32 R21, R16, R0.reuse, 0x2, P5 ;  /* 0x0000000010157211 */ /* 0x080fe400028f16ff */
[----:B------:R-:W-:Y:S02]  /*342d0*/  LEA.HI.X.SX32 R19, R3, R0, 0x2, P4 ;  /* 0x0000000003137211 */ /* 0x000fe400020f16ff */
[----:B------:R-:W2:Y:S04]  /*342e0*/  LDL.LU R3, [R1+0x38] ;  /* 0x0000380001037983 */ /* 0x000ea80000300800 */
[----:B------:R-:W2:Y:S01]  /*342f0*/  LDL.LU R16, [R1+0x34] ;  /* 0x0000340001107983 */ /* 0x000ea20000300800 */
[C---:B------:R-:W-:Y:S01]  /*34300*/  ISETP.LT.AND P3, PT, R17.reuse, UR14, !P0 ;  /* 0x0000000e11007c0c */ /* 0x040fe2000c761270 */
[----:B------:R-:W-:Y:S01]  /*34310*/  IMAD R17, R17, UR9, RZ ;  /* 0x0000000911117c24 */ /* 0x000fe2000f8e02ff */
[----:B------:R-:W1:Y:S04]  /*34320*/  LDCU UR14, c[0x0][0x39c] ;  /* 0x00007380ff0e77ac */ /* 0x000e680008000800 */
[C---:B------:R-:W-:Y:S01]  /*34330*/  LEA R22, P6, R17.reuse, R2, 0x2 ;  /* 0x0000000211167211 */ /* 0x040fe200078c10ff */
[----:B------:R-:W1:Y:S03]  /*34340*/  LDCU UR9, c[0x0][0x3b8] ;  /* 0x00007700ff0977ac */ /* 0x000e660008000800 */
[----:B------:R-:W-:-:S02]  /*34350*/  LEA.HI.X.SX32 R23, R17, R0, 0x2, P6 ;  /* 0x0000000011177211 */ /* 0x000fc400030f16ff */
        /* <DEDUP_REMOVED lines=22> */
[----:B------:R-:W2:Y:S01]  /*344c0*/  LDL.LU R17, [R1+0x20] ;  /* 0x0000200001117983 */ /* 0x000ea20000300800 */
[C---:B------:R-:W-:Y:S01]  /*344d0*/  ISETP.LT.AND P3, PT, R3.reuse, UR17, !P0 ;  /* 0x0000001103007c0c */ /* 0x040fe2000c761270 */
[----:B------:R-:W-:Y:S01]  /*344e0*/  IMAD R3, R3, UR4, RZ ;  /* 0x0000000403037c24 */ /* 0x000fe2000f8e02ff */
[----:B------:R-:W1:Y:S04]  /*344f0*/  LDCU UR4, c[0x0][0x3b8] ;  /* 0x00007700ff0477ac */ /* 0x000e680008000800 */
[-C--:B------:R-:W-:Y:S01]  /*34500*/  LEA R16, P6, R3, R2.reuse, 0x2 ;  /* 0x0000000203107211 */ /* 0x080fe200078c10ff */
[----:B------:R-:W1:Y:S01]  /*34510*/  LDCU UR6, c[0x0][0x3b8] ;  /* 0x00007700ff0677ac */ /* 0x000e620008000800 */
[----:B------:R-:W1:Y:S01]  /*34520*/  LDCU UR16, c[0x0][0x39c] ;  /* 0x00007380ff1077ac */ /* 0x000e620008000800 */
[----:B--2---:R2:W-:Y:S04]  /*34530*/  @P1 STG.E desc[UR10][R20.64], R17 ;  /* 0x0000001114001986 */ /* 0x0045e8000c10190a */
[----:B------:R-:W-:Y:S01]  /*34540*/  @P2 STG.E desc[UR10][R18.64], R26 ;  /* 0x0000001a12002986 */ /* 0x000fe2000c10190a */
[----:B--2---:R-:W-:-:S02]  /*34550*/  LEA R20, P1, R22, R2, 0x2 ;  /* 0x0000000216147211 */ /* 0x004fc400078210ff */
[-C--:B------:R-:W-:Y:S02]  /*34560*/  LEA.HI.X.SX32 R17, R3, R0.reuse, 0x2, P6 ;  /* 0x0000000003117211 */ /* 0x080fe400030f16ff */
[----:B------:R-:W-:-:S03]  /*34570*/  LEA.HI.X.SX32 R21, R22, R0, 0x2, P1 ;  /* 0x0000000016157211 */ /* 0x000fc600008f16ff */
[----:B------:R-:W-:Y:S04]  /*34580*/  @P3 STG.E desc[UR10][R16.64], R24 ;  /* 0x0000001810003986 */ /* 0x000fe8000c10190a */
[----:B------:R2:W-:Y:S04]  /*34590*/  @P5 STG.E desc[UR10][R20.64], R15 ;  /* 0x0000000f14005986 */ /* 0x0005e8000c10190a */
[----:B--2---:R-:W2:Y:S04]  /*345a0*/  LDL.LU R20, [R1+0x50] ;  /* 0x0000500001147983 */ /* 0x004ea80000300800 */
[----:B------:R-:W4:Y:S04]  /*345b0*/  LDL.LU R26, [R1+0x58] ;  /* 0x00005800011a7983 */ /* 0x000f280000300800 */
[----:B------:R-:W4:Y:S01]  /*345c0*/  LDL.LU R24, [R1+0x5c] ;  /* 0x00005c0001187983 */ /* 0x000f220000300800 */
[----:B------:R-:W-:-:S02]  /*345d0*/  LOP3.LUT R3, R27, 0x28, R25, 0xfe, !PT ;  /* 0x000000281b037812 */ /* 0x000fc400078efe19 */
[--C-:B------:R-:W-:Y:S01]  /*345e0*/  LOP3.LUT R19, R27, 0x2c, R25.reuse, 0xfe, !PT ;  /* 0x0000002c1b137812 */ /* 0x100fe200078efe19 */
[----:B------:R-:W4:Y:S01]  /*345f0*/  LDL.LU R15, [R1+0x80] ;  /* 0x00008000010f7983 */ /* 0x000f220000300800 */
[C---:B------:R-:W-:Y:S01]  /*34600*/  ISETP.LT.AND P4, PT, R3.reuse, UR19, !P0 ;  /* 0x0000001303007c0c */ /* 0x040fe2000c781270 */
[----:B------:R-:W-:Y:S01]  /*34610*/  IMAD R17, R3, UR5, RZ ;  /* 0x0000000503117c24 */ /* 0x000fe2000f8e02ff */
[C-C-:B------:R-:W-:Y:S01]  /*34620*/  LOP3.LUT R3, R27.reuse, 0x2a, R25.reuse, 0xfe, !PT ;  /* 0x0000002a1b037812 */ /* 0x140fe200078efe19 */
[----:B------:R-:W1:Y:S01]  /*34630*/  LDCU UR5, c[0x0][0x3b8] ;  /* 0x00007700ff0577ac */ /* 0x000e620008000800 */
[----:B------:R-:W-:Y:S01]  /*34640*/  LOP3.LUT R18, R27, 0x2e, R25, 0xfe, !PT ;  /* 0x0000002e1b127812 */ /* 0x000fe200078efe19 */
[----:B------:R-:W4:Y:S01]  /*34650*/  LDL.LU R22, [R1+0x88] ;  /* 0x0000880001167983 */ /* 0x000f220000300800 */
[----:B------:R-:W-:Y:S02]  /*34660*/  LEA R16, P2, R17, R2, 0x2 ;  /* 0x0000000211107211 */ /* 0x000fe400078410ff */
[C---:B------:R-:W-:Y:S01]  /*34670*/  ISETP.LT.AND P1, PT, R3.reuse, UR14, !P0 ;  /* 0x0000000e03007c0c */ /* 0x040fe2000c721270 */
[----:B------:R-:W-:Y:S01]  /*34680*/  IMAD R3, R3, UR7, RZ ;  /* 0x0000000703037c24 */ /* 0x000fe2000f8e02ff */
[----:B------:R-:W-:Y:S01]  /*34690*/  LEA.HI.X.SX32 R17, R17, R0, 0x2, P2 ;  /* 0x0000000011117211 */ /* 0x000fe200010f16ff */
[C---:B------:R-:W-:Y:S01]  /*346a0*/  IMAD R21, R18.reuse, UR9, RZ ;  /* 0x0000000912157c24 */ /* 0x040fe2000f8e02ff */
[C---:B------:R-:W-:Y:S01]  /*346b0*/  ISETP.LT.AND P2, PT, R19.reuse, UR20, !P0 ;  /* 0x0000001413007c0c */ /* 0x040fe2000c741270 */
[----:B------:R-:W-:Y:S01]  /*346c0*/  IMAD R19, R19, UR8, RZ ;  /* 0x0000000813137c24 */ /* 0x000fe2000f8e02ff */
[----:B---3--:R-:W-:Y:S01]  /*346d0*/  ISETP.LT.AND P3, PT, R18, UR12, !P0 ;  /* 0x0000000c12007c0c */ /* 0x008fe2000c761270 */
[----:B------:R-:W3:Y:S03]  /*346e0*/  LDCU UR14, c[0x0][0x39c] ;  /* 0x00007380ff0e77ac */ /* 0x000ee60008000800 */
[C---:B------:R-:W-:Y:S01]  /*346f0*/  LEA R18, P5, R19.reuse, R2, 0x2 ;  /* 0x0000000213127211 */ /* 0x040fe200078a10ff */
[----:B------:R-:W1:Y:S03]  /*34700*/  LDCU UR7, c[0x0][0x3b8] ;  /* 0x00007700ff0777ac */ /* 0x000e660008000800 */
[----:B------:R-:W-:Y:S01]  /*34710*/  LEA.HI.X.SX32 R19, R19, R0, 0x2, P5 ;  /* 0x0000000013137211 */ /* 0x000fe200028f16ff */
[----:B------:R-:W1:Y:S01]  /*34720*/  LDCU UR9, c[0x0][0x39c] ;  /* 0x00007380ff0977ac */ /* 0x000e620008000800 */
[----:B------:R-:W1:Y:S01]  /*34730*/  LDCU UR8, c[0x0][0x3b8] ;  /* 0x00007700ff0877ac */ /* 0x000e620008000800 */
[----:B------:R-:W1:Y:S01]  /*34740*/  LDCU UR12, c[0x0][0x39c] ;  /* 0x00007380ff0c77ac */ /* 0x000e620008000800 */
[----:B--2---:R2:W-:Y:S02]  /*34750*/  @P4 STG.E desc[UR10][R16.64], R20 ;  /* 0x0000001410004986 */ /* 0x0045e4000c10190a */
[----:B--2---:R-:W-:-:S02]  /*34760*/  LEA R16, P4, R3, R2, 0x2 ;  /* 0x0000000203107211 */ /* 0x004fc400078810ff */
[----:B------:R-:W-:Y:S02]  /*34770*/  LEA R20, P6, R21, R2, 0x2 ;  /* 0x0000000215147211 */ /* 0x000fe400078c10ff */
[-C--:B------:R-:W-:Y:S02]  /*34780*/  LEA.HI.X.SX32 R17, R3, R0.reuse, 0x2, P4 ;  /* 0x0000000003117211 */ /* 0x080fe400020f16ff */
[----:B------:R-:W-:-:S03]  /*34790*/  LEA.HI.X.SX32 R21, R21, R0, 0x2, P6 ;  /* 0x0000000015157211 */ /* 0x000fc600030f16ff */
[----:B------:R2:W-:Y:S01]  /*347a0*/  @P1 STG.E desc[UR10][R16.64], R23 ;  /* 0x0000001710001986 */ /* 0x0005e2000c10190a */
[----:B------:R-:W-:-:S03]  /*347b0*/  LOP3.LUT R3, R27, 0x32, R25, 0xfe, !PT ;  /* 0x000000321b037812 */ /* 0x000fc600078efe19 */
[----:B----4-:R4:W-:Y:S01]  /*347c0*/  @P2 STG.E desc[UR10][R18.64], R26 ;  /* 0x0000001a12002986 */ /* 0x0109e2000c10190a */
[----:B-1----:R-:W-:-:S03]  /*347d0*/  ISETP.LT.AND P2, PT, R3, UR15, !P0 ;  /* 0x0000000f03007c0c */ /* 0x002fc6000c741270 */
[----:B------:R1:W-:Y:S01]  /*347e0*/  @P3 STG.E desc[UR10][R20.64], R24 ;  /* 0x0000001814003986 */ /* 0x0003e2000c10190a */
[--C-:B--2---:R-:W-:Y:S01]  /*347f0*/  LOP3.LUT R17, R27, 0x30, R25.reuse, 0xfe, !PT ;  /* 0x000000301b117812 */ /* 0x104fe200078efe19 */
[----:B------:R-:W-:Y:S01]  /*34800*/  IMAD R3, R3, UR6, RZ ;  /* 0x0000000603037c24 */ /* 0x000fe2000f8e02ff */
[----:B------:R-:W2:Y:S02]  /*34810*/  LDCU UR6, c[0x0][0x3b8] ;  /* 0x00007700ff0677ac */ /* 0x000ea40008000800 */
[C---:B------:R-:W-:Y:S01]  /*34820*/  ISETP.LT.AND P3, PT, R17.reuse, UR13, !P0 ;  /* 0x0000000d11007c0c */ /* 0x040fe2000c761270 */
[----:B------:R-:W-:Y:S01]  /*34830*/  IMAD R17, R17, UR4, RZ ;  /* 0x0000000411117c24 */ /* 0x000fe2000f8e02ff */
[C-C-:B----4-:R-:W-:Y:S01]  /*34840*/  LOP3.LUT R18, R27.reuse, 0x34, R25.reuse, 0xfe, !PT ;  /* 0x000000341b127812 */ /* 0x150fe200078efe19 */
[----:B------:R-:W4:Y:S01]  /*34850*/  LDCU UR4, c[0x0][0x3b8] ;  /* 0x00007700ff0477ac */ /* 0x000f220008000800 */
[----:B------:R-:W-:Y:S01]  /*34860*/  LOP3.LUT R19, R27, 0x42, R25, 0xfe, !PT ;  /* 0x000000421b137812 */ /* 0x000fe200078efe19 */
[----:B-1----:R-:W2:Y:S01]  /*34870*/  LDL.LU R24, [R1+0x8c] ;  /* 0x00008c0001187983 */ /* 0x002ea20000300800 */
[-C--:B------:R-:W-:Y:S01]  /*34880*/  LEA R16, P4, R17, R2.reuse, 0x2 ;  /* 0x0000000211107211 */ /* 0x080fe200078810ff */
[C---:B------:R-:W-:Y:S01]  /*34890*/  IMAD R21, R18.reuse, UR5, RZ ;  /* 0x0000000512157c24 */ /* 0x040fe2000f8e02ff */
[----:B------:R-:W-:Y:S01]  /*348a0*/  ISETP.LT.AND P1, PT, R18, UR16, !P0 ;  /* 0x0000001012007c0c */ /* 0x000fe2000c721270 */
[----:B------:R-:W2:Y:S01]  /*348b0*/  LDL.LU R23, [R1+0xc4] ;  /* 0x0000c40001177983 */ /* 0x000ea20000300800 */
[----:B------:R-:W-:Y:S01]  /*348c0*/  LEA R18, P5, R3, R2, 0x2 ;  /* 0x0000000203127211 */ /* 0x000fe200078a10ff */
[----:B------:R-:W1:Y:S01]  /*348d0*/  LDCU UR13, c[0x0][0x39c] ;  /* 0x00007380ff0d77ac */ /* 0x000e620008000800 */
[-C--:B------:R-:W-:Y:S01]  /*348e0*/  LEA.HI.X.SX32 R17, R17, R0.reuse, 0x2, P4 ;  /* 0x0000000011117211 */ /* 0x080fe200020f16ff */
[----:B------:R-:W2:Y:S01]  /*348f0*/  LDL.LU R26, [R1+0xc8] ;  /* 0x0000c800011a7983 */ /* 0x000ea20000300800 */
[----:B---3--:R-:W-:Y:S01]  /*34900*/  ISETP.LT.AND P4, PT, R19, UR14, !P0 ;  /* 0x0000000e13007c0c */ /* 0x008fe2000c781270 */
[----:B------:R-:W3:Y:S01]  /*34910*/  LDCU UR5, c[0x0][0x3b8] ;  /* 0x00007700ff0577ac */ /* 0x000ee20008000800 */
[----:B------:R-:W-:-:S02]  /*34920*/  LEA.HI.X.SX32 R19, R3, R0, 0x2, P5 ;  /* 0x0000000003137211 */ /* 0x000fc400028f16ff */
[----:B------:R-:W2:Y:S01]  /*34930*/  LDL.LU R3, [R1+0x84] ;  /* 0x0000840001037983 */ /* 0x000ea20000300800 */
[C---:B------:R-:W-:Y:S01]  /*34940*/  LEA R20, P6, R21.reuse, R2, 0x2 ;  /* 0x0000000215147211 */ /* 0x040fe200078c10ff */
[----:B------:R-:W1:Y:S02]  /*34950*/  LDCU UR14, c[0x0][0x39c] ;  /* 0x00007380ff0e77ac */ /* 0x000e640008000800 */
[----:B------:R3:W-:Y:S01]  /*34960*/  @P3 STG.E desc[UR10][R16.64], R15 ;  /* 0x0000000f10003986 */ /* 0x0007e2000c10190a */
[----:B------:R-:W-:Y:S01]  /*34970*/  LEA.HI.X.SX32 R21, R21, R0, 0x2, P6 ;  /* 0x0000000015157211 */ /* 0x000fe200030f16ff */
[----:B------:R-:W1:Y:S01]  /*34980*/  LDCU UR15, c[0x0][0x39c] ;  /* 0x00007380ff0f77ac */ /* 0x000e620008000800 */
[C-C-:B---3--:R-:W-:Y:S01]  /*34990*/  LOP3.LUT R16, R27.reuse, 0x38, R25.reuse, 0xfe, !PT ;  /* 0x000000381b107812 */ /* 0x148fe200078efe19 */
[----:B------:R-:W3:Y:S04]  /*349a0*/  LDL.LU R15, [R1+0xb4c] ;  /* 0x000b4c00010f7983 */ /* 0x000ee80000300800 */
[----:B--2---:R2:W-:Y:S02]  /*349b0*/  @P2 STG.E desc[UR10][R18.64], R3 ;  /* 0x0000000312002986 */ /* 0x0045e4000c10190a */
[----:B--2---:R-:W-:-:S02]  /*349c0*/  LOP3.LUT R3, R27, 0x36, R25, 0xfe, !PT ;  /* 0x000000361b037812 */ /* 0x004fc400078efe19 */
[----:B------:R-:W-:Y:S02]  /*349d0*/  LOP3.LUT R18, R27, 0x3a, R25, 0xfe, !PT ;  /* 0x0000003a1b127812 */ /* 0x000fe400078efe19 */
[C---:B------:R-:W-:Y:S01]  /*349e0*/  ISETP.LT.AND P5, PT, R3.reuse, UR9, !P0 ;  /* 0x0000000903007c0c */ /* 0x040fe2000c7a1270 */
[----:B------:R-:W-:Y:S01]  /*349f0*/  IMAD R17, R3, UR7, RZ ;  /* 0x0000000703117c24 */ /* 0x000fe2000f8e02ff */
[----:B------:R4:W-:Y:S01]  /*34a00*/  @P1 STG.E desc[UR10][R20.64], R22 ;  /* 0x0000001614001986 */ /* 0x0009e2000c10190a */
[----:B------:R-:W-:Y:S01]  /*34a10*/  IMAD R3, R16, UR8, RZ ;  /* 0x0000000810037c24 */ /* 0x000fe2000f8e02ff */
[----:B-1----:R-:W-:Y:S01]  /*34a20*/  ISETP.LT.AND P1, PT, R18, UR13, !P0 ;  /* 0x0000000d12007c0c */ /* 0x002fe2000c721270 */
[----:B------:R-:W1:Y:S01]  /*34a30*/  LDCU UR7, c[0x0][0x39c] ;  /* 0x00007380ff0777ac */ /* 0x000e620008000800 */
[----:B------:R-:W-:Y:S01]  /*34a40*/  ISETP.LT.AND P2, PT, R16, UR12, !P0 ;  /* 0x0000000c10007c0c */ /* 0x000fe2000c741270 */
[----:B------:R-:W2:Y:S01]  /*34a50*/  LDCU UR9, c[0x0][0x39c] ;  /* 0x00007380ff0977ac */ /* 0x000ea20008000800 */
[----:B----4-:R-:W-:Y:S01]  /*34a60*/  IMAD R21, R18, UR4, RZ ;  /* 0x0000000412157c24 */ /* 0x010fe2000f8e02ff */
[C---:B------:R-:W-:Y:S01]  /*34a70*/  LEA R18, P6, R3.reuse, R2, 0x2 ;  /* 0x0000000203127211 */ /* 0x040fe200078c10ff */
[----:B------:R-:W4:Y:S03]  /*34a80*/  LDCU UR8, c[0x0][0x39c] ;  /* 0x00007380ff0877ac */ /* 0x000f260008000800 */
[----:B------:R-:W-:Y:S01]  /*34a90*/  LEA.HI.X.SX32 R19, R3, R0, 0x2, P6 ;  /* 0x0000000003137211 */ /* 0x000fe200030f16ff */
[----:B------:R-:W1:Y:S01]  /*34aa0*/  LDCU UR4, c[0x0][0x3b8] ;  /* 0x00007700ff0477ac */ /* 0x000e620008000800 */
[----:B------:R-:W2:Y:S01]  /*34ab0*/  LDL.LU R3, [R1+0xc0] ;  /* 0x0000c00001037983 */ /* 0x000ea20000300800 */
[----:B------:R-:W-:-:S04]  /*34ac0*/  LEA R16, P3, R17, R2, 0x2 ;  /* 0x0000000211107211 */ /* 0x000fc800078610ff */
[----:B------:R-:W-:-:S05]  /*34ad0*/  LEA.HI.X.SX32 R17, R17, R0, 0x2, P3 ;  /* 0x0000000011117211 */ /* 0x000fca00018f16ff */
[----:B------:R1:W-:Y:S04]  /*34ae0*/  @P5 STG.E desc[UR10][R16.64], R24 ;  /* 0x0000001810005986 */ /* 0x0003e8000c10190a */
[----:B-1----:R-:W3:Y:S01]  /*34af0*/  LDL.LU R24, [R1+0xcc] ;  /* 0x0000cc0001187983 */ /* 0x002ee20000300800 */
[----:B------:R-:W-:Y:S02]  /*34b00*/  LEA R20, P3, R21, R2, 0x2 ;  /* 0x0000000215147211 */ /* 0x000fe400078610ff */
[--C-:B------:R-:W-:Y:S02]  /*34b10*/  LOP3.LUT R17, R27, 0x3e, R25.reuse, 0xfe, !PT ;  /* 0x0000003e1b117812 */ /* 0x100fe400078efe19 */
[----:B------:R-:W-:Y:S02]  /*34b20*/  LEA.HI.X.SX32 R21, R21, R0, 0x2, P3 ;  /* 0x0000000015157211 */ /* 0x000fe400018f16ff */
[C---:B------:R-:W-:Y:S01]  /*34b30*/  ISETP.LT.AND P3, PT, R17.reuse, UR7, !P0 ;  /* 0x0000000711007c0c */ /* 0x040fe2000c761270 */
[----:B------:R-:W-:Y:S01]  /*34b40*/  IMAD R17, R17, UR6, RZ ;  /* 0x0000000611117c24 */ /* 0x000fe2000f8e02ff */
[C-C-:B------:R-:W-:Y:S01]  /*34b50*/  LOP3.LUT R22, R27.reuse, 0x44, R25.reuse, 0xfe, !PT ;  /* 0x000000441b167812 */ /* 0x140fe200078efe19 */
[----:B------:R-:W1:Y:S01]  /*34b60*/  LDCU UR6, c[0x0][0x39c] ;  /* 0x00007380ff0677ac */ /* 0x000e620008000800 */
[----:B--2---:R2:W-:Y:S01]  /*34b70*/  @P2 STG.E desc[UR10][R18.64], R3 ;  /* 0x0000000312002986 */ /* 0x0045e2000c10190a */
[----:B------:R-:W1:Y:S01]  /*34b80*/  LDCU UR7, c[0x0][0x39c] ;  /* 0x00007380ff0777ac */ /* 0x000e620008000800 */
[----:B--2---:R-:W-:-:S02]  /*34b90*/  LOP3.LUT R3, R27, 0x3c, R25, 0xfe, !PT ;  /* 0x0000003c1b037812 */ /* 0x004fc400078efe19 */
[----:B------:R2:W-:Y:S03]  /*34ba0*/  @P1 STG.E desc[UR10][R20.64], R23 ;  /* 0x0000001714001986 */ /* 0x0005e6000c10190a */
[C---:B------:R-:W-:Y:S01]  /*34bb0*/  IMAD R16, R3.reuse, UR5, RZ ;  /* 0x0000000503107c24 */ /* 0x040fe2000f8e02ff */
[----:B------:R-:W-:Y:S01]  /*34bc0*/  ISETP.LT.AND P1, PT, R3, UR14, !P0 ;  /* 0x0000000e03007c0c */ /* 0x000fe2000c721270 */
[----:B------:R-:W1:Y:S03]  /*34bd0*/  LDCU UR5, c[0x0][0x39c] ;  /* 0x00007380ff0577ac */ /* 0x000e660008000800 */
[C---:B------:R-:W-:Y:S01]  /*34be0*/  LEA R18, P2, R16.reuse, R2, 0x2 ;  /* 0x0000000210127211 */ /* 0x040fe200078410ff */
[----:B--2---:R-:W2:Y:S03]  /*34bf0*/  LDC R21, c[0x0][0x3b8] ;  /* 0x0000ee00ff157b82 */ /* 0x004ea60000000800 */
[----:B------:R-:W-:-:S02]  /*34c00*/  LEA.HI.X.SX32 R19, R16, R0, 0x2, P2 ;  /* 0x0000000010137211 */ /* 0x000fc400010f16ff */
[----:B------:R-:W-:-:S04]  /*34c10*/  LEA R16, P6, R17, R2, 0x2 ;  /* 0x0000000211107211 */ /* 0x000fc800078c10ff */
[----:B------:R-:W-:Y:S01]  /*34c20*/  LEA.HI.X.SX32 R17, R17, R0, 0x2, P6 ;  /* 0x0000000011117211 */ /* 0x000fe200030f16ff */
[----:B------:R-:W-:Y:S01]  /*34c30*/  @P1 STG.E desc[UR10][R18.64], R26 ;  /* 0x0000001a12001986 */ /* 0x000fe2000c10190a */
[----:B------:R-:W1:Y:S03]  /*34c40*/  LDC R23, c[0x0][0x3b8] ;  /* 0x0000ee00ff177b82 */ /* 0x000e660000000800 */
[----:B---3--:R3:W-:Y:S04]  /*34c50*/  @P3 STG.E desc[UR10][R16.64], R24 ;  /* 0x0000001810003986 */ /* 0x0087e8000c10190a */
[----:B---3--:R-:W3:Y:S01]  /*34c60*/  LDL.LU R17, [R1+0xb0] ;  /* 0x0000b00001117983 */ /* 0x008ee20000300800 */
[----:B------:R-:W-:-:S03]  /*34c70*/  LOP3.LUT R3, R27, 0x40, R25, 0xfe, !PT ;  /* 0x000000401b037812 */ /* 0x000fc600078efe19 */
[----:B------:R-:W2:Y:S01]  /*34c80*/  LDL.LU R24, [R1+0xbc] ;  /* 0x0000bc0001187983 */ /* 0x000ea20000300800 */
[C---:B----4-:R-:W-:Y:S01]  /*34c90*/  ISETP.LT.AND P2, PT, R3.reuse, UR8, !P0 ;  /* 0x0000000803007c0c */ /* 0x050fe2000c741270 */
[----:B------:R-:W-:Y:S01]  /*34ca0*/  IMAD R3, R3, UR4, RZ ;  /* 0x0000000403037c24 */ /* 0x000fe2000f8e02ff */
[----:B------:R-:W-:Y:S01]  /*34cb0*/  ISETP.LT.AND P5, PT, R22, UR15, !P0 ;  /* 0x0000000f16007c0c */ /* 0x000fe2000c7a1270 */
[----:B------:R-:W4:Y:S01]  /*34cc0*/  LDL.LU R26, [R1+0x158] ;  /* 0x00015800011a7983 */ /* 0x000f220000300800 */
[----:B------:R-:W1:Y:S01]  /*34cd0*/  LDCU UR4, c[0x0][0x39c] ;  /* 0x00007380ff0477ac */ /* 0x000e620008000800 */
[----:B------:R-:W1:Y:S01]  /*34ce0*/  LDC R22, c[0x0][0x3b8] ;  /* 0x0000ee00ff167b82 */ /* 0x000e620000000800 */
[----:B------:R-:W-:Y:S02]  /*34cf0*/  LEA R18, P6, R3, R2, 0x2 ;  /* 0x0000000203127211 */ /* 0x000fe400078c10ff */
[----:B------:R-:W-:Y:S01]  /*34d00*/  LOP3.LUT R20, R27, 0x46, R25, 0xfe, !PT ;  /* 0x000000461b147812 */ /* 0x000fe200078efe19 */
[----:B------:R-:W1:Y:S01]  /*34d10*/  LDCU UR8, c[0x0][0x39c] ;  /* 0x00007380ff0877ac */ /* 0x000e620008000800 */
[----:B------:R-:W-:-:S05]  /*34d20*/  LEA.HI.X.SX32 R19, R3, R0, 0x2, P6 ;  /* 0x0000000003137211 */ /* 0x000fca00030f16ff */
[----:B---3--:R3:W-:Y:S04]  /*34d30*/  @P2 STG.E desc[UR10][R18.64], R17 ;  /* 0x0000001112002986 */ /* 0x0087e8000c10190a */
[----:B---3--:R-:W3:Y:S01]  /*34d40*/  LDL.LU R19, [R1+0xb4] ;  /* 0x0000b40001137983 */ /* 0x008ee20000300800 */
[----:B--2---:R-:W-:Y:S01]  /*34d50*/  IMAD R3, R21, 0x2, R3 ;  /* 0x0000000215037824 */ /* 0x004fe200078e0203 */
[----:B------:R-:W-:Y:S01]  /*34d60*/  ISETP.LT.AND P1, PT, R20, UR9, !P0 ;  /* 0x0000000914007c0c */ /* 0x000fe2000c721270 */
[----:B------:R-:W2:Y:S03]  /*34d70*/  LDC R21, c[0x0][0x3b8] ;  /* 0x0000ee00ff157b82 */ /* 0x000ea60000000800 */
[----:B------:R-:W-:-:S04]  /*34d80*/  LEA R16, P2, R3, R2, 0x2 ;  /* 0x0000000203107211 */ /* 0x000fc800078410ff */
[----:B------:R-:W-:Y:S02]  /*34d90*/  LEA.HI.X.SX32 R17, R3, R0, 0x2, P2 ;  /* 0x0000000003117211 */ /* 0x000fe400010f16ff */
[----:B------:R-:W-:-:S03]  /*34da0*/  LOP3.LUT R20, R27, 0x48, R25, 0xfe, !PT ;  /* 0x000000481b147812 */ /* 0x000fc600078efe19 */
[----:B---3--:R3:W-:Y:S04]  /*34db0*/  @P4 STG.E desc[UR10][R16.64], R19 ;  /* 0x0000001310004986 */ /* 0x0087e8000c10190a */
[----:B---3--:R-:W3:Y:S01]  /*34dc0*/  LDL.LU R16, [R1+0xb8] ;  /* 0x0000b80001107983 */ /* 0x008ee20000300800 */
[----:B-1----:R-:W-:Y:S01]  /*34dd0*/  ISETP.LT.AND P3, PT, R20, UR5, !P0 ;  /* 0x0000000514007c0c */ /* 0x002fe2000c761270 */
[----:B------:R-:W1:Y:S01]  /*34de0*/  LDCU UR5, c[0x0][0x39c] ;  /* 0x00007380ff0577ac */ /* 0x000e620008000800 */
[----:B------:R-:W-:Y:S01]  /*34df0*/  LOP3.LUT R18, R27, 0x4a, R25, 0xfe, !PT ;  /* 0x0000004a1b127812 */ /* 0x000fe200078efe19 */
[----:B------:R-:W-:Y:S01]  /*34e00*/  IMAD R20, R23, 0x2, R3 ;  /* 0x0000000217147824 */ /* 0x000fe200078e0203 */
[----:B------:R-:W-:Y:S01]  /*34e10*/  LOP3.LUT R3, R27, 0x4c, R25, 0xfe, !PT ;  /* 0x0000004c1b037812 */ /* 0x000fe200078efe19 */
[----:B------:R-:W1:Y:S01]  /*34e20*/  LDC R23, c[0x0][0x3b8] ;  /* 0x0000ee00ff177b82 */ /* 0x000e620000000800 */
[----:B------:R-:W-:Y:S01]  /*34e30*/  ISETP.LT.AND P2, PT, R18, UR4, !P0 ;  /* 0x0000000412007c0c */ /* 0x000fe2000c741270 */
[----:B------:R-:W1:Y:S01]  /*34e40*/  LDCU UR4, c[0x0][0x39c] ;  /* 0x00007380ff0477ac */ /* 0x000e620008000800 */
[----:B------:R-:W-:-:S02]  /*34e50*/  LEA R18, P6, R20, R2, 0x2 ;  /* 0x0000000214127211 */ /* 0x000fc400078c10ff */
[----:B------:R-:W-:Y:S01]  /*34e60*/  ISETP.LT.AND P4, PT, R3, UR6, !P0 ;  /* 0x0000000603007c0c */ /* 0x000fe2000c781270 */
[----:B------:R-:W-:Y:S01]  /*34e70*/  IMAD R3, R22, 0x2, R20 ;  /* 0x0000000216037824 */ /* 0x000fe200078e0214 */
[----:B------:R-:W-:Y:S01]  /*34e80*/  LEA.HI.X.SX32 R19, R20, R0, 0x2, P6 ;  /* 0x0000000014137211 */ /* 0x000fe200030f16ff */
[----:B------:R-:W1:Y:S01]  /*34e90*/  LDC R22, c[0x0][0x3b8] ;  /* 0x0000ee00ff167b82 */ /* 0x000e620000000800 */
[----:B------:R-:W-:Y:S01]  /*34ea0*/  LOP3.LUT R17, R27, 0x4e, R25, 0xfe, !PT ;  /* 0x0000004e1b117812 */ /* 0x000fe200078efe19 */
[----:B------:R-:W1:Y:S02]  /*34eb0*/  LDCU UR6, c[0x0][0x39c] ;  /* 0x00007380ff0677ac */ /* 0x000e640008000800 */
[----:B---3--:R3:W-:Y:S01]  /*34ec0*/  @P5 STG.E desc[UR10][R18.64], R16 ;  /* 0x0000001012005986 */ /* 0x0087e2000c10190a */
[----:B-1----:R-:W-:Y:S01]  /*34ed0*/  ISETP.LT.AND P5, PT, R17, UR5, !P0 ;  /* 0x0000000511007c0c */ /* 0x002fe2000c7a1270 */
[----:B--2---:R-:W-:Y:S01]  /*34ee0*/  IMAD R20, R21, 0x2, R3 ;  /* 0x0000000215147824 */ /* 0x004fe200078e0203 */
[----:B------:R-:W1:Y:S01]  /*34ef0*/  LDCU UR5, c[0x0][0x39c] ;  /* 0x00007380ff0577ac */ /* 0x000e620008000800 */
[----:B------:R-:W2:Y:S01]  /*34f00*/  LDC R21, c[0x0][0x3b8] ;  /* 0x0000ee00ff157b82 */ /* 0x000ea20000000800 */
[----:B---3--:R-:W-:-:S04]  /*34f10*/  LEA R16, P6, R3, R2, 0x2 ;  /* 0x0000000203107211 */ /* 0x008fc800078c10ff */
[----:B------:R-:W-:-:S05]  /*34f20*/  LEA.HI.X.SX32 R17, R3, R0, 0x2, P6 ;  /* 0x0000000003117211 */ /* 0x000fca00030f16ff */
[----:B------:R3:W-:Y:S04]  /*34f30*/  @P1 STG.E desc[UR10][R16.64], R24 ;  /* 0x0000001810001986 */ /* 0x0007e8000c10190a */
[----:B---3--:R-:W3:Y:S01]  /*34f40*/  LDL.LU R17, [R1+0x150] ;  /* 0x0001500001117983 */ /* 0x008ee20000300800 */
[----:B------:R-:W-:-:S03]  /*34f50*/  LEA R18, P6, R20, R2, 0x2 ;  /* 0x0000000214127211 */ /* 0x000fc600078c10ff */
[----:B------:R-:W2:Y:S01]  /*34f60*/  LDL.LU R24, [R1+0x15c] ;  /* 0x00015c0001187983 */ /* 0x000ea20000300800 */
[----:B------:R-:W-:Y:S02]  /*34f70*/  LEA.HI.X.SX32 R19, R20, R0, 0x2, P6 ;  /* 0x0000000014137211 */ /* 0x000fe400030f16ff */
[----:B------:R-:W-:-:S04]  /*34f80*/  LOP3.LUT R3, R27, 0x50, R25, 0xfe, !PT ;  /* 0x000000501b037812 */ /* 0x000fc800078efe19 */
[----:B------:R-:W-:Y:S01]  /*34f90*/  ISETP.LT.AND P1, PT, R3, UR4, !P0 ;  /* 0x0000000403007c0c */ /* 0x000fe2000c721270 */
[----:B------:R-:W-:Y:S01]  /*34fa0*/  IMAD R3, R23, 0x2, R20 ;  /* 0x0000000217037824 */ /* 0x000fe200078e0214 */
[----:B------:R-:W1:Y:S01]  /*34fb0*/  LDCU UR4, c[0x0][0x39c] ;  /* 0x00007380ff0477ac */ /* 0x000e620008000800 */
[----:B------:R-:W1:Y:S01]  /*34fc0*/  LDC R23, c[0x0][0x3b8] ;  /* 0x0000ee00ff177b82 */ /* 0x000e620000000800 */
[----:B---3--:R3:W-:Y:S04]  /*34fd0*/  @P3 STG.E desc[UR10][R18.64], R17 ;  /* 0x0000001112003986 */ /* 0x0087e8000c10190a */
[----:B---3--:R-:W3:Y:S01]  /*34fe0*/  LDL.LU R19, [R1+0x154] ;  /* 0x0001540001137983 */ /* 0x008ee20000300800 */
[----:B------:R-:W-:Y:S01]  /*34ff0*/  LEA R16, P3, R3, R2, 0x2 ;  /* 0x0000000203107211 */ /* 0x000fe200078610ff */
[----:B------:R-:W-:Y:S01]  /*35000*/  IMAD R20, R22, 0x2, R3 ;  /* 0x0000000216147824 */ /* 0x000fe200078e0203 */
[----:B------:R-:W-:Y:S01]  /*35010*/  LOP3.LUT R18, R27, 0x52, R25, 0xfe, !PT ;  /* 0x000000521b127812 */ /* 0x000fe200078efe19 */
[----:B------:R-:W2:Y:S01]  /*35020*/  LDC R22, c[0x0][0x3b8] ;  /* 0x0000ee00ff167b82 */ /* 0x000ea20000000800 */
[----:B------:R-:W-:-:S02]  /*35030*/  LEA.HI.X.SX32 R17, R3, R0, 0x2, P3 ;  /* 0x0000000003117211 */ /* 0x000fc400018f16ff */
[----:B------:R-:W-:Y:S02]  /*35040*/  LOP3.LUT R3, R27, 0x54, R25, 0xfe, !PT ;  /* 0x000000541b037812 */ /* 0x000fe400078efe19 */
[----:B-1----:R-:W-:Y:S01]  /*35050*/  ISETP.LT.AND P3, PT, R18, UR5, !P0 ;  /* 0x0000000512007c0c */ /* 0x002fe2000c761270 */
[----:B------:R-:W1:Y:S01]  /*35060*/  LDCU UR5, c[0x0][0x39c] ;  /* 0x00007380ff0577ac */ /* 0x000e620008000800 */
[C---:B------:R-:W-:Y:S01]  /*35070*/  LEA R18, P6, R20.reuse, R2, 0x2 ;  /* 0x0000000214127211 */ /* 0x040fe200078c10ff */
[----:B---3--:R3:W-:Y:S01]  /*35080*/  @P2 STG.E desc[UR10][R16.64], R19 ;  /* 0x0000001310002986 */ /* 0x0087e2000c10190a */
[----:B------:R-:W-:Y:S01]  /*35090*/  ISETP.LT.AND P2, PT, R3, UR6, !P0 ;  /* 0x0000000603007c0c */ /* 0x000fe2000c741270 */
[----:B--2---:R-:W-:Y:S01]  /*350a0*/  IMAD R3, R21, 0x2, R20 ;  /* 0x0000000215037824 */ /* 0x004fe200078e0214 */
[----:B------:R-:W2:Y:S01]  /*350b0*/  LDCU UR6, c[0x0][0x39c] ;  /* 0x00007380ff0677ac */ /* 0x000ea20008000800 */
[----:B------:R-:W2:Y:S01]  /*350c0*/  LDC R21, c[0x0][0x3b8] ;  /* 0x0000ee00ff157b82 */ /* 0x000ea20000000800 */
[----:B---3--:R-:W-:-:S02]  /*350d0*/  LEA.HI.X.SX32 R19, R20, R0, 0x2, P6 ;  /* 0x0000000014137211 */ /* 0x008fc400030f16ff */
[----:B------:R-:W-:Y:S02]  /*350e0*/  LOP3.LUT R17, R27, 0x56, R25, 0xfe, !PT ;  /* 0x000000561b117812 */ /* 0x000fe400078efe19 */
[----:B------:R-:W-:Y:S01]  /*350f0*/  LEA R16, P6, R3, R2, 0x2 ;  /* 0x0000000203107211 */ /* 0x000fe200078c10ff */
[----:B----4-:R-:W-:Y:S01]  /*35100*/  @P4 STG.E desc[UR10][R18.64], R26 ;  /* 0x0000001a12004986 */ /* 0x010fe2000c10190a */
[----:B------:R-:W-:Y:S01]  /*35110*/  ISETP.LT.AND P4, PT, R17, UR4, !P0 ;  /* 0x0000000411007c0c */ /* 0x000fe2000c781270 */
[----:B------:R-:W-:Y:S01]  /*35120*/  IMAD R20, R23, 0x2, R3 ;  /* 0x0000000217147824 */ /* 0x000fe200078e0203 */
[----:B------:R-:W-:Y:S01]  /*35130*/  LEA.HI.X.SX32 R17, R3, R0, 0x2, P6 ;  /* 0x0000000003117211 */ /* 0x000fe200030f16ff */
[----:B------:R-:W3:Y:S01]  /*35140*/  LDCU UR4, c[0x0][0x39c] ;  /* 0x00007380ff0477ac */ /* 0x000ee20008000800 */
[----:B------:R-:W4:Y:S03]  /*35150*/  LDC R23, c[0x0][0x3b8] ;  /* 0x0000ee00ff177b82 */ /* 0x000f260000000800 */
[----:B------:R1:W-:Y:S04]  /*35160*/  @P5 STG.E desc[UR10][R16.64], R24 ;  /* 0x0000001810005986 */ /* 0x0003e8000c10190a */
[----:B-1----:R-:W2:Y:S01]  /*35170*/  LDL.LU R17, [R1+0x160] ;  /* 0x0001600001117983 */ /* 0x002ea20000300800 */
[----:B------:R-:W-:-:S03]  /*35180*/  LEA R18, P6, R20, R2, 0x2 ;  /* 0x0000000214127211 */ /* 0x000fc600078c10ff */
[----:B------:R-:W3:Y:S01]  /*35190*/  LDL.LU R24, [R1+0x16c] ;  /* 0x00016c0001187983 */ /* 0x000ee20000300800 */
[----:B------:R-:W-:-:S03]  /*351a0*/  LEA.HI.X.SX32 R19, R20, R0, 0x2, P6 ;  /* 0x0000000014137211 */ /* 0x000fc600030f16ff */
[----:B------:R-:W3:Y:S01]  /*351b0*/  LDL.LU R26, [R1+0x48] ;  /* 0x00004800011a7983 */ /* 0x000ee20000300800 */
[----:B------:R-:W-:-:S04]  /*351c0*/  LOP3.LUT R3, R27, 0x58, R25, 0xfe, !PT ;  /* 0x000000581b037812 */ /* 0x000fc800078efe19 */
[----:B------:R-:W-:Y:S01]  /*351d0*/  ISETP.LT.AND P5, PT, R3, UR5, !P0 ;  /* 0x0000000503007c0c */ /* 0x000fe2000c7a1270 */
[----:B--2---:R1:W-:Y:S01]  /*351e0*/  @P1 STG.E desc[UR10][R18.64], R17 ;  /* 0x0000001112001986 */ /* 0x0043e2000c10190a */
[----:B------:R-:W-:Y:S01]  /*351f0*/  IMAD R3, R22, 0x2, R20 ;  /* 0x0000000216037824 */ /* 0x000fe200078e0214 */
[----:B------:R-:W2:Y:S01]  /*35200*/  LDCU UR5, c[0x0][0x39c] ;  /* 0x00007380ff0577ac */ /* 0x000ea20008000800 */
[----:B------:R-:W2:Y:S01]  /*35210*/  LDC R22, c[0x0][0x3b8] ;  /* 0x0000ee00ff167b82 */ /* 0x000ea20000000800 */
[----:B-1----:R-:W2:Y:S02]  /*35220*/  LDL.LU R19, [R1+0x164] ;  /* 0x0001640001137983 */ /* 0x002ea40000300800 */
[----:B------:R-:W-:-:S04]  /*35230*/  LEA R16, P1, R3, R2, 0x2 ;  /* 0x0000000203107211 */ /* 0x000fc800078210ff */
[----:B------:R-:W-:Y:S01]  /*35240*/  LEA.HI.X.SX32 R17, R3, R0, 0x2, P1 ;  /* 0x0000000003117211 */ /* 0x000fe200008f16ff */
[----:B------:R-:W-:Y:S01]  /*35250*/  IMAD R20, R21, 0x2, R3 ;  /* 0x0000000215147824 */ /* 0x000fe200078e0203 */
[C-C-:B------:R-:W-:Y:S01]  /*35260*/  LOP3.LUT R18, R27.reuse, 0x5a, R25.reuse, 0xfe, !PT ;  /* 0x0000005a1b127812 */ /* 0x140fe200078efe19 */
[----:B------:R-:W1:Y:S02]  /*35270*/  LDC R21, c[0x0][0x3b8] ;  /* 0x0000ee00ff157b82 */ /* 0x000e640000000800 */
[----:B--2---:R2:W-:Y:S04]  /*35280*/  @P3 STG.E desc[UR10][R16.64], R19 ;  /* 0x0000001310003986 */ /* 0x0045e8000c10190a */
[----:B--2---:R-:W2:Y:S01]  /*35290*/  LDL.LU R16, [R1+0x168] ;  /* 0x0001680001107983 */ /* 0x004ea20000300800 */
[----:B---3--:R-:W-:Y:S01]  /*352a0*/  ISETP.LT.AND P1, PT, R18, UR4, !P0 ;  /* 0x0000000412007c0c */ /* 0x008fe2000c721270 */
[----:B------:R-:W3:Y:S01]  /*352b0*/  LDCU UR4, c[0x0][0x39c] ;  /* 0x00007380ff0477ac */ /* 0x000ee20008000800 */
[----:B------:R-:W-:-:S02]  /*352c0*/  LOP3.LUT R3, R27, 0x5c, R25, 0xfe, !PT ;  /* 0x0000005c1b037812 */ /* 0x000fc400078efe19 */
[C---:B------:R-:W-:Y:S02]  /*352d0*/  LEA R18, P6, R20.reuse, R2, 0x2 ;  /* 0x0000000214127211 */ /* 0x040fe400078c10ff */
[----:B------:R-:W-:Y:S01]  /*352e0*/  ISETP.LT.AND P3, PT, R3, UR6, !P0 ;  /* 0x0000000603007c0c */ /* 0x000fe2000c761270 */
[----:B----4-:R-:W-:Y:S01]  /*352f0*/  IMAD R3, R23, 0x2, R20 ;  /* 0x0000000217037824 */ /* 0x010fe200078e0214 */
[----:B------:R-:W-:Y:S01]  /*35300*/  LEA.HI.X.SX32 R19, R20, R0, 0x2, P6 ;  /* 0x0000000014137211 */ /* 0x000fe200030f16ff */
[----:B------:R-:W4:Y:S01]  /*35310*/  LDC R23, c[0x0][0x3b8] ;  /* 0x0000ee00ff177b82 */ /* 0x000f220000000800 */
[----:B------:R-:W-:Y:S01]  /*35320*/  LOP3.LUT R17, R27, 0x5e, R25, 0xfe, !PT ;  /* 0x0000005e1b117812 */ /* 0x000fe200078efe19 */
[----:B------:R-:W1:Y:S02]  /*35330*/  LDCU UR6, c[0x0][0x39c] ;  /* 0x00007380ff0677ac */ /* 0x000e640008000800 */
[----:B--2---:R2:W-:Y:S01]  /*35340*/  @P2 STG.E desc[UR10][R18.64], R16 ;  /* 0x0000001012002986 */ /* 0x0045e2000c10190a */
[----:B------:R-:W-:Y:S01]  /*35350*/  ISETP.LT.AND P2, PT, R17, UR5, !P0 ;  /* 0x0000000511007c0c */ /* 0x000fe2000c741270 */
[----:B------:R-:W-:Y:S01]  /*35360*/  IMAD R20, R22, 0x2, R3 ;  /* 0x0000000216147824 */ /* 0x000fe200078e0203 */
[----:B------:R-:W1:Y:S01]  /*35370*/  LDCU UR5, c[0x0][0x39c] ;  /* 0x00007380ff0577ac */ /* 0x000e620008000800 */
[----:B------:R-:W4:Y:S01]  /*35380*/  LDC R22, c[0x0][0x3b8] ;  /* 0x0000ee00ff167b82 */ /* 0x000f220000000800 */
[----:B--2---:R-:W-:-:S04]  /*35390*/  LEA R16, P6, R3, R2, 0x2 ;  /* 0x0000000203107211 */ /* 0x004fc800078c10ff */
[----:B------:R-:W-:-:S05]  /*353a0*/  LEA.HI.X.SX32 R17, R3, R0, 0x2, P6 ;  /* 0x0000000003117211 */ /* 0x000fca00030f16ff */
[----:B------:R2:W-:Y:S04]  /*353b0*/  @P4 STG.E desc[UR10][R16.64], R24 ;  /* 0x0000001810004986 */ /* 0x0005e8000c10190a */
[----:B--2---:R-:W2:Y:S01]  /*353c0*/  LDL.LU R17, [R1+0x40] ;  /* 0x0000400001117983 */ /* 0x004ea20000300800 */
[----:B------:R-:W-:-:S03]  /*353d0*/  LEA R18, P6, R20, R2, 0x2 ;  /* 0x0000000214127211 */ /* 0x000fc600078c10ff */
[----:B------:R-:W4:Y:S01]  /*353e0*/  LDL.LU R24, [R1+0x4c] ;  /* 0x00004c0001187983 */ /* 0x000f220000300800 */
[----:B------:R-:W-:Y:S02]  /*353f0*/  LEA.HI.X.SX32 R19, R20, R0, 0x2, P6 ;  /* 0x0000000014137211 */ /* 0x000fe400030f16ff */
[----:B------:R-:W-:-:S04]  /*35400*/  LOP3.LUT R3, R27, 0x60, R25, 0xfe, !PT ;  /* 0x000000601b037812 */ /* 0x000fc800078efe19 */
[----:B---3--:R-:W-:Y:S01]  /*35410*/  ISETP.LT.AND P4, PT, R3, UR4, !P0 ;  /* 0x0000000403007c0c */ /* 0x008fe2000c781270 */
[----:B-1----:R-:W-:Y:S01]  /*35420*/  IMAD R3, R21, 0x2, R20 ;  /* 0x0000000215037824 */ /* 0x002fe200078e0214 */
[----:B------:R-:W1:Y:S01]  /*35430*/  LDCU UR4, c[0x0][0x39c] ;  /* 0x00007380ff0477ac */ /* 0x000e620008000800 */
[----:B------:R-:W3:Y:S01]  /*35440*/  LDC R21, c[0x0][0x3b8] ;  /* 0x0000ee00ff157b82 */ /* 0x000ee20000000800 */
[----:B--2---:R2:W-:Y:S04]  /*35450*/  @P5 STG.E desc[UR10][R18.64], R17 ;  /* 0x0000001112005986 */ /* 0x0045e8000c10190a */
[----:B--2---:R-:W2:Y:S01]  /*35460*/  LDL.LU R19, [R1+0x44] ;  /* 0x0000440001137983 */ /* 0x004ea20000300800 */
[----:B------:R-:W-:Y:S01]  /*35470*/  LEA R16, P5, R3, R2, 0x2 ;  /* 0x0000000203107211 */ /* 0x000fe200078a10ff */
[----:B----4-:R-:W-:Y:S01]  /*35480*/  IMAD R20, R23, 0x2, R3 ;  /* 0x0000000217147824 */ /* 0x010fe200078e0203 */
[----:B------:R-:W-:Y:S01]  /*35490*/  LOP3.LUT R18, R27, 0x62, R25, 0xfe, !PT ;  /* 0x000000621b127812 */ /* 0x000fe200078efe19 */
[----:B------:R-:W4:Y:S01]  /*354a0*/  LDC R23, c[0x0][0x3b8] ;  /* 0x0000ee00ff177b82 */ /* 0x000f220000000800 */
[----:B------:R-:W-:-:S02]  /*354b0*/  LEA.HI.X.SX32 R17, R3, R0, 0x2, P5 ;  /* 0x0000000003117211 */ /* 0x000fc400028f16ff */
[----:B------:R-:W-:Y:S02]  /*354c0*/  LOP3.LUT R3, R27, 0x64, R25, 0xfe, !PT ;  /* 0x000000641b037812 */ /* 0x000fe400078efe19 */
[----:B------:R-:W-:Y:S01]  /*354d0*/  ISETP.LT.AND P5, PT, R18, UR5, !P0 ;  /* 0x0000000512007c0c */ /* 0x000fe2000c7a1270 */
[----:B------:R-:W1:Y:S01]  /*354e0*/  LDCU UR5, c[0x0][0x39c] ;  /* 0x00007380ff0577ac */ /* 0x000e620008000800 */
[----:B------:R-:W-:Y:S01]  /*354f0*/  LEA R18, P6, R20, R2, 0x2 ;  /* 0x0000000214127211 */ /* 0x000fe200078c10ff */
[----:B------:R-:W-:Y:S04]  /*35500*/  STL [R1+0xb40], R2 ;  /* 0x000b400201007387 */ /* 0x000fe80000100800 */
[----:B--2---:R2:W-:Y:S01]  /*35510*/  @P1 STG.E desc[UR10][R16.64], R19 ;  /* 0x0000001310001986 */ /* 0x0045e2000c10190a */
[----:B------:R-:W-:Y:S01]  /*35520*/  ISETP.LT.AND P1, PT, R3, UR6, !P0 ;  /* 0x0000000603007c0c */ /* 0x000fe2000c721270 */
[----:B------:R-:W-:Y:S01]  /*35530*/  IMAD R3, R22, 0x2, R20 ;  /* 0x0000000216037824 */ /* 0x000fe200078e0214 */
[----:B------:R-:W4:Y:S01]  /*35540*/  LDCU UR6, c[0x0][0x39c] ;  /* 0x00007380ff0677ac */ /* 0x000f220008000800 */
[----:B------:R-:W4:Y:S01]  /*35550*/  LDC R22, c[0x0][0x3b8] ;  /* 0x0000ee00ff167b82 */ /* 0x000f220000000800 */
[----:B--2---:R-:W-:-:S02]  /*35560*/  LEA.HI.X.SX32 R19, R20, R0, 0x2, P6 ;  /* 0x0000000014137211 */ /* 0x004fc400030f16ff */
[----:B------:R-:W-:Y:S02]  /*35570*/  LOP3.LUT R17, R27, 0x66, R25, 0xfe, !PT ;  /* 0x000000661b117812 */ /* 0x000fe400078efe19 */
[----:B------:R-:W-:Y:S01]  /*35580*/  LEA R16, P6, R3, R2, 0x2 ;  /* 0x0000000203107211 */ /* 0x000fe200078c10ff */
[----:B------:R2:W-:Y:S01]  /*35590*/  @P3 STG.E desc[UR10][R18.64], R26 ;  /* 0x0000001a12003986 */ /* 0x0005e2000c10190a */
[----:B---3--:R-:W-:Y:S01]  /*355a0*/  IMAD R20, R21, 0x2, R3 ;  /* 0x0000000215147824 */ /* 0x008fe200078e0203 */
[----:B-1----:R-:W-:Y:S01]  /*355b0*/  ISETP.LT.AND P3, PT, R17, UR4, !P0 ;  /* 0x0000000411007c0c */ /* 0x002fe2000c761270 */
[----:B------:R-:W1:Y:S01]  /*355c0*/  LDCU UR4, c[0x0][0x39c] ;  /* 0x00007380ff0477ac */ /* 0x000e620008000800 */
[----:B------:R-:W-:Y:S01]  /*355d0*/  LEA.HI.X.SX32 R17, R3, R0, 0x2, P6 ;  /* 0x0000000003117211 */ /* 0x000fe200030f16ff */
[----:B------:R-:W3:Y:S01]  /*355e0*/  LDC R21, c[0x0][0x3b8] ;  /* 0x0000ee00ff157b82 */ /* 0x000ee20000000800 */
[----:B------:R-:W-:-:S03]  /*355f0*/  LOP3.LUT R3, R27, 0x68, R25, 0xfe, !PT ;  /* 0x000000681b037812 */ /* 0x000fc600078efe19 */
[----:B------:R1:W-:Y:S01]  /*35600*/  @P2 STG.E desc[UR10][R16.64], R24 ;  /* 0x0000001810002986 */ /* 0x0003e2000c10190a */
[C---:B--2---:R-:W-:Y:S02]  /*35610*/  LEA R18, P6, R20.reuse, R2, 0x2 ;  /* 0x0000000214127211 */ /* 0x044fe400078c10ff */
[----:B------:R-:W-:Y:S01]  /*35620*/  ISETP.LT.AND P2, PT, R3, UR5, !P0 ;  /* 0x0000000503007c0c */ /* 0x000fe2000c741270 */
[----:B----4-:R-:W-:Y:S01]  /*35630*/  IMAD R3, R23, 0x2, R20 ;  /* 0x0000000217037824 */ /* 0x010fe200078e0214 */
[----:B------:R-:W-:Y:S01]  /*35640*/  LEA.HI.X.SX32 R19, R20, R0, 0x2, P6 ;  /* 0x0000000014137211 */ /* 0x000fe200030f16ff */
[----:B------:R-:W2:Y:S01]  /*35650*/  LDCU UR5, c[0x0][0x39c] ;  /* 0x00007380ff0577ac */ /* 0x000ea20008000800 */
[----:B------:R-:W4:Y:S03]  /*35660*/  LDC R20, c[0x0][0x3b8] ;  /* 0x0000ee00ff147b82 */ /* 0x000f260000000800 */
[----:B------:R2:W-:Y:S01]  /*35670*/  @P4 STG.E desc[UR10][R18.64], R12 ;  /* 0x0000000c12004986 */ /* 0x0005e2000c10190a */
[----:B-1----:R-:W-:-:S04]  /*35680*/  LEA R16, P4, R3, R2, 0x2 ;  /* 0x0000000203107211 */ /* 0x002fc800078810ff */
[----:B------:R-:W-:Y:S02]  /*35690*/  LEA.HI.X.SX32 R17, R3, R0, 0x2, P4 ;  /* 0x0000000003117211 */ /* 0x000fe400020f16ff */
[C---:B--2---:R-:W-:Y:S01]  /*356a0*/  LOP3.LUT R12, R27.reuse, 0x6a, R25, 0xfe, !PT ;  /* 0x0000006a1b0c7812 */ /* 0x044fe200078efe19 */
[----:B------:R-:W-:Y:S01]  /*356b0*/  IMAD R18, R22, 0x2, R3 ;  /* 0x0000000216127824 */ /* 0x000fe200078e0203 */
[----:B------:R-:W1:Y:S01]  /*356c0*/  LDC R19, c[0x0][0x3b8] ;  /* 0x0000ee00ff137b82 */ /* 0x000e620000000800 */
[----:B------:R-:W-:Y:S02]  /*356d0*/  LOP3.LUT R3, R27, 0x6c, R25, 0xfe, !PT ;  /* 0x0000006c1b037812 */ /* 0x000fe400078efe19 */
[----:B------:R-:W-:Y:S01]  /*356e0*/  ISETP.LT.AND P4, PT, R12, UR4, !P0 ;  /* 0x000000040c007c0c */ /* 0x000fe2000c781270 */
[----:B------:R-:W2:Y:S01]  /*356f0*/  LDCU UR4, c[0x0][0x39c] ;  /* 0x00007380ff0477ac */ /* 0x000ea20008000800 */
[C---:B------:R-:W-:Y:S01]  /*35700*/  LEA R12, P6, R18.reuse, R2, 0x2 ;  /* 0x00000002120c7211 */ /* 0x040fe200078c10ff */
[----:B------:R3:W-:Y:S01]  /*35710*/  @P5 STG.E desc[UR10][R16.64], R13 ;  /* 0x0000000d10005986 */ /* 0x0007e2000c10190a */
[----:B------:R-:W-:Y:S01]  /*35720*/  ISETP.LT.AND P5, PT, R3, UR6, !P0 ;  /* 0x0000000603007c0c */ /* 0x000fe2000c7a1270 */
[----:B---3--:R-:W-:Y:S01]  /*35730*/  IMAD R3, R21, 0x2, R18 ;  /* 0x0000000215037824 */ /* 0x008fe200078e0212 */
[----:B------:R-:W3:Y:S01]  /*35740*/  LDCU UR6, c[0x0][0x39c] ;  /* 0x00007380ff0677ac */ /* 0x000ee20008000800 */
[----:B------:R-:W-:-:S02]  /*35750*/  LEA.HI.X.SX32 R13, R18, R0, 0x2, P6 ;  /* 0x00000000120d7211 */ /* 0x000fc400030f16ff */
[----:B------:R-:W3:Y:S01]  /*35760*/  LDC R18, c[0x0][0x3b8] ;  /* 0x0000ee00ff127b82 */ /* 0x000ee20000000800 */
[----:B------:R-:W-:Y:S02]  /*35770*/  LOP3.LUT R16, R27, 0x6e, R25, 0xfe, !PT ;  /* 0x0000006e1b107812 */ /* 0x000fe400078efe19 */
[----:B------:R2:W-:Y:S02]  /*35780*/  @P1 STG.E desc[UR10][R12.64], R14 ;  /* 0x0000000e0c001986 */ /* 0x0005e4000c10190a */
[----:B------:R-:W-:Y:S01]  /*35790*/  ISETP.LT.AND P1, PT, R16, UR5, !P0 ;  /* 0x0000000510007c0c */ /* 0x000fe2000c721270 */
[----:B------:R-:W1:Y:S01]  /*357a0*/  LDCU UR5, c[0x0][0x39c] ;  /* 0x00007380ff0577ac */ /* 0x000e620008000800 */
[C---:B--2---:R-:W-:Y:S01]  /*357b0*/  LEA R12, P6, R3.reuse, R2, 0x2 ;  /* 0x00000002030c7211 */ /* 0x044fe200078c10ff */
[----:B----4-:R-:W-:Y:S02]  /*357c0*/  IMAD R14, R20, 0x2, R3 ;  /* 0x00000002140e7824 */ /* 0x010fe400078e0203 */
[----:B------:R-:W2:Y:S01]  /*357d0*/  LDC R20, c[0x0][0x3b8] ;  /* 0x0000ee00ff147b82 */ /* 0x000ea20000000800 */
[----:B------:R-:W-:-:S02]  /*357e0*/  LEA.HI.X.SX32 R13, R3, R0, 0x2, P6 ;  /* 0x00000000030d7211 */ /* 0x000fc400030f16ff */
[C---:B------:R-:W-:Y:S02]  /*357f0*/  LEA R16, P6, R14.reuse, R2, 0x2 ;  /* 0x000000020e107211 */ /* 0x040fe400078c10ff */
[----:B------:R-:W-:Y:S01]  /*35800*/  LOP3.LUT R3, R27, 0x70, R25, 0xfe, !PT ;  /* 0x000000701b037812 */ /* 0x000fe200078efe19 */
[----:B------:R4:W-:Y:S01]  /*35810*/  @P3 STG.E desc[UR10][R12.64], R15 ;  /* 0x0000000f0c003986 */ /* 0x0009e2000c10190a */
[----:B------:R-:W-:Y:S02]  /*35820*/  LEA.HI.X.SX32 R17, R14, R0, 0x2, P6 ;  /* 0x000000000e117211 */ /* 0x000fe400030f16ff */
[----:B------:R-:W-:Y:S01]  /*35830*/  ISETP.LT.AND P3, PT, R3, UR4, !P0 ;  /* 0x0000000403007c0c */ /* 0x000fe2000c761270 */
[----:B-1----:R-:W-:Y:S01]  /*35840*/  IMAD R3, R19, 0x2, R14 ;  /* 0x0000000213037824 */ /* 0x002fe200078e020e */
[----:B------:R-:W1:Y:S01]  /*35850*/  LDCU UR4, c[0x0][0x39c] ;  /* 0x00007380ff0477ac */ /* 0x000e620008000800 */
[----:B------:R1:W-:Y:S01]  /*35860*/  @P2 STG.E desc[UR10][R16.64], R8 ;  /* 0x0000000810002986 */ /* 0x0003e2000c10190a */
[----:B------:R-:W2:Y:S01]  /*35870*/  LDC R19, c[0x0][0x3b8] ;  /* 0x0000ee00ff137b82 */ /* 0x000ea20000000800 */
[----:B---3--:R-:W-:Y:S01]  /*35880*/  IMAD R14, R18, 0x2, R3 ;  /* 0x00000002120e7824 */ /* 0x008fe200078e0203 */
[----:B----4-:R-:W-:-:S06]  /*35890*/  LEA R12, P2, R3, R2, 0x2 ;  /* 0x00000002030c7211 */ /* 0x010fcc00078410ff */
[----:B------:R-:W3:Y:S01]  /*358a0*/  LDC R15, c[0x0][0x3b8] ;  /* 0x0000ee00ff0f7b82 */ /* 0x000ee20000000800 */
[----:B------:R-:W-:Y:S02]  /*358b0*/  LEA.HI.X.SX32 R13, R3, R0, 0x2, P2 ;  /* 0x00000000030d7211 */ /* 0x000fe400010f16ff */
[----:B-1----:R-:W-:-:S05]  /*358c0*/  LOP3.LUT R8, R27, 0x72, R25, 0xfe, !PT ;  /* 0x000000721b087812 */ /* 0x002fca00078efe19 */
[----:B------:R-:W1:Y:S01]  /*358d0*/  LDC R16, c[0x0][0x3b8] ;  /* 0x0000ee00ff107b82 */ /* 0x000e620000000800 */
[----:B------:R-:W-:Y:S01]  /*358e0*/  ISETP.LT.AND P2, PT, R8, UR5, !P0 ;  /* 0x0000000508007c0c */ /* 0x000fe2000c741270 */
[----:B------:R4:W-:Y:S01]  /*358f0*/  @P4 STG.E desc[UR10][R12.64], R9 ;  /* 0x000000090c004986 */ /* 0x0009e2000c10190a */
[----:B------:R-:W-:Y:S01]  /*35900*/  LOP3.LUT R3, R27, 0x74, R25, 0xfe, !PT ;  /* 0x000000741b037812 */ /* 0x000fe200078efe19 */
[----:B------:R-:W3:Y:S01]  /*35910*/  LDCU UR5, c[0x0][0x39c] ;  /* 0x00007380ff0577ac */ /* 0x000ee20008000800 */
[----:B------:R-:W-:Y:S02]  /*35920*/  LEA R8, P6, R14, R2, 0x2 ;  /* 0x000000020e087211 */ /* 0x000fe400078c10ff */
[----:B------:R-:W-:Y:S01]  /*35930*/  ISETP.LT.AND P4, PT, R3, UR6, !P0 ;  /* 0x0000000603007c0c */ /* 0x000fe2000c781270 */
[----:B--2---:R-:W-:Y:S01]  /*35940*/  IMAD R3, R20, 0x2, R14 ;  /* 0x0000000214037824 */ /* 0x004fe200078e020e */
[----:B------:R-:W2:Y:S01]  /*35950*/  LDC R17, c[0x0][0x3b8] ;  /* 0x0000ee00ff117b82 */ /* 0x000ea20000000800 */
[----:B------:R-:W1:Y:S01]  /*35960*/  LDCU UR6, c[0x0][0x39c] ;  /* 0x00007380ff0677ac */ /* 0x000e620008000800 */
[----:B----4-:R-:W-:-:S06]  /*35970*/  LEA.HI.X.SX32 R9, R14, R0, 0x2, P6 ;  /* 0x000000000e097211 */ /* 0x010fcc00030f16ff */
[----:B------:R-:W4:Y:S01]  /*35980*/  LDC R13, c[0x0][0x3b8] ;  /* 0x0000ee00ff0d7b82 */ /* 0x000f220000000800 */
[----:B------:R3:W-:Y:S07]  /*35990*/  @P5 STG.E desc[UR10][R8.64], R10 ;  /* 0x0000000a08005986 */ /* 0x0007ee000c10190a */
[----:B------:R-:W2:Y:S01]  /*359a0*/  LDC R14, c[0x0][0x3b8] ;  /* 0x0000ee00ff0e7b82 */ /* 0x000ea20000000800 */
[----:B---3--:R-:W-:Y:S01]  /*359b0*/  LEA R8, P6, R3, R2, 0x2 ;  /* 0x0000000203087211 */ /* 0x008fe200078c10ff */
[----:B------:R-:W-:-:S03]  /*359c0*/  IMAD R10, R19, 0x2, R3 ;  /* 0x00000002130a7824 */ /* 0x000fc600078e0203 */
[----:B------:R-:W-:Y:S02]  /*359d0*/  LEA.HI.X.SX32 R9, R3, R0, 0x2, P6 ;  /* 0x0000000003097211 */ /* 0x000fe400030f16ff */
[C-C-:B------:R-:W-:Y:S02]  /*359e0*/  LOP3.LUT R12, R27.reuse, 0x76, R25.reuse, 0xfe, !PT ;  /* 0x000000761b0c7812 */ /* 0x140fe400078efe19 */
[----:B------:R-:W-:Y:S01]  /*359f0*/  LOP3.LUT R3, R27, 0x78, R25, 0xfe, !PT ;  /* 0x000000781b037812 */ /* 0x000fe200078efe19 */
[----:B------:R3:W-:Y:S01]  /*35a00*/  @P1 STG.E desc[UR10][R8.64], R11 ;  /* 0x0000000b08001986 */ /* 0x0007e2000c10190a */
[----:B------:R-:W-:Y:S01]  /*35a10*/  ISETP.LT.AND P5, PT, R12, UR4, !P0 ;  /* 0x000000040c007c0c */ /* 0x000fe2000c7a1270 */
[----:B------:R-:W2:Y:S01]  /*35a20*/  LDCU UR4, c[0x0][0x39c] ;  /* 0x00007380ff0477ac */ /* 0x000ea20008000800 */
[----:B------:R-:W-:Y:S01]  /*35a30*/  ISETP.LT.AND P1, PT, R3, UR5, !P0 ;  /* 0x0000000503007c0c */ /* 0x000fe2000c721270 */
[----:B------:R-:W2:Y:S01]  /*35a40*/  LDCU UR5, c[0x0][0x39c] ;  /* 0x00007380ff0577ac */ /* 0x000ea20008000800 */
[----:B---3--:R-:W-:Y:S01]  /*35a50*/  LEA R8, P6, R10, R2, 0x2 ;  /* 0x000000020a087211 */ /* 0x008fe200078c10ff */
[----:B-1----:R-:W-:-:S02]  /*35a60*/  IMAD R11, R16, 0x2, R10 ;  /* 0x00000002100b7824 */ /* 0x002fc400078e020a */
[----:B------:R-:W1:Y:S01]  /*35a70*/  LDC R16, c[0x0][0x3b8] ;  /* 0x0000ee00ff107b82 */ /* 0x000e620000000800 */
[----:B------:R-:W-:Y:S01]  /*35a80*/  LEA.HI.X.SX32 R9, R10, R0, 0x2, P6 ;  /* 0x000000000a097211 */ /* 0x000fe200030f16ff */
[----:B----4-:R-:W-:Y:S01]  /*35a90*/  IMAD R3, R13, 0x2, R11 ;  /* 0x000000020d037824 */ /* 0x010fe200078e020b */
[----:B------:R-:W-:-:S03]  /*35aa0*/  LEA R12, P6, R11, R2, 0x2 ;  /* 0x000000020b0c7211 */ /* 0x000fc600078c10ff */
[----:B------:R3:W-:Y:S01]  /*35ab0*/  @P3 STG.E desc[UR10][R8.64], R4 ;  /* 0x0000000408003986 */ /* 0x0007e2000c10190a */
[----:B------:R-:W-:Y:S01]  /*35ac0*/  LEA.HI.X.SX32 R13, R11, R0, 0x2, P6 ;  /* 0x000000000b0d7211 */ /* 0x000fe200030f16ff */
[----:B------:R-:W-:Y:S01]  /*35ad0*/  IMAD R11, R15, 0x2, R3 ;  /* 0x000000020f0b7824 */ /* 0x000fe200078e0203 */
[----:B------:R-:W-:Y:S02]  /*35ae0*/  LOP3.LUT R10, R27, 0x7a, R25, 0xfe, !PT ;  /* 0x0000007a1b0a7812 */ /* 0x000fe400078efe19 */
[----:B---3--:R-:W-:-:S04]  /*35af0*/  LEA R8, P6, R3, R2, 0x2 ;  /* 0x0000000203087211 */ /* 0x008fc800078c10ff */
[----:B------:R-:W-:Y:S01]  /*35b00*/  LEA.HI.X.SX32 R9, R3, R0, 0x2, P6 ;  /* 0x0000000003097211 */ /* 0x000fe200030f16ff */
[----:B--2---:R-:W-:Y:S01]  /*35b10*/  IMAD R3, R14, 0x2, R11 ;  /* 0x000000020e037824 */ /* 0x004fe200078e020b */
[----:B------:R-:W-:Y:S03]  /*35b20*/  @P2 STG.E desc[UR10][R12.64], R5 ;  /* 0x000000050c002986 */ /* 0x000fe6000c10190a */
[----:B------:R-:W-:Y:S01]  /*35b30*/  IMAD R15, R17, 0x2, R3 ;  /* 0x00000002110f7824 */ /* 0x000fe200078e0203 */
[----:B------:R-:W-:Y:S01]  /*35b40*/  ISETP.LT.AND P3, PT, R10, UR4, !P0 ;  /* 0x000000040a007c0c */ /* 0x000fe2000c761270 */
[----:B------:R2:W-:Y:S01]  /*35b50*/  @P4 STG.E desc[UR10][R8.64], R6 ;  /* 0x0000000608004986 */ /* 0x0005e2000c10190a */
[-C--:B------:R-:W-:Y:S01]  /*35b60*/  LEA R4, P6, R11, R2.reuse, 0x2 ;  /* 0x000000020b047211 */ /* 0x080fe200078c10ff */
[----:B------:R-:W3:Y:S01]  /*35b70*/  LDCU UR4, c[0x0][0x39c] ;  /* 0x00007380ff0477ac */ /* 0x000ee20008000800 */
[----:B------:R-:W-:-:S02]  /*35b80*/  LEA R10, P2, R3, R2, 0x2 ;  /* 0x00000002030a7211 */ /* 0x000fc400078410ff */
[----:B--2---:R-:W-:Y:S02]  /*35b90*/  LEA R8, P4, R15, R2, 0x2 ;  /* 0x000000020f087211 */ /* 0x004fe400078810ff */
[----:B------:R-:W2:Y:S01]  /*35ba0*/  LDL.LU R2, [R1+0x40c] ;  /* 0x00040c0001027983 */ /* 0x000ea20000300800 */
[-C--:B------:R-:W-:Y:S02]  /*35bb0*/  LEA.HI.X.SX32 R5, R11, R0.reuse, 0x2, P6 ;  /* 0x000000000b057211 */ /* 0x080fe400030f16ff */
[----:B------:R-:W-:-:S03]  /*35bc0*/  LEA.HI.X.SX32 R11, R3, R0, 0x2, P2 ;  /* 0x00000000030b7211 */ /* 0x000fc600010f16ff */
[----:B------:R-:W-:Y:S04]  /*35bd0*/  @P5 STG.E desc[UR10][R4.64], R7 ;  /* 0x0000000704005986 */ /* 0x000fe8000c10190a */
[----:B------:R4:W-:Y:S02]  /*35be0*/  @P1 STG.E desc[UR10][R10.64], R29 ;  /* 0x0000001d0a001986 */ /* 0x0009e4000c10190a */
[----:B----4-:R-:W4:Y:S01]  /*35bf0*/  S2R R29, SR_TID.X ;  /* 0x00000000001d7919 */ /* 0x010f220000002100 */
[----:B------:R-:W-:Y:S01]  /*35c00*/  LEA.HI.X.SX32 R9, R15, R0, 0x2, P4 ;  /* 0x000000000f097211 */ /* 0x000fe200020f16ff */
[----:B------:R4:W-:Y:S01]  /*35c10*/  STL [R1+0xb44], R0 ;  /* 0x000b440001007387 */ /* 0x0009e20000100800 */
[----:B-1----:R-:W-:-:S05]  /*35c20*/  IMAD R15, R16, 0x2, R15 ;  /* 0x00000002100f7824 */ /* 0x002fca00078e020f */
[----:B------:R2:W-:Y:S01]  /*35c30*/  STL [R1+0xb48], R15 ;  /* 0x000b480f01007387 */ /* 0x0005e20000100800 */
[----:B----4-:R-:W-:-:S04]  /*35c40*/  SHF.R.U32.HI R0, RZ, 0x8, R29 ;  /* 0x00000008ff007819 */ /* 0x010fc8000001161d */
[----:B------:R-:W-:-:S04]  /*35c50*/  SGXT.U32 R0, R0, 0x1 ;  /* 0x000000010000781a */ /* 0x000fc80000000000 */
[----:B--2---:R-:W-:-:S05]  /*35c60*/  LOP3.LUT R15, R2, 0xb0, R0, 0xfe, !PT ;  /* 0x000000b0020f7812 */ /* 0x004fca00078efe00 */
[----:B------:R1:W-:Y:S02]  /*35c70*/  STL [R1], R15 ;  /* 0x0000000f01007387 */ /* 0x0003e40000100800 */
[----:B-1----:R-:W-:-:S05]  /*35c80*/  LOP3.LUT R15, R2, 0xb2, R0, 0xfe, !PT ;  /* 0x000000b2020f7812 */ /* 0x002fca00078efe00 */
[----:B------:R1:W-:Y:S02]  /*35c90*/  STL [R1+0x4], R15 ;  /* 0x0000040f01007387 */ /* 0x0003e40000100800 */
        /* <DEDUP_REMOVED lines=321> */
[----:B------:R1:W-:Y:S01]  /*370b0*/  STL [R1+0x518], R15 ;  /* 0x0005180f01007387 */ /* 0x0003e20000100800 */
[----:B------:R-:W-:Y:S02]  /*370c0*/  LOP3.LUT R12, R27, 0x7c, R25, 0xfe, !PT ;  /* 0x0000007c1b0c7812 */ /* 0x000fe400078efe19 */
[----:B-1----:R-:W-:-:S05]  /*370d0*/  LOP3.LUT R15, R2, 0x1f6, R0, 0xfe, !PT ;  /* 0x000001f6020f7812 */ /* 0x002fca00078efe00 */
[----:B------:R1:W-:Y:S01]  /*370e0*/  STL [R1+0x51c], R15 ;  /* 0x00051c0f01007387 */ /* 0x0003e20000100800 */
[----:B------:R-:W-:Y:S01]  /*370f0*/  ISETP.LT.AND P2, PT, R12, UR5, !P0 ;  /* 0x000000050c007c0c */ /* 0x000fe2000c741270 */
[----:B------:R-:W2:Y:S01]  /*37100*/  LDCU UR5, c[0x0][0x39c] ;  /* 0x00007380ff0577ac */ /* 0x000ea20008000800 */
[C-C-:B-1----:R-:W-:Y:S01]  /*37110*/  LOP3.LUT R15, R2.reuse, 0x1f8, R0.reuse, 0xfe, !PT ;  /* 0x000001f8020f7812 */ /* 0x142fe200078efe00 */
[----:B------:R-:W-:Y:S01]  /*37120*/  @P3 STG.E desc[UR10][R8.64], R28 ;  /* 0x0000001c08003986 */ /* 0x000fe2000c10190a */
[----:B------:R-:W-:-:S03]  /*37130*/  LOP3.LUT R14, R2, 0x1fe, R0, 0xfe, !PT ;  /* 0x000001fe020e7812 */ /* 0x000fc600078efe00 */
[----:B------:R1:W-:Y:S01]  /*37140*/  STL [R1+0x520], R15 ;  /* 0x0005200f01007387 */ /* 0x0003e20000100800 */
[C-C-:B------:R-:W-:Y:S02]  /*37150*/  LOP3.LUT R27, R2.reuse, 0x7e, R0.reuse, 0xfe, !PT ;  /* 0x0000007e021b7812 */ /* 0x140fe400078efe00 */
[C-C-:B------:R-:W-:Y:S02]  /*37160*/  LOP3.LUT R16, R2.reuse, 0x80, R0.reuse, 0xfe, !PT ;  /* 0x0000008002107812 */ /* 0x140fe400078efe00 */
[C-C-:B------:R-:W-:Y:S02]  /*37170*/  LOP3.LUT R17, R2.reuse, 0x82, R0.reuse, 0xfe, !PT ;  /* 0x0000008202117812 */ /* 0x140fe400078efe00 */
[C-C-:B------:R-:W-:Y:S02]  /*37180*/  LOP3.LUT R26, R2.reuse, 0x84, R0.reuse, 0xfe, !PT ;  /* 0x00000084021a7812 */ /* 0x140fe400078efe00 */
[C-C-:B-1----:R-:W-:Y:S02]  /*37190*/  LOP3.LUT R15, R2.reuse, 0x1fa, R0.reuse, 0xfe, !PT ;  /* 0x000001fa020f7812 */ /* 0x142fe400078efe00 */
[----:B------:R-:W-:-:S02]  /*371a0*/  LOP3.LUT R25, R2, 0x86, R0, 0xfe, !PT ;  /* 0x0000008602197812 */ /* 0x000fc400078efe00 */
[C-C-:B------:R-:W-:Y:S02]  /*371b0*/  LOP3.LUT R24, R2.reuse, 0x88, R0.reuse, 0xfe, !PT ;  /* 0x0000008802187812 */ /* 0x140fe400078efe00 */
[C-C-:B------:R-:W-:Y:S02]  /*371c0*/  LOP3.LUT R22, R2.reuse, 0x8a, R0.reuse, 0xfe, !PT ;  /* 0x0000008a02167812 */ /* 0x140fe400078efe00 */
[C-C-:B------:R-:W-:Y:S02]  /*371d0*/  LOP3.LUT R20, R2.reuse, 0x8c, R0.reuse, 0xfe, !PT ;  /* 0x0000008c02147812 */ /* 0x140fe400078efe00 */
[C-C-:B------:R-:W-:Y:S02]  /*371e0*/  LOP3.LUT R18, R2.reuse, 0x8e, R0.reuse, 0xfe, !PT ;  /* 0x0000008e02127812 */ /* 0x140fe400078efe00 */
[C-C-:B------:R-:W-:Y:S02]  /*371f0*/  LOP3.LUT R5, R2.reuse, 0x90, R0.reuse, 0xfe, !PT ;  /* 0x0000009002057812 */ /* 0x140fe400078efe00 */
        /* <DEDUP_REMOVED lines=15> */
[----:B------:R-:W-:Y:S01]  /*372f0*/  LOP3.LUT R2, R2, 0x1fc, R0, 0xfe, !PT ;  /* 0x000001fc02027812 */ /* 0x000fe200078efe00 */
[----:B------:R1:W-:Y:S04]  /*37300*/  STL [R1+0x524], R15 ;  /* 0x0005240f01007387 */ /* 0x0003e80000100800 */
[----:B-1----:R-:W4:Y:S04]  /*37310*/  LDL.LU R15, [R1+0xb48] ;  /* 0x000b4800010f7983 */ /* 0x002f280000300800 */
[----:B------:R-:W2:Y:S04]  /*37320*/  LDL.LU R0, [R1+0xb44] ;  /* 0x000b440001007983 */ /* 0x000ea80000300800 */
[----:B------:R1:W-:Y:S04]  /*37330*/  STL [R1+0x40c], R2 ;  /* 0x00040c0201007387 */ /* 0x0003e80000100800 */
[----:B-1----:R-:W2:Y:S01]  /*37340*/  LDL.LU R2, [R1+0xb40] ;  /* 0x000b400001027983 */ /* 0x002ea20000300800 */
[----:B---3--:R-:W-:Y:S01]  /*37350*/  ISETP.LT.AND P3, PT, R27, UR4, !P0 ;  /* 0x000000041b007c0c */ /* 0x008fe2000c761270 */
[----:B------:R-:W1:Y:S01]  /*37360*/  LDCU UR4, c[0x0][0x39c] ;  /* 0x00007380ff0477ac */ /* 0x000e620008000800 */
[----:B------:R-:W4:Y:S01]  /*37370*/  LDC R27, c[0x0][0x3b8] ;  /* 0x0000ee00ff1b7b82 */ /* 0x000f220000000800 */
[----:B------:R-:W-:Y:S01]  /*37380*/  ISETP.LT.AND P1, PT, R14, UR8, !P0 ;  /* 0x000000080e007c0c */ /* 0x000fe2000c721270 */
[----:B----4-:R-:W-:Y:S01]  /*37390*/  IMAD R27, R27, 0x2, R15 ;  /* 0x000000021b1b7824 */ /* 0x010fe200078e020f */
[----:B--2---:R-:W-:-:S04]  /*373a0*/  LEA R14, P4, R15, R2, 0x2 ;  /* 0x000000020f0e7211 */ /* 0x004fc800078810ff */
[----:B------:R-:W-:Y:S02]  /*373b0*/  LEA.HI.X.SX32 R15, R15, R0, 0x2, P4 ;  /* 0x000000000f0f7211 */ /* 0x000fe400020f16ff */
[----:B------:R-:W-:Y:S01]  /*373c0*/  ISETP.LT.AND P4, PT, R17, UR6, !P0 ;  /* 0x0000000611007c0c */ /* 0x000fe2000c781270 */
[----:B------:R-:W2:Y:S01]  /*373d0*/  LDCU UR6, c[0x0][0x39c] ;  /* 0x00007380ff0677ac */ /* 0x000ea20008000800 */
[----:B------:R-:W3:Y:S01]  /*373e0*/  LDL.LU R17, [R1+0x1d8] ;  /* 0x0001d80001117983 */ /* 0x000ee20000300800 */
[----:B------:R-:W-:Y:S02]  /*373f0*/  ISETP.LT.AND P6, PT, R16, UR5, !P0 ;  /* 0x0000000510007c0c */ /* 0x000fe4000c7c1270 */
[C---:B------:R-:W-:Y:S01]  /*37400*/  LEA R16, P5, R27.reuse, R2, 0x2 ;  /* 0x000000021b107211 */ /* 0x040fe200078a10ff */
[----:B------:R-:W4:Y:S01]  /*37410*/  LDCU UR5, c[0x0][0x39c] ;  /* 0x00007380ff0577ac */ /* 0x000f220008000800 */
[----:B---3--:R3:W-:Y:S02]  /*37420*/  @P2 STG.E desc[UR10][R14.64], R17 ;  /* 0x000000110e002986 */ /* 0x0087e4000c10190a */
[----:B---3--:R-:W3:Y:S01]  /*37430*/  LDC R15, c[0x0][0x3b8] ;  /* 0x0000ee00ff0f7b82 */ /* 0x008ee20000000800 */
[----:B------:R-:W-:-:S02]  /*37440*/  LEA.HI.X.SX32 R17, R27, R0, 0x2, P5 ;  /* 0x000000001b117211 */ /* 0x000fc400028f16ff */
[----:B------:R-:W-:Y:S01]  /*37450*/  ISETP.LT.AND P5, PT, R26, UR7, !P0 ;  /* 0x000000071a007c0c */ /* 0x000fe2000c7a1270 */
[----:B------:R-:W1:Y:S01]  /*37460*/  LDCU UR7, c[0x0][0x39c] ;  /* 0x00007380ff0777ac */ /* 0x000e620008000800 */
[----:B---3--:R-:W-:Y:S02]  /*37470*/  IMAD R14, R15, 0x2, R27 ;  /* 0x000000020f0e7824 */ /* 0x008fe400078e021b */
[----:B------:R-:W3:Y:S01]  /*37480*/  LDL.LU R27, [R1+0xa0] ;  /* 0x0000a000011b7983 */ /* 0x000ee20000300800 */
[----:B------:R-:W1:Y:S03]  /*37490*/  LDC R15, c[0x0][0x3b8] ;  /* 0x0000ee00ff0f7b82 */ /* 0x000e660000000800 */
[----:B------:R-:W2:Y:S01]  /*374a0*/  LDL.LU R26, [R1+0x1dc] ;  /* 0x0001dc00011a7983 */ /* 0x000ea20000300800 */
[----:B-1----:R-:W-:-:S03]  /*374b0*/  IMAD R15, R15, 0x2, R14 ;  /* 0x000000020f0f7824 */ /* 0x002fc600078e020e */
[----:B--2---:R1:W-:Y:S01]  /*374c0*/  @P3 STG.E desc[UR10][R16.64], R26 ;  /* 0x0000001a10003986 */ /* 0x0043e2000c10190a */
[----:B------:R-:W-:Y:S01]  /*374d0*/  ISETP.LT.AND P3, PT, R25, UR4, !P0 ;  /* 0x0000000419007c0c */ /* 0x000fe2000c761270 */
[----:B------:R-:W2:Y:S01]  /*374e0*/  LDCU UR4, c[0x0][0x39c] ;  /* 0x00007380ff0477ac */ /* 0x000ea20008000800 */
[----:B------:R-:W2:Y:S01]  /*374f0*/  LDC R25, c[0x0][0x3b8] ;  /* 0x0000ee00ff197b82 */ /* 0x000ea20000000800 */
[----:B-1----:R-:W-:-:S07]  /*37500*/  LEA R16, P2, R14, R2, 0x2 ;  /* 0x000000020e107211 */ /* 0x002fce00078410ff */
[----:B------:R-:W1:Y:S01]  /*37510*/  LDC R26, c[0x0][0x3b8] ;  /* 0x0000ee00ff1a7b82 */ /* 0x000e620000000800 */
[----:B------:R-:W-:Y:S02]  /*37520*/  LEA.HI.X.SX32 R17, R14, R0, 0x2, P2 ;  /* 0x000000000e117211 */ /* 0x000fe400010f16ff */
[----:B------:R-:W-:-:S03]  /*37530*/  LEA R14, P2, R15, R2, 0x2 ;  /* 0x000000020f0e7211 */ /* 0x000fc600078410ff */
[----:B---3--:R3:W-:Y:S01]  /*37540*/  @P6 STG.E desc[UR10][R16.64], R27 ;  /* 0x0000001b10006986 */ /* 0x0087e2000c10190a */
[----:B--2---:R-:W-:Y:S01]  /*37550*/  IMAD R25, R25, 0x2, R15 ;  /* 0x0000000219197824 */ /* 0x004fe200078e020f */
[----:B------:R-:W-:Y:S02]  /*37560*/  LEA.HI.X.SX32 R15, R15, R0, 0x2, P2 ;  /* 0x000000000f0f7211 */ /* 0x000fe400010f16ff */
[----:B----4-:R-:W-:Y:S01]  /*37570*/  ISETP.LT.AND P2, PT, R24, UR5, !P0 ;  /* 0x0000000518007c0c */ /* 0x010fe2000c741270 */
[----:B------:R-:W2:Y:S01]  /*37580*/  LDCU UR5, c[0x0][0x39c] ;  /* 0x00007380ff0577ac */ /* 0x000ea20008000800 */
[----:B------:R-:W4:Y:S01]  /*37590*/  LDL.LU R24, [R1+0xa8] ;  /* 0x0000a80001187983 */ /* 0x000f220000300800 */
[----:B---3--:R-:W3:Y:S03]  /*375a0*/  LDC R27, c[0x0][0x3b8] ;  /* 0x0000ee00ff1b7b82 */ /* 0x008ee60000000800 */
[----:B------:R-:W2:Y:S01]  /*375b0*/  LDL.LU R17, [R1+0xa4] ;  /* 0x0000a40001117983 */ /* 0x000ea20000300800 */
[----:B------:R-:W-:-:S03]  /*375c0*/  LEA R16, P6, R25, R2, 0x2 ;  /* 0x0000000219107211 */ /* 0x000fc600078c10ff */
[----:B--2---:R2:W-:Y:S02]  /*375d0*/  @P4 STG.E desc[UR10][R14.64], R17 ;  /* 0x000000110e004986 */ /* 0x0045e4000c10190a */
[----:B--2---:R-:W-:Y:S01]  /*375e0*/  LEA.HI.X.SX32 R17, R25, R0, 0x2, P6 ;  /* 0x0000000019117211 */ /* 0x004fe200030f16ff */
[----:B---3--:R-:W-:Y:S01]  /*375f0*/  IMAD R14, R27, 0x2, R25 ;  /* 0x000000021b0e7824 */ /* 0x008fe200078e0219 */
[----:B------:R-:W-:Y:S01]  /*37600*/  ISETP.LT.AND P6, PT, R22, UR6, !P0 ;  /* 0x0000000616007c0c */ /* 0x000fe2000c7c1270 */
[----:B------:R-:W2:Y:S01]  /*37610*/  LDC R27, c[0x0][0x3b8] ;  /* 0x0000ee00ff1b7b82 */ /* 0x000ea20000000800 */
[----:B------:R-:W3:Y:S01]  /*37620*/  LDL.LU R22, [R1+0x140] ;  /* 0x0001400001167983 */ /* 0x000ee20000300800 */
[----:B-1----:R-:W-:Y:S01]  /*37630*/  IMAD R15, R26, 0x2, R14 ;  /* 0x000000021a0f7824 */ /* 0x002fe200078e020e */
[----:B------:R-:W1:Y:S02]  /*37640*/  LDCU UR6, c[0x0][0x39c] ;  /* 0x00007380ff0677ac */ /* 0x000e640008000800 */
[----:B------:R-:W3:Y:S03]  /*37650*/  LDL.LU R25, [R1+0xac] ;  /* 0x0000ac0001197983 */ /* 0x000ee60000300800 */
[----:B------:R-:W1:Y:S01]  /*37660*/  LDC R26, c[0x0][0x3b8] ;  /* 0x0000ee00ff1a7b82 */ /* 0x000e620000000800 */
[----:B----4-:R4:W-:Y:S01]  /*37670*/  @P5 STG.E desc[UR10][R16.64], R24 ;  /* 0x0000001810005986 */ /* 0x0109e2000c10190a */
[----:B------:R-:W-:Y:S01]  /*37680*/  ISETP.LT.AND P5, PT, R20, UR4, !P0 ;  /* 0x0000000414007c0c */ /* 0x000fe2000c7a1270 */
[----:B------:R-:W1:Y:S01]  /*37690*/  LDCU UR4, c[0x0][0x39c] ;  /* 0x00007380ff0477ac */ /* 0x000e620008000800 */
[----:B----4-:R-:W-:-:S04]  /*376a0*/  LEA R16, P4, R14, R2, 0x2 ;  /* 0x000000020e107211 */ /* 0x010fc800078810ff */
[----:B------:R-:W4:Y:S01]  /*376b0*/  LDC R24, c[0x0][0x3b8] ;  /* 0x0000ee00ff187b82 */ /* 0x000f220000000800 */
[----:B------:R-:W-:Y:S02]  /*376c0*/  LEA.HI.X.SX32 R17, R14, R0, 0x2, P4 ;  /* 0x000000000e117211 */ /* 0x000fe400020f16ff */
[----:B------:R-:W-:Y:S01]  /*376d0*/  LEA R14, P4, R15, R2, 0x2 ;  /* 0x000000020f0e7211 */ /* 0x000fe200078810ff */
[----:B--2---:R-:W-:Y:S02]  /*376e0*/  IMAD R20, R27, 0x2, R15 ;  /* 0x000000021b147824 */ /* 0x004fe400078e020f */
[----:B------:R-:W2:Y:S01]  /*376f0*/  LDL.LU R27, [R1+0x1cc] ;  /* 0x0001cc00011b7983 */ /* 0x000ea20000300800 */
[----:B------:R-:W-:Y:S02]  /*37700*/  LEA.HI.X.SX32 R15, R15, R0, 0x2, P4 ;  /* 0x000000000f0f7211 */ /* 0x000fe400020f16ff */
[----:B------:R-:W-:Y:S01]  /*37710*/  ISETP.LT.AND P4, PT, R18, UR5, !P0 ;  /* 0x0000000512007c0c */ /* 0x000fe2000c781270 */
[----:B------:R-:W1:Y:S01]  /*37720*/  LDCU UR5, c[0x0][0x39c] ;  /* 0x00007380ff0577ac */ /* 0x000e620008000800 */
[----:B------:R-:W2:Y:S04]  /*37730*/  LDL.LU R18, [R1+0x144] ;  /* 0x0001440001127983 */ /* 0x000ea80000300800 */
[----:B---3--:R3:W-:Y:S04]  /*37740*/  @P3 STG.E desc[UR10][R16.64], R25 ;  /* 0x0000001910003986 */ /* 0x0087e8000c10190a */
[----:B------:R1:W-:Y:S01]  /*37750*/  @P2 STG.E desc[UR10][R14.64], R22 ;  /* 0x000000160e002986 */ /* 0x0003e2000c10190a */
[----:B---3--:R-:W3:Y:S08]  /*37760*/  LDC R25, c[0x0][0x3b8] ;  /* 0x0000ee00ff197b82 */ /* 0x008ef00000000800 */
[----:B-1----:R-:W1:Y:S01]  /*37770*/  LDC R22, c[0x0][0x3b8] ;  /* 0x0000ee00ff167b82 */ /* 0x002e620000000800 */
[----:B------:R-:W-:-:S04]  /*37780*/  LEA R16, P3, R20, R2, 0x2 ;  /* 0x0000000214107211 */ /* 0x000fc800078610ff */
[----:B------:R-:W-:Y:S02]  /*37790*/  LEA.HI.X.SX32 R17, R20, R0, 0x2, P3 ;  /* 0x0000000014117211 */ /* 0x000fe400018f16ff */
[----:B------:R-:W-:Y:S01]  /*377a0*/  ISETP.LT.AND P3, PT, R5, UR6, !P0 ;  /* 0x0000000605007c0c */ /* 0x000fe2000c761270 */
[----:B------:R-:W1:Y:S02]  /*377b0*/  LDCU UR6, c[0x0][0x39c] ;  /* 0x00007380ff0677ac */ /* 0x000e640008000800 */
[----:B-1----:R-:W-:Y:S02]  /*377c0*/  IMAD R5, R22, 0x2, R20 ;  /* 0x0000000216057824 */ /* 0x002fe400078e0214 */
[----:B------:R-:W3:Y:S01]  /*377d0*/  LDL.LU R20, [R1+0x148] ;  /* 0x0001480001147983 */ /* 0x000ee20000300800 */
[----:B------:R-:W-:Y:S01]  /*377e0*/  ISETP.LT.AND P2, PT, R3, UR7, !P0 ;  /* 0x0000000703007c0c */ /* 0x000fe2000c741270 */
[----:B------:R-:W1:Y:S01]  /*377f0*/  LDC R22, c[0x0][0x3b8] ;  /* 0x0000ee00ff167b82 */ /* 0x000e620000000800 */
[----:B------:R-:W1:Y:S01]  /*37800*/  LDCU UR7, c[0x0][0x39c] ;  /* 0x00007380ff0777ac */ /* 0x000e620008000800 */
[----:B--2---:R4:W-:Y:S01]  /*37810*/  @P6 STG.E desc[UR10][R16.64], R18 ;  /* 0x0000001210006986 */ /* 0x0049e2000c10190a */
[----:B------:R-:W-:-:S04]  /*37820*/  LEA R14, P6, R5, R2, 0x2 ;  /* 0x00000002050e7211 */ /* 0x000fc800078c10ff */
[----:B------:R-:W-:Y:S01]  /*37830*/  LEA.HI.X.SX32 R15, R5, R0, 0x2, P6 ;  /* 0x00000000050f7211 */ /* 0x000fe200030f16ff */
[----:B----4-:R-:W-:Y:S01]  /*37840*/  IMAD R17, R24, 0x2, R5 ;  /* 0x0000000218117824 */ /* 0x010fe200078e0205 */
[----:B------:R-:W2:Y:S01]  /*37850*/  LDC R18, c[0x0][0x3b8] ;  /* 0x0000ee00ff127b82 */ /* 0x000ea20000000800 */
[----:B------:R-:W4:Y:S02]  /*37860*/  LDL.LU R24, [R1+0x14c] ;  /* 0x00014c0001187983 */ /* 0x000f240000300800 */
[----:B------:R-:W-:Y:S01]  /*37870*/  IMAD R3, R26, 0x2, R17 ;  /* 0x000000021a037824 */ /* 0x000fe200078e0211 */
[----:B------:R-:W-:-:S04]  /*37880*/  LEA R16, P6, R17, R2, 0x2 ;  /* 0x0000000211107211 */ /* 0x000fc800078c10ff */
[----:B------:R-:W-:Y:S01]  /*37890*/  LEA.HI.X.SX32 R17, R17, R0, 0x2, P6 ;  /* 0x0000000011117211 */ /* 0x000fe200030f16ff */
[----:B---3--:R-:W-:Y:S01]  /*378a0*/  IMAD R5, R25, 0x2, R3 ;  /* 0x0000000219057824 */ /* 0x008fe200078e0203 */
[----:B------:R3:W-:Y:S01]  /*378b0*/  @P5 STG.E desc[UR10][R14.64], R20 ;  /* 0x000000140e005986 */ /* 0x0007e2000c10190a */
[----:B------:R-:W-:Y:S01]  /*378c0*/  ISETP.LT.AND P5, PT, R6, UR4, !P0 ;  /* 0x0000000406007c0c */ /* 0x000fe2000c7a1270 */
[----:B------:R-:W1:Y:S02]  /*378d0*/  LDCU UR4, c[0x0][0x39c] ;  /* 0x00007380ff0477ac */ /* 0x000e640008000800 */
[----:B------:R-:W2:Y:S01]  /*378e0*/  LDL.LU R6, [R1+0x1c4] ;  /* 0x0001c40001067983 */ /* 0x000ea20000300800 */
[C---:B---3--:R-:W-:Y:S01]  /*378f0*/  LEA R14, P6, R3.reuse, R2, 0x2 ;  /* 0x00000002030e7211 */ /* 0x048fe200078c10ff */
[----:B------:R-:W3:Y:S03]  /*37900*/  LDC R20, c[0x0][0x3b8] ;  /* 0x0000ee00ff147b82 */ /* 0x000ee60000000800 */
[----:B------:R-:W-:-:S02]  /*37910*/  LEA.HI.X.SX32 R15, R3, R0, 0x2, P6 ;  /* 0x00000000030f7211 */ /* 0x000fc400030f16ff */
[----:B------:R-:W2:Y:S04]  /*37920*/  LDL.LU R3, [R1+0x1c0] ;  /* 0x0001c00001037983 */ /* 0x000ea80000300800 */
[----:B----4-:R4:W-:Y:S04]  /*37930*/  @P4 STG.E desc[UR10][R16.64], R24 ;  /* 0x0000001810004986 */ /* 0x0109e8000c10190a */
[----:B------:R-:W3:Y:S04]  /*37940*/  LDL.LU R25, [R1+0x1e0] ;  /* 0x0001e00001197983 */ /* 0x000ee80000300800 */
[----:B------:R-:W3:Y:S04]  /*37950*/  LDL.LU R26, [R1+0x1e4] ;  /* 0x0001e400011a7983 */ /* 0x000ee80000300800 */
[----:B----4-:R-:W4:Y:S01]  /*37960*/  LDL.LU R24, [R1+0x1e8] ;  /* 0x0001e80001187983 */ /* 0x010f220000300800 */
[----:B------:R-:W-:-:S03]  /*37970*/  LEA R16, P6, R5, R2, 0x2 ;  /* 0x0000000205107211 */ /* 0x000fc600078c10ff */
[----:B--2---:R2:W-:Y:S02]  /*37980*/  @P3 STG.E desc[UR10][R14.64], R3 ;  /* 0x000000030e003986 */ /* 0x0045e4000c10190a */
[----:B--2---:R-:W-:Y:S01]  /*37990*/  IMAD R3, R18, 0x2, R5 ;  /* 0x0000000212037824 */ /* 0x004fe200078e0205 */
[----:B------:R-:W-:Y:S01]  /*379a0*/  LEA.HI.X.SX32 R17, R5, R0, 0x2, P6 ;  /* 0x0000000005117211 */ /* 0x000fe200030f16ff */
[----:B------:R-:W2:Y:S01]  /*379b0*/  LDL.LU R18, [R1+0x1c8] ;  /* 0x0001c80001127983 */ /* 0x000ea20000300800 */
[----:B------:R-:W-:Y:S01]  /*379c0*/  ISETP.LT.AND P4, PT, R11, UR5, !P0 ;  /* 0x000000050b007c0c */ /* 0x000fe2000c781270 */
[----:B-1----:R-:W-:Y:S01]  /*379d0*/  IMAD R5, R22, 0x2, R3 ;  /* 0x0000000216057824 */ /* 0x002fe200078e0203 */
[----:B------:R-:W-:Y:S01]  /*379e0*/  ISETP.LT.AND P3, PT, R7, UR6, !P0 ;  /* 0x0000000607007c0c */ /* 0x000fe2000c761270 */
[----:B------:R1:W-:Y:S01]  /*379f0*/  @P2 STG.E desc[UR10][R16.64], R6 ;  /* 0x0000000610002986 */ /* 0x0003e2000c10190a */
[----:B------:R-:W-:Y:S01]  /*37a00*/  ISETP.LT.AND P2, PT, R4, UR4, !P0 ;  /* 0x0000000404007c0c */ /* 0x000fe2000c741270 */
[----:B------:R-:W2:Y:S01]  /*37a10*/  LDC R11, c[0x0][0x3b8] ;  /* 0x0000ee00ff0b7b82 */ /* 0x000ea20000000800 */
[----:B------:R-:W2:Y:S01]  /*37a20*/  LDCU UR5, c[0x0][0x39c] ;  /* 0x00007380ff0577ac */ /* 0x000ea20008000800 */
[----:B------:R-:W2:Y:S06]  /*37a30*/  LDCU UR6, c[0x0][0x39c] ;  /* 0x00007380ff0677ac */ /* 0x000eac0008000800 */
[----:B------:R-:W2:Y:S01]  /*37a40*/  LDC R14, c[0x0][0x3b8] ;  /* 0x0000ee00ff0e7b82 */ /* 0x000ea20000000800 */
[----:B------:R-:W2:Y:S01]  /*37a50*/  LDCU UR4, c[0x0][0x39c] ;  /* 0x00007380ff0477ac */ /* 0x000ea20008000800 */
[----:B-1----:R-:W-:-:S04]  /*37a60*/  LEA R6, P6, R3, R2, 0x2 ;  /* 0x0000000203067211 */ /* 0x002fc800078c10ff */
[----:B------:R-:W-:Y:S02]  /*37a70*/  LEA.HI.X.SX32 R7, R3, R0, 0x2, P6 ;  /* 0x0000000003077211 */ /* 0x000fe400030f16ff */
[C---:B------:R-:W-:Y:S01]  /*37a80*/  LEA R4, P6, R5.reuse, R2, 0x2 ;  /* 0x0000000205047211 */ /* 0x040fe200078c10ff */
[----:B---3--:R-:W-:Y:S01]  /*37a90*/  IMAD R3, R20, 0x2, R5 ;  /* 0x0000000214037824 */ /* 0x008fe200078e0205 */
[----:B------:R-:W1:Y:S02]  /*37aa0*/  LDC R15, c[0x0][0x3b8] ;  /* 0x0000ee00ff0f7b82 */ /* 0x000e640000000800 */
[----:B------:R-:W-:Y:S01]  /*37ab0*/  LEA.HI.X.SX32 R5, R5, R0, 0x2, P6 ;  /* 0x0000000005057211 */ /* 0x000fe200030f16ff */
[----:B--2---:R-:W-:Y:S04]  /*37ac0*/  @P5 STG.E desc[UR10][R6.64], R18 ;  /* 0x0000001206005986 */ /* 0x004fe8000c10190a */
[----:B------:R2:W-:Y:S04]  /*37ad0*/  @P4 STG.E desc[UR10][R4.64], R27 ;  /* 0x0000001b04004986 */ /* 0x0005e8000c10190a */
[----:B--2---:R-:W2:Y:S01]  /*37ae0*/  LDL.LU R27, [R1+0x1ec] ;  /* 0x0001ec00011b7983 */ /* 0x004ea20000300800 */
[----:B------:R-:W-:-:S03]  /*37af0*/  LEA R6, P6, R3, R2, 0x2 ;  /* 0x0000000203067211 */ /* 0x000fc600078c10ff */
[----:B------:R-:W3:Y:S01]  /*37b00*/  LDL.LU R20, [R1+0x244] ;  /* 0x0002440001147983 */ /* 0x000ee20000300800 */
[----:B------:R-:W-:Y:S01]  /*37b10*/  LEA.HI.X.SX32 R7, R3, R0, 0x2, P6 ;  /* 0x0000000003077211 */ /* 0x000fe200030f16ff */
[----:B------:R-:W-:Y:S02]  /*37b20*/  IMAD R3, R11, 0x2, R3 ;  /* 0x000000020b037824 */ /* 0x000fe400078e0203 */
[----:B------:R-:W3:Y:S01]  /*37b30*/  LDL.LU R16, [R1+0x248] ;  /* 0x0002480001107983 */ /* 0x000ee20000300800 */
[----:B------:R-:W-:Y:S01]  /*37b40*/  ISETP.LT.AND P5, PT, R12, UR5, !P0 ;  /* 0x000000050c007c0c */ /* 0x000fe2000c7a1270 */
[----:B------:R-:W4:Y:S01]  /*37b50*/  LDC R11, c[0x0][0x3b8] ;  /* 0x0000ee00ff0b7b82 */ /* 0x000f220000000800 */
[----:B------:R-:W-:Y:S01]  /*37b60*/  ISETP.LT.AND P4, PT, R10, UR6, !P0 ;  /* 0x000000060a007c0c */ /* 0x000fe2000c781270 */
[----:B------:R1:W-:Y:S01]  /*37b70*/  @P3 STG.E desc[UR10][R6.64], R25 ;  /* 0x0000001906003986 */ /* 0x0003e2000c10190a */
[C---:B------:R-:W-:Y:S01]  /*37b80*/  LEA R4, P3, R3.reuse, R2, 0x2 ;  /* 0x0000000203047211 */ /* 0x040fe200078610ff */
[----:B------:R-:W4:Y:S03]  /*37b90*/  LDCU UR5, c[0x0][0x39c] ;  /* 0x00007380ff0577ac */ /* 0x000f260008000800 */
[----:B------:R-:W-:Y:S01]  /*37ba0*/  LEA.HI.X.SX32 R5, R3, R0, 0x2, P3 ;  /* 0x0000000003057211 */ /* 0x000fe200018f16ff */
[----:B------:R-:W2:Y:S01]  /*37bb0*/  LDC R12, c[0x0][0x3b8] ;  /* 0x0000ee00ff0c7b82 */ /* 0x000ea20000000800 */
[----:B------:R-:W4:Y:S01]  /*37bc0*/  LDCU UR6, c[0x0][0x39c] ;  /* 0x00007380ff0677ac */ /* 0x000f220008000800 */
[----:B-1----:R-:W-:-:S02]  /*37bd0*/  IMAD R7, R14, 0x2, R3 ;  /* 0x000000020e077824 */ /* 0x002fc400078e0203 */
[----:B------:R-:W3:Y:S04]  /*37be0*/  LDL.LU R14, [R1+0x240] ;  /* 0x00024000010e7983 */ /* 0x000ee80000300800 */
[----:B------:R-:W1:Y:S01]  /*37bf0*/  LDC R10, c[0x0][0x3b8] ;  /* 0x0000ee00ff0a7b82 */ /* 0x000e620000000800 */
[----:B------:R-:W-:Y:S01]  /*37c00*/  IMAD R3, R15, 0x2, R7 ;  /* 0x000000020f037824 */ /* 0x000fe200078e0207 */
[C---:B------:R-:W-:Y:S01]  /*37c10*/  LEA R6, P6, R7.reuse, R2, 0x2 ;  /* 0x0000000207067211 */ /* 0x040fe200078c10ff */
[----:B------:R4:W-:Y:S03]  /*37c20*/  @P2 STG.E desc[UR10][R4.64], R26 ;  /* 0x0000001a04002986 */ /* 0x0009e6000c10190a */
[----:B------:R-:W-:-:S02]  /*37c30*/  LEA.HI.X.SX32 R7, R7, R0, 0x2, P6 ;  /* 0x0000000007077211 */ /* 0x000fc400030f16ff */
[----:B----4-:R-:W-:-:S04]  /*37c40*/  LEA R4, P6, R3, R2, 0x2 ;  /* 0x0000000203047211 */ /* 0x010fc800078c10ff */
[----:B------:R-:W-:Y:S01]  /*37c50*/  LEA.HI.X.SX32 R5, R3, R0, 0x2, P6 ;  /* 0x0000000003057211 */ /* 0x000fe200030f16ff */
[----:B------:R4:W-:Y:S01]  /*37c60*/  @P5 STG.E desc[UR10][R6.64], R24 ;  /* 0x0000001806005986 */ /* 0x0009e2000c10190a */
[----:B------:R-:W-:Y:S02]  /*37c70*/  ISETP.LT.AND P3, PT, R9, UR4, !P0 ;  /* 0x0000000409007c0c */ /* 0x000fe4000c761270 */
[----:B------:R-:W-:Y:S01]  /*37c80*/  ISETP.LT.AND P2, PT, R8, UR5, !P0 ;  /* 0x0000000508007c0c */ /* 0x000fe2000c741270 */
[----:B------:R-:W1:Y:S01]  /*37c90*/  LDC R9, c[0x0][0x3b8] ;  /* 0x0000ee00ff097b82 */ /* 0x000e620000000800 */
[----:B------:R-:W-:Y:S01]  /*37ca0*/  IMAD R3, R11, 0x2, R3 ;  /* 0x000000020b037824 */ /* 0x000fe200078e0203 */
[----:B------:R-:W1:Y:S01]  /*37cb0*/  LDCU UR4, c[0x0][0x39c] ;  /* 0x00007380ff0477ac */ /* 0x000e620008000800 */
[----:B------:R-:W-:Y:S01]  /*37cc0*/  ISETP.LT.AND P6, PT, R13, UR6, !P0 ;  /* 0x000000060d007c0c */ /* 0x000fe2000c7c1270 */
[----:B------:R-:W1:Y:S04]  /*37cd0*/  LDCU UR5, c[0x0][0x39c] ;  /* 0x00007380ff0577ac */ /* 0x000e680008000800 */
[----:B------:R-:W1:Y:S01]  /*37ce0*/  LDC R8, c[0x0][0x3b8] ;  /* 0x0000ee00ff087b82 */ /* 0x000e620000000800 */
[----:B--2---:R2:W-:Y:S01]  /*37cf0*/  @P4 STG.E desc[UR10][R4.64], R27 ;  /* 0x0000001b04004986 */ /* 0x0045e2000c10190a */
[----:B----4-:R-:W-:Y:S01]  /*37d00*/  IMAD R7, R12, 0x2, R3 ;  /* 0x000000020c077824 */ /* 0x010fe200078e0203 */
[----:B-1----:R-:W-:-:S05]  /*37d10*/  ISETP.LT.AND P5, PT, R19, UR4, !P0 ;  /* 0x0000000413007c0c */ /* 0x002fca000c7a1270 */
[----:B------:R-:W1:Y:S01]  /*37d20*/  LDC R11, c[0x0][0x3b8] ;  /* 0x0000ee00ff0b7b82 */ /* 0x000e620000000800 */
[----:B------:R-:W4:Y:S01]  /*37d30*/  LDCU UR6, c[0x0][0x39c] ;  /* 0x00007380ff0677ac */ /* 0x000f220008000800 */
[----:B------:R-:W1:Y:S06]  /*37d40*/  LDCU UR4, c[0x0][0x39c] ;  /* 0x00007380ff0477ac */ /* 0x000e6c0008000800 */
[----:B------:R-:W1:Y:S01]  /*37d50*/  LDC R13, c[0x0][0x3b8] ;  /* 0x0000ee00ff0d7b82 */ /* 0x000e620000000800 */
[----:B--2---:R-:W2:Y:S01]  /*37d60*/  LDL.LU R27, [R1+0x24c] ;  /* 0x00024c00011b7983 */ /* 0x004ea20000300800 */
[----:B------:R-:W-:-:S03]  /*37d70*/  LEA R4, P4, R3, R2, 0x2 ;  /* 0x0000000203047211 */ /* 0x000fc600078810ff */
[----:B------:R-:W4:Y:S01]  /*37d80*/  LDL.LU R22, [R1+0x250] ;  /* 0x0002500001167983 */ /* 0x000f220000300800 */
[----:B------:R-:W-:Y:S01]  /*37d90*/  LEA.HI.X.SX32 R5, R3, R0, 0x2, P4 ;  /* 0x0000000003057211 */ /* 0x000fe200020f16ff */
[----:B------:R-:W-:Y:S01]  /*37da0*/  IMAD R3, R9, 0x2, R7 ;  /* 0x0000000209037824 */ /* 0x000fe200078e0207 */
[C---:B------:R-:W-:Y:S01]  /*37db0*/  LEA R6, P4, R7.reuse, R2, 0x2 ;  /* 0x0000000207067211 */ /* 0x040fe200078810ff */
[----:B------:R-:W4:Y:S01]  /*37dc0*/  LDL.LU R17, [R1] ;  /* 0x0000000001117983 */ /* 0x000f220000300800 */
[----:B------:R-:W1:Y:S03]  /*37dd0*/  LDC R9, c[0x0][0x3b8] ;  /* 0x0000ee00ff097b82 */ /* 0x000e660000000800 */
[----:B---3--:R3:W-:Y:S01]  /*37de0*/  @P3 STG.E desc[UR10][R4.64], R14 ;  /* 0x0000000e04003986 */ /* 0x0087e2000c10190a */
[----:B------:R-:W-:-:S04]  /*37df0*/  LEA.HI.X.SX32 R7, R7, R0, 0x2, P4 ;  /* 0x0000000007077211 */ /* 0x000fc800020f16ff */
[----:B------:R-:W1:Y:S01]  /*37e00*/  LDC R12, c[0x0][0x3b8] ;  /* 0x0000ee00ff0c7b82 */ /* 0x000e620000000800 */
[----:B------:R-:W4:Y:S04]  /*37e10*/  LDL.LU R18, [R1+0x254] ;  /* 0x0002540001127983 */ /* 0x000f280000300800 */
[----:B------:R-:W4:Y:S03]  /*37e20*/  LDL.LU R25, [R1+0x4] ;  /* 0x0000040001197983 */ /* 0x000f260000300800 */
[----:B------:R-:W1:Y:S01]  /*37e30*/  LDC R19, c[0x0][0x3b8] ;  /* 0x0000ee00ff137b82 */ /* 0x000e620000000800 */
[C---:B---3--:R-:W-:Y:S01]  /*37e40*/  LEA R4, P3, R3.reuse, R2, 0x2 ;  /* 0x0000000203047211 */ /* 0x048fe200078610ff */
[----:B------:R3:W-:Y:S03]  /*37e50*/  @P2 STG.E desc[UR10][R6.64], R20 ;  /* 0x0000001406002986 */ /* 0x0007e6000c10190a */
[----:B------:R-:W-:Y:S01]  /*37e60*/  LEA.HI.X.SX32 R5, R3, R0, 0x2, P3 ;  /* 0x0000000003057211 */ /* 0x000fe200018f16ff */
[----:B------:R-:W-:Y:S01]  /*37e70*/  IMAD R3, R8, 0x2, R3 ;  /* 0x0000000208037824 */ /* 0x000fe200078e0203 */
[----:B------:R-:W4:Y:S01]  /*37e80*/  LDL.LU R26, [R1+0x258] ;  /* 0x00025800011a7983 */ /* 0x000f220000300800 */
[----:B------:R-:W1:Y:S03]  /*37e90*/  LDC R14, c[0x0][0x3b8] ;  /* 0x0000ee00ff0e7b82 */ /* 0x000e660000000800 */
[----:B------:R3:W-:Y:S02]  /*37ea0*/  @P6 STG.E desc[UR10][R4.64], R16 ;  /* 0x0000001004006986 */ /* 0x0007e4000c10190a */
[----:B---3--:R-:W-:-:S02]  /*37eb0*/  LEA R6, P6, R3, R2, 0x2 ;  /* 0x0000000203067211 */ /* 0x008fc400078c10ff */
[----:B------:R-:W3:Y:S02]  /*37ec0*/  LDL.LU R24, [R1+0x8] ;  /* 0x0000080001187983 */ /* 0x000ee40000300800 */
[----:B------:R-:W-:Y:S02]  /*37ed0*/  LEA.HI.X.SX32 R7, R3, R0, 0x2, P6 ;  /* 0x0000000003077211 */ /* 0x000fe400030f16ff */
[----:B------:R-:W3:Y:S04]  /*37ee0*/  LDL.LU R16, [R1+0x25c] ;  /* 0x00025c0001107983 */ /* 0x000ee80000300800 */
[----:B--2---:R2:W-:Y:S04]  /*37ef0*/  @P5 STG.E desc[UR10][R6.64], R27 ;  /* 0x0000001b06005986 */ /* 0x0045e8000c10190a */
[----:B--2---:R-:W2:Y:S01]  /*37f00*/  LDL.LU R27, [R1+0xc] ;  /* 0x00000c00011b7983 */ /* 0x004ea20000300800 */
[----:B------:R-:W-:Y:S01]  /*37f10*/  ISETP.LT.AND P4, PT, R21, UR5, !P0 ;  /* 0x0000000515007c0c */ /* 0x000fe2000c781270 */
[----:B------:R-:W4:Y:S01]  /*37f20*/  LDCU UR5, c[0x0][0x39c] ;  /* 0x00007380ff0577ac */ /* 0x000f220008000800 */
[----:B------:R-:W-:Y:S01]  /*37f30*/  IMAD R5, R10, 0x2, R3 ;  /* 0x000000020a057824 */ /* 0x000fe200078e0203 */
[----:B----4-:R-:W-:Y:S01]  /*37f40*/  ISETP.LT.AND P3, PT, R23, UR6, !P0 ;  /* 0x0000000617007c0c */ /* 0x010fe2000c761270 */
[----:B------:R-:W4:Y:S01]  /*37f50*/  LDL.LU R20, [R1+0x260] ;  /* 0x0002600001147983 */ /* 0x000f220000300800 */
[----:B------:R-:W3:Y:S01]  /*37f60*/  LDCU UR6, c[0x0][0x39c] ;  /* 0x00007380ff0677ac */ /* 0x000ee20008000800 */
[----:B------:R-:W-:Y:S01]  /*37f70*/  ISETP.LT.AND P2, PT, R28, UR7, !P0 ;  /* 0x000000071c007c0c */ /* 0x000fe2000c741270 */
[----:B------:R-:W2:Y:S01]  /*37f80*/  LDC R10, c[0x0][0x3b8] ;  /* 0x0000ee00ff0a7b82 */ /* 0x000ea20000000800 */
[----:B------:R-:W-:Y:S01]  /*37f90*/  LEA R4, P6, R5, R2, 0x2 ;  /* 0x0000000205047211 */ /* 0x000fe200078c10ff */
[----:B-1----:R-:W-:Y:S01]  /*37fa0*/  IMAD R3, R11, 0x2, R5 ;  /* 0x000000020b037824 */ /* 0x002fe200078e0205 */
[----:B------:R-:W-:Y:S01]  /*37fb0*/  ISETP.LT.AND P5, PT, R29, UR4, !P0 ;  /* 0x000000041d007c0c */ /* 0x000fe2000c7a1270 */
[----:B------:R-:W1:Y:S01]  /*37fc0*/  LDCU UR4, c[0x0][0x39c] ;  /* 0x00007380ff0477ac */ /* 0x000e620008000800 */
[----:B------:R-:W-:Y:S01]  /*37fd0*/  LEA.HI.X.SX32 R5, R5, R0, 0x2, P6 ;  /* 0x0000000005057211 */ /* 0x000fe200030f16ff */
[----:B------:R-:W-:Y:S01]  /*37fe0*/  IMAD R8, R13, 0x2, R3 ;  /* 0x000000020d087824 */ /* 0x000fe200078e0203 */
[C---:B------:R-:W-:Y:S01]  /*37ff0*/  LEA R6, P6, R3.reuse, R2, 0x2 ;  /* 0x0000000203067211 */ /* 0x040fe200078c10ff */
[----:B------:R-:W1:Y:S01]  /*38000*/  LDC R11, c[0x0][0x3b8] ;  /* 0x0000ee00ff0b7b82 */ /* 0x000e620000000800 */
[----:B------:R-:W1:Y:S01]  /*38010*/  LDCU UR7, c[0x0][0x39c] ;  /* 0x00007380ff0777ac */ /* 0x000e620008000800 */
[----:B------:R3:W-:Y:S01]  /*38020*/  @P4 STG.E desc[UR10][R4.64], R22 ;  /* 0x0000001604004986 */ /* 0x0007e2000c10190a */
[----:B------:R-:W-:-:S02]  /*38030*/  LEA.HI.X.SX32 R7, R3, R0, 0x2, P6 ;  /* 0x0000000003077211 */ /* 0x000fc400030f16ff */
[----:B------:R-:W-:Y:S01]  /*38040*/  ISETP.LT.AND P4, PT, R17, UR5, !P0 ;  /* 0x0000000511007c0c */ /* 0x000fe2000c781270 */
[----:B------:R-:W2:Y:S01]  /*38050*/  LDCU UR5, c[0x0][0x39c] ;  /* 0x00007380ff0577ac */ /* 0x000ea20008000800 */
[----:B------:R-:W4:Y:S01]  /*38060*/  LDL.LU R17, [R1+0x10] ;  /* 0x0000100001117983 */ /* 0x000f220000300800 */
[----:B------:R-:W-:Y:S01]  /*38070*/  IMAD R3, R9, 0x2, R8 ;  /* 0x0000000209037824 */ /* 0x000fe200078e0208 */
[----:B------:R-:W2:Y:S01]  /*38080*/  LDC R13, c[0x0][0x3b8] ;  /* 0x0000ee00ff0d7b82 */ /* 0x000ea20000000800 */
[C---:B---3--:R-:W-:Y:S01]  /*38090*/  LEA R4, P6, R8.reuse, R2, 0x2 ;  /* 0x0000000208047211 */ /* 0x048fe200078c10ff */
[----:B------:R-:W3:Y:S06]  /*380a0*/  LDL.LU R22, [R1+0x264] ;  /* 0x0002640001167983 */ /* 0x000eec0000300800 */
[----:B------:R-:W2:Y:S01]  /*380b0*/  LDC R9, c[0x0][0x3b8] ;  /* 0x0000ee00ff097b82 */ /* 0x000ea20000000800 */
[----:B------:R-:W-:Y:S01]  /*380c0*/  LEA.HI.X.SX32 R5, R8, R0, 0x2, P6 ;  /* 0x0000000008057211 */ /* 0x000fe200030f16ff */
[----:B------:R1:W-:Y:S01]  /*380d0*/  @P3 STG.E desc[UR10][R6.64], R18 ;  /* 0x0000001206003986 */ /* 0x0003e2000c10190a */
[----:B------:R-:W-:Y:S01]  /*380e0*/  ISETP.LT.AND P3, PT, R25, UR6, !P0 ;  /* 0x0000000619007c0c */ /* 0x000fe2000c761270 */
[----:B------:R-:W1:Y:S02]  /*380f0*/  LDCU UR6, c[0x0][0x39c] ;  /* 0x00007380ff0677ac */ /* 0x000e640008000800 */
[----:B------:R1:W-:Y:S02]  /*38100*/  @P2 STG.E desc[UR10][R4.64], R26 ;  /* 0x0000001a04002986 */ /* 0x0003e4000c10190a */
[----:B------:R-:W2:Y:S02]  /*38110*/  LDC R8, c[0x0][0x3b8] ;  /* 0x0000ee00ff087b82 */ /* 0x000ea40000000800 */
[----:B-1----:R-:W3:Y:S06]  /*38120*/  LDL.LU R18, [R1+0x14] ;  /* 0x0000140001127983 */ /* 0x002eec0000300800 */
[----:B------:R-:W1:Y:S01]  /*38130*/  LDC R21, c[0x0][0x3b8] ;  /* 0x0000ee00ff157b82 */ /* 0x000e620000000800 */
[C---:B------:R-:W-:Y:S01]  /*38140*/  LEA R4, P6, R3.reuse, R2, 0x2 ;  /* 0x0000000203047211 */ /* 0x040fe200078c10ff */
[----:B------:R-:W3:Y:S03]  /*38150*/  LDL.LU R25, [R1+0x268] ;  /* 0x0002680001197983 */ /* 0x000ee60000300800 */
[----:B------:R-:W-:Y:S01]  /*38160*/  LEA.HI.X.SX32 R5, R3, R0, 0x2, P6 ;  /* 0x0000000003057211 */ /* 0x000fe200030f16ff */
[----:B------:R-:W3:Y:S01]  /*38170*/  LDL.LU R26, [R1+0x18] ;  /* 0x00001800011a7983 */ /* 0x000ee20000300800 */
[----:B------:R-:W-:Y:S01]  /*38180*/  ISETP.LT.AND P2, PT, R24, UR4, !P0 ;  /* 0x0000000418007c0c */ /* 0x000fe2000c741270 */
[----:B------:R-:W-:Y:S01]  /*38190*/  IMAD R7, R12, 0x2, R3 ;  /* 0x000000020c077824 */ /* 0x000fe200078e0203 */
[----:B------:R-:W1:Y:S01]  /*381a0*/  LDCU UR4, c[0x0][0x39c] ;  /* 0x00007380ff0477ac */ /* 0x000e620008000800 */
[----:B------:R1:W-:Y:S01]  /*381b0*/  @P5 STG.E desc[UR10][R4.64], R16 ;  /* 0x0000001004005986 */ /* 0x0003e2000c10190a */
[----:B------:R-:W1:Y:S03]  /*381c0*/  LDC R12, c[0x0][0x3b8] ;  /* 0x0000ee00ff0c7b82 */ /* 0x000e660000000800 */
[----:B------:R-:W3:Y:S01]  /*381d0*/  LDL.LU R24, [R1+0x26c] ;  /* 0x00026c0001187983 */ /* 0x000ee20000300800 */
[----:B--2---:R-:W-:Y:S01]  /*381e0*/  ISETP.LT.AND P5, PT, R27, UR5, !P0 ;  /* 0x000000051b007c0c */ /* 0x004fe2000c7a1270 */
[----:B------:R-:W-:-:S02]  /*381f0*/  IMAD R3, R11, 0x2, R7 ;  /* 0x000000020b037824 */ /* 0x000fc400078e0207 */
[----:B------:R-:W2:Y:S01]  /*38200*/  LDL.LU R27, [R1+0x1c] ;  /* 0x00001c00011b7983 */ /* 0x000ea20000300800 */
[C---:B------:R-:W-:Y:S01]  /*38210*/  LEA R6, P6, R7.reuse, R2, 0x2 ;  /* 0x0000000207067211 */ /* 0x040fe200078c10ff */
[----:B------:R-:W3:Y:S01]  /*38220*/  LDCU UR5, c[0x0][0x39c] ;  /* 0x00007380ff0577ac */ /* 0x000ee20008000800 */
[----:B------:R-:W2:Y:S01]  /*38230*/  LDC R11, c[0x0][0x3b8] ;  /* 0x0000ee00ff0b7b82 */ /* 0x000ea20000000800 */
[----:B-1----:R-:W2:Y:S01]  /*38240*/  LDL.LU R16, [R1+0x2c0] ;  /* 0x0002c00001107983 */ /* 0x002ea20000300800 */
[----:B------:R-:W-:Y:S02]  /*38250*/  LEA.HI.X.SX32 R7, R7, R0, 0x2, P6 ;  /* 0x0000000007077211 */ /* 0x000fe400030f16ff */
[----:B------:R-:W-:-:S04]  /*38260*/  LEA R4, P6, R3, R2, 0x2 ;  /* 0x0000000203047211 */ /* 0x000fc800078c10ff */
[----:B------:R-:W-:Y:S01]  /*38270*/  LEA.HI.X.SX32 R5, R3, R0, 0x2, P6 ;  /* 0x0000000003057211 */ /* 0x000fe200030f16ff */
[----:B------:R-:W-:Y:S01]  /*38280*/  IMAD R3, R10, 0x2, R3 ;  /* 0x000000020a037824 */ /* 0x000fe200078e0203 */
[----:B----4-:R1:W-:Y:S01]  /*38290*/  @P4 STG.E desc[UR10][R6.64], R20 ;  /* 0x0000001406004986 */ /* 0x0103e2000c10190a */
[----:B------:R-:W4:Y:S01]  /*382a0*/  LDC R10, c[0x0][0x3b8] ;  /* 0x0000ee00ff0a7b82 */ /* 0x000f220000000800 */
[----:B------:R-:W-:Y:S01]  /*382b0*/  ISETP.LT.AND P4, PT, R17, UR6, !P0 ;  /* 0x0000000611007c0c */ /* 0x000fe2000c781270 */
[----:B------:R-:W2:Y:S01]  /*382c0*/  LDCU UR6, c[0x0][0x39c] ;  /* 0x00007380ff0677ac */ /* 0x000ea20008000800 */
[----:B------:R-:W4:Y:S04]  /*382d0*/  LDL.LU R17, [R1+0x20] ;  /* 0x0000200001117983 */ /* 0x000f280000300800 */
[----:B---3--:R3:W-:Y:S01]  /*382e0*/  @P3 STG.E desc[UR10][R4.64], R22 ;  /* 0x0000001604003986 */ /* 0x0087e2000c10190a */
[----:B-1----:R-:W-:-:S04]  /*382f0*/  LEA R6, P3, R3, R2, 0x2 ;  /* 0x0000000203067211 */ /* 0x002fc800078610ff */
[----:B------:R-:W-:Y:S01]  /*38300*/  LEA.HI.X.SX32 R7, R3, R0, 0x2, P3 ;  /* 0x0000000003077211 */ /* 0x000fe200018f16ff */
[----:B---3--:R-:W-:Y:S01]  /*38310*/  IMAD R5, R9, 0x2, R3 ;  /* 0x0000000209057824 */ /* 0x008fe200078e0203 */
[----:B------:R-:W3:Y:S01]  /*38320*/  LDL.LU R22, [R1+0x2c4] ;  /* 0x0002c40001167983 */ /* 0x000ee20000300800 */
[----:B------:R-:W1:Y:S01]  /*38330*/  LDC R9, c[0x0][0x3b8] ;  /* 0x0000ee00ff097b82 */ /* 0x000e620000000800 */
[----:B------:R-:W-:Y:S01]  /*38340*/  ISETP.LT.AND P3, PT, R18, UR4, !P0 ;  /* 0x0000000412007c0c */ /* 0x000fe2000c761270 */
[----:B------:R-:W-:Y:S01]  /*38350*/  IMAD R3, R12, 0x2, R5 ;  /* 0x000000020c037824 */ /* 0x000fe200078e0205 */
[----:B------:R-:W3:Y:S01]  /*38360*/  LDL.LU R18, [R1+0x24] ;  /* 0x0000240001127983 */ /* 0x000ee20000300800 */
[C---:B------:R-:W-:Y:S01]  /*38370*/  LEA R4, P6, R5.reuse, R2, 0x2 ;  /* 0x0000000205047211 */ /* 0x040fe200078c10ff */
[----:B------:R-:W1:Y:S02]  /*38380*/  LDCU UR4, c[0x0][0x39c] ;  /* 0x00007380ff0477ac */ /* 0x000e640008000800 */
[----:B------:R1:W-:Y:S01]  /*38390*/  @P2 STG.E desc[UR10][R6.64], R25 ;  /* 0x0000001906002986 */ /* 0x0003e2000c10190a */
[----:B------:R-:W-:Y:S01]  /*383a0*/  LEA.HI.X.SX32 R5, R5, R0, 0x2, P6 ;  /* 0x0000000005057211 */ /* 0x000fe200030f16ff */
[----:B------:R-:W2:Y:S01]  /*383b0*/  LDC R12, c[0x0][0x3b8] ;  /* 0x0000ee00ff0c7b82 */ /* 0x000ea20000000800 */
[----:B------:R-:W-:Y:S01]  /*383c0*/  ISETP.LT.AND P2, PT, R26, UR5, !P0 ;  /* 0x000000051a007c0c */ /* 0x000fe2000c741270 */
[----:B------:R-:W1:Y:S02]  /*383d0*/  LDCU UR5, c[0x0][0x39c] ;  /* 0x00007380ff0577ac */ /* 0x000e640008000800 */
[----:B-1----:R-:W3:Y:S01]  /*383e0*/  LDL.LU R25, [R1+0x2c8] ;  /* 0x0002c80001197983 */ /* 0x002ee20000300800 */
[----:B------:R-:W-:-:S03]  /*383f0*/  LEA R6, P6, R3, R2, 0x2 ;  /* 0x0000000203067211 */ /* 0x000fc600078c10ff */
[----:B------:R1:W-:Y:S01]  /*38400*/  @P5 STG.E desc[UR10][R4.64], R24 ;  /* 0x0000001804005986 */ /* 0x0003e2000c10190a */
[----:B------:R-:W-:-:S03]  /*38410*/  LEA.HI.X.SX32 R7, R3, R0, 0x2, P6 ;  /* 0x0000000003077211 */ /* 0x000fc600030f16ff */
[----:B------:R-:W3:Y:S04]  /*38420*/  LDL.LU R26, [R1+0x28] ;  /* 0x00002800011a7983 */ /* 0x000ee80000300800 */
[----:B-1----:R-:W3:Y:S01]  /*38430*/  LDL.LU R24, [R1+0x2c] ;  /* 0x00002c0001187983 */ /* 0x002ee20000300800 */
[----:B--2---:R-:W-:Y:S01]  /*38440*/  ISETP.LT.AND P6, PT, R27, UR6, !P0 ;  /* 0x000000061b007c0c */ /* 0x004fe2000c7c1270 */
[----:B------:R-:W-:Y:S02]  /*38450*/  IMAD R3, R8, 0x2, R3 ;  /* 0x0000000208037824 */ /* 0x000fe400078e0203 */
[----:B------:R-:W2:Y:S01]  /*38460*/  LDL.LU R27, [R1+0x2cc] ;  /* 0x0002cc00011b7983 */ /* 0x000ea20000300800 */
[----:B------:R-:W1:Y:S01]  /*38470*/  LDCU UR6, c[0x0][0x39c] ;  /* 0x00007380ff0677ac */ /* 0x000e620008000800 */
[----:B------:R-:W1:Y:S01]  /*38480*/  LDC R8, c[0x0][0x3b8] ;  /* 0x0000ee00ff087b82 */ /* 0x000e620000000800 */
[----:B----4-:R-:W-:Y:S01]  /*38490*/  IMAD R5, R10, 0x2, R3 ;  /* 0x000000020a057824 */ /* 0x010fe200078e0203 */
[----:B------:R4:W-:Y:S06]  /*384a0*/  @P4 STG.E desc[UR10][R6.64], R16 ;  /* 0x0000001006004986 */ /* 0x0009ec000c10190a */
[----:B------:R-:W1:Y:S01]  /*384b0*/  LDC R10, c[0x0][0x3b8] ;  /* 0x0000ee00ff0a7b82 */ /* 0x000e620000000800 */
[C---:B----4-:R-:W-:Y:S01]  /*384c0*/  LEA R6, P4, R3.reuse, R2, 0x2 ;  /* 0x0000000203067211 */ /* 0x050fe200078810ff */
[----:B------:R-:W4:Y:S03]  /*384d0*/  LDL.LU R16, [R1+0x1b0] ;  /* 0x0001b00001107983 */ /* 0x000f260000300800 */
[----:B------:R-:W-:-:S02]  /*384e0*/  LEA.HI.X.SX32 R7, R3, R0, 0x2, P4 ;  /* 0x0000000003077211 */ /* 0x000fc400020f16ff */
[----:B------:R-:W-:Y:S02]  /*384f0*/  LEA R4, P4, R5, R2, 0x2 ;  /* 0x0000000205047211 */ /* 0x000fe400078810ff */
[----:B------:R-:W-:Y:S01]  /*38500*/  ISETP.LT.AND P5, PT, R17, UR4, !P0 ;  /* 0x0000000411007c0c */ /* 0x000fe2000c7a1270 */
[----:B------:R-:W-:Y:S01]  /*38510*/  IMAD R3, R11, 0x2, R5 ;  /* 0x000000020b037824 */ /* 0x000fe200078e0205 */
[----:B------:R-:W4:Y:S01]  /*38520*/  LDL.LU R17, [R1+0x30] ;  /* 0x0000300001117983 */ /* 0x000f220000300800 */
[----:B------:R-:W-:Y:S01]  /*38530*/  LEA.HI.X.SX32 R5, R5, R0, 0x2, P4 ;  /* 0x0000000005057211 */ /* 0x000fe200020f16ff */
[----:B------:R-:W1:Y:S01]  /*38540*/  LDCU UR4, c[0x0][0x39c] ;  /* 0x00007380ff0477ac */ /* 0x000e620008000800 */
[----:B------:R-:W1:Y:S01]  /*38550*/  LDC R11, c[0x0][0x3b8] ;  /* 0x0000ee00ff0b7b82 */ /* 0x000e620000000800 */
[----:B------:R-:W4:Y:S04]  /*38560*/  LDL.LU R20, [R1+0x1b4] ;  /* 0x0001b40001147983 */ /* 0x000f280000300800 */
[----:B---3--:R3:W-:Y:S01]  /*38570*/  @P3 STG.E desc[UR10][R6.64], R22 ;  /* 0x0000001606003986 */ /* 0x0087e2000c10190a */
[----:B------:R-:W-:Y:S01]  /*38580*/  ISETP.LT.AND P4, PT, R18, UR5, !P0 ;  /* 0x0000000512007c0c */ /* 0x000fe2000c781270 */
[----:B------:R-:W1:Y:S02]  /*38590*/  LDCU UR5, c[0x0][0x39c] ;  /* 0x00007380ff0577ac */ /* 0x000e640008000800 */
[----:B------:R-:W4:Y:S01]  /*385a0*/  LDL.LU R18, [R1+0x34] ;  /* 0x0000340001127983 */ /* 0x000f220000300800 */
[----:B---3--:R-:W-:-:S03]  /*385b0*/  LEA R6, P3, R3, R2, 0x2 ;  /* 0x0000000203067211 */ /* 0x008fc600078610ff */
[----:B------:R3:W-:Y:S01]  /*385c0*/  @P2 STG.E desc[UR10][R4.64], R25 ;  /* 0x0000001904002986 */ /* 0x0007e2000c10190a */
[----:B------:R-:W-:-:S03]  /*385d0*/  LEA.HI.X.SX32 R7, R3, R0, 0x2, P3 ;  /* 0x0000000003077211 */ /* 0x000fc600018f16ff */
[----:B---3--:R-:W3:Y:S01]  /*385e0*/  LDL.LU R25, [R1+0x1b8] ;  /* 0x0001b80001197983 */ /* 0x008ee20000300800 */
[----:B-1----:R-:W-:Y:S02]  /*385f0*/  ISETP.LT.AND P3, PT, R26, UR6, !P0 ;  /* 0x000000061a007c0c */ /* 0x002fe4000c761270 */
[----:B------:R-:W-:Y:S01]  /*38600*/  ISETP.LT.AND P2, PT, R24, UR7, !P0 ;  /* 0x0000000718007c0c */ /* 0x000fe2000c741270 */
[----:B------:R-:W3:Y:S01]  /*38610*/  LDL.LU R26, [R1+0x38] ;  /* 0x00003800011a7983 */ /* 0x000ee20000300800 */
[----:B------:R-:W-:Y:S01]  /*38620*/  IMAD R3, R8, 0x2, R3 ;  /* 0x0000000208037824 */ /* 0x000fe200078e0203 */
[----:B------:R-:W1:Y:S02]  /*38630*/  LDCU UR6, c[0x0][0x39c] ;  /* 0x00007380ff0677ac */ /* 0x000e640008000800 */
[----:B------:R-:W3:Y:S01]  /*38640*/  LDL.LU R24, [R1+0x1bc] ;  /* 0x0001bc0001187983 */ /* 0x000ee20000300800 */
[----:B------:R-:W1:Y:S03]  /*38650*/  LDCU UR7, c[0x0][0x39c] ;  /* 0x00007380ff0777ac */ /* 0x000e660008000800 */
[----:B--2---:R2:W-:Y:S04]  /*38660*/  @P6 STG.E desc[UR10][R6.64], R27 ;  /* 0x0000001b06006986 */ /* 0x0045e8000c10190a */
[----:B--2---:R-:W2:Y:S01]  /*38670*/  LDL.LU R27, [R1+0x3c] ;  /* 0x00003c00011b7983 */ /* 0x004ea20000300800 */
[----:B------:R-:W-:Y:S01]  /*38680*/  LEA R4, P6, R3, R2, 0x2 ;  /* 0x0000000203047211 */ /* 0x000fe200078c10ff */
[----:B------:R-:W-:-:S02]  /*38690*/  IMAD R7, R9, 0x2, R3 ;  /* 0x0000000209077824 */ /* 0x000fc400078e0203 */
[----:B------:R-:W2:Y:S01]  /*386a0*/  LDL.LU R22, [R1+0x130] ;  /* 0x0001300001167983 */ /* 0x000ea20000300800 */
[----:B------:R-:W-:Y:S01]  /*386b0*/  LEA.HI.X.SX32 R5, R3, R0, 0x2, P6 ;  /* 0x0000000003057211 */ /* 0x000fe200030f16ff */
[----:B------:R-:W-:Y:S01]  /*386c0*/  IMAD R3, R12, 0x2, R7 ;  /* 0x000000020c037824 */ /* 0x000fe200078e0207 */
[C---:B------:R-:W-:Y:S01]  /*386d0*/  LEA R6, P6, R7.reuse, R2, 0x2 ;  /* 0x0000000207067211 */ /* 0x040fe200078c10ff */
[----:B------:R-:W1:Y:S02]  /*386e0*/  LDC R12, c[0x0][0x3b8] ;  /* 0x0000ee00ff0c7b82 */ /* 0x000e640000000800 */
[----:B----4-:R4:W-:Y:S01]  /*386f0*/  @P5 STG.E desc[UR10][R4.64], R16 ;  /* 0x0000001004005986 */ /* 0x0109e2000c10190a */
[----:B------:R-:W-:Y:S02]  /*38700*/  LEA.HI.X.SX32 R7, R7, R0, 0x2, P6 ;  /* 0x0000000007077211 */ /* 0x000fe400030f16ff */
[----:B------:R-:W-:Y:S02]  /*38710*/  LEA R8, P6, R3, R2, 0x2 ;  /* 0x0000000203087211 */ /* 0x000fe400078c10ff */
[----:B------:R-:W-:Y:S01]  /*38720*/  ISETP.LT.AND P5, PT, R17, UR4, !P0 ;  /* 0x0000000411007c0c */ /* 0x000fe2000c7a1270 */
[----:B------:R-:W2:Y:S01]  /*38730*/  LDCU UR4, c[0x0][0x39c] ;  /* 0x00007380ff0477ac */ /* 0x000ea20008000800 */
[----:B------:R-:W-:Y:S01]  /*38740*/  LEA.HI.X.SX32 R9, R3, R0, 0x2, P6 ;  /* 0x0000000003097211 */ /* 0x000fe200030f16ff */
[----:B----4-:R-:W4:Y:S01]  /*38750*/  LDL.LU R16, [R1+0x40] ;  /* 0x0000400001107983 */ /* 0x010f220000300800 */
[----:B------:R-:W-:-:S02]  /*38760*/  IMAD R4, R13, 0x2, R3 ;  /* 0x000000020d047824 */ /* 0x000fc400078e0203 */
[----:B------:R-:W1:Y:S01]  /*38770*/  LDC R13, c[0x0][0x3b8] ;  /* 0x0000ee00ff0d7b82 */ /* 0x000e620000000800 */
[----:B------:R3:W-:Y:S04]  /*38780*/  @P4 STG.E desc[UR10][R6.64], R20 ;  /* 0x0000001406004986 */ /* 0x0007e8000c10190a */
[----:B------:R-:W4:Y:S01]  /*38790*/  LDL.LU R17, [R1+0x134] ;  /* 0x0001340001117983 */ /* 0x000f220000300800 */
[----:B------:R-:W-:Y:S01]  /*387a0*/  ISETP.LT.AND P4, PT, R18, UR5, !P0 ;  /* 0x0000000512007c0c */ /* 0x000fe2000c781270 */
[----:B------:R-:W-:Y:S02]  /*387b0*/  IMAD R3, R10, 0x2, R4 ;  /* 0x000000020a037824 */ /* 0x000fe400078e0204 */
[----:B------:R-:W4:Y:S01]  /*387c0*/  LDL.LU R18, [R1+0x44] ;  /* 0x0000440001127983 */ /* 0x000f220000300800 */
[C---:B---3--:R-:W-:Y:S01]  /*387d0*/  LEA R6, P6, R4.reuse, R2, 0x2 ;  /* 0x0000000204067211 */ /* 0x048fe200078c10ff */
[----:B------:R-:W4:Y:S01]  /*387e0*/  LDCU UR5, c[0x0][0x39c] ;  /* 0x00007380ff0577ac */ /* 0x000f220008000800 */
[----:B------:R-:W3:Y:S02]  /*387f0*/  LDC R10, c[0x0][0x3b8] ;  /* 0x0000ee00ff0a7b82 */ /* 0x000ee40000000800 */
[----:B------:R-:W-:Y:S01]  /*38800*/  LEA.HI.X.SX32 R7, R4, R0, 0x2, P6 ;  /* 0x0000000004077211 */ /* 0x000fe200030f16ff */
[----:B------:R1:W-:Y:S04]  /*38810*/  @P3 STG.E desc[UR10][R8.64], R25 ;  /* 0x0000001908003986 */ /* 0x0003e8000c10190a */
[----:B-1----:R-:W3:Y:S01]  /*38820*/  LDL.LU R25, [R1+0x138] ;  /* 0x0001380001197983 */ /* 0x002ee20000300800 */
[----:B------:R-:W-:Y:S01]  /*38830*/  ISETP.LT.AND P3, PT, R26, UR6, !P0 ;  /* 0x000000061a007c0c */ /* 0x000fe2000c761270 */
[----:B------:R-:W1:Y:S01]  /*38840*/  LDC R9, c[0x0][0x3b8] ;  /* 0x0000ee00ff097b82 */ /* 0x000e620000000800 */
[----:B------:R-:W-:Y:S01]  /*38850*/  IMAD R5, R11, 0x2, R3 ;  /* 0x000000020b057824 */ /* 0x000fe200078e0203 */
[----:B------:R1:W-:Y:S01]  /*38860*/  @P2 STG.E desc[UR10][R6.64], R24 ;  /* 0x0000001806002986 */ /* 0x0003e2000c10190a */
[----:B------:R-:W1:Y:S03]  /*38870*/  LDCU UR6, c[0x0][0x39c] ;  /* 0x00007380ff0677ac */ /* 0x000e660008000800 */
[----:B------:R-:W3:Y:S02]  /*38880*/  LDL.LU R26, [R1+0x48] ;  /* 0x00004800011a7983 */ /* 0x000ee40000300800 */
[----:B------:R-:W2:Y:S02]  /*38890*/  LDC R8, c[0x0][0x3b8] ;  /* 0x0000ee00ff087b82 */ /* 0x000ea40000000800 */
[----:B-1----:R-:W3:Y:S06]  /*388a0*/  LDL.LU R24, [R1+0x13c] ;  /* 0x00013c0001187983 */ /* 0x002eec0000300800 */
[----:B------:R-:W1:Y:S01]  /*388b0*/  LDC R11, c[0x0][0x3b8] ;  /* 0x0000ee00ff0b7b82 */ /* 0x000e620000000800 */
[----:B--2---:R-:W-:Y:S01]  /*388c0*/  ISETP.LT.AND P2, PT, R27, UR4, !P0 ;  /* 0x000000041b007c0c */ /* 0x004fe2000c741270 */
[----:B------:R-:W2:Y:S01]  /*388d0*/  LDCU UR4, c[0x0][0x39c] ;  /* 0x00007380ff0477ac */ /* 0x000ea20008000800 */
[----:B------:R-:W2:Y:S01]  /*388e0*/  LDL.LU R27, [R1+0x4c] ;  /* 0x00004c00011b7983 */ /* 0x000ea20000300800 */
[----:B------:R-:W-:-:S03]  /*388f0*/  LEA R6, P6, R3, R2, 0x2 ;  /* 0x0000000203067211 */ /* 0x000fc600078c10ff */
[----:B------:R-:W2:Y:S01]  /*38900*/  LDL.LU R20, [R1+0x230] ;  /* 0x0002300001147983 */ /* 0x000ea20000300800 */
[----:B------:R-:W-:Y:S01]  /*38910*/  LEA.HI.X.SX32 R7, R3, R0, 0x2, P6 ;  /* 0x0000000003077211 */ /* 0x000fe200030f16ff */
[----:B------:R-:W-:Y:S01]  /*38920*/  IMAD R3, R12, 0x2, R5 ;  /* 0x000000020c037824 */ /* 0x000fe200078e0205 */
[C---:B------:R-:W-:Y:S01]  /*38930*/  LEA R4, P6, R5.reuse, R2, 0x2 ;  /* 0x0000000205047211 */ /* 0x040fe200078c10ff */
[----:B------:R-:W1:Y:S02]  /*38940*/  LDC R12, c[0x0][0x3b8] ;  /* 0x0000ee00ff0c7b82 */ /* 0x000e640000000800 */
[----:B------:R4:W-:Y:S01]  /*38950*/  @P5 STG.E desc[UR10][R6.64], R22 ;  /* 0x0000001606005986 */ /* 0x0009e2000c10190a */
[----:B------:R-:W-:-:S03]  /*38960*/  LEA.HI.X.SX32 R5, R5, R0, 0x2, P6 ;  /* 0x0000000005057211 */ /* 0x000fc600030f16ff */
[----:B----4-:R-:W4:Y:S01]  /*38970*/  LDL.LU R22, [R1+0x50] ;  /* 0x0000500001167983 */ /* 0x010f220000300800 */
[C---:B------:R-:W-:Y:S02]  /*38980*/  LEA R6, P6, R3.reuse, R2, 0x2 ;  /* 0x0000000203067211 */ /* 0x040fe400078c10ff */
[----:B------:R-:W-:Y:S01]  /*38990*/  ISETP.LT.AND P5, PT, R16, UR5, !P0 ;  /* 0x0000000510007c0c */ /* 0x000fe2000c7a1270 */
[----:B------:R-:W1:Y:S01]  /*389a0*/  LDCU UR5, c[0x0][0x39c] ;  /* 0x00007380ff0577ac */ /* 0x000e620008000800 */
[----:B------:R-:W4:Y:S01]  /*389b0*/  LDL.LU R16, [R1+0x234] ;  /* 0x0002340001107983 */ /* 0x000f220000300800 */
[----:B------:R-:W-:Y:S01]  /*389c0*/  LEA.HI.X.SX32 R7, R3, R0, 0x2, P6 ;  /* 0x0000000003077211 */ /* 0x000fe200030f16ff */
[----:B------:R-:W-:Y:S02]  /*389d0*/  IMAD R3, R9, 0x2, R3 ;  /* 0x0000000209037824 */ /* 0x000fe400078e0203 */
[----:B------:R1:W-:Y:S01]  /*389e0*/  @P4 STG.E desc[UR10][R4.64], R17 ;  /* 0x0000001104004986 */ /* 0x0003e2000c10190a */
[----:B------:R-:W-:Y:S01]  /*389f0*/  ISETP.LT.AND P4, PT, R18, UR6, !P0 ;  /* 0x0000000612007c0c */ /* 0x000fe2000c781270 */
[----:B------:R-:W4:Y:S02]  /*38a00*/  LDCU UR6, c[0x0][0x39c] ;  /* 0x00007380ff0677ac */ /* 0x000f240008000800 */
[----:B-1----:R-:W4:Y:S04]  /*38a10*/  LDL.LU R17, [R1+0x54] ;  /* 0x0000540001117983 */ /* 0x002f280000300800 */
[----:B------:R-:W4:Y:S04]  /*38a20*/  LDL.LU R18, [R1+0x238] ;  /* 0x0002380001127983 */ /* 0x000f280000300800 */
[----:B---3--:R1:W-:Y:S02]  /*38a30*/  @P3 STG.E desc[UR10][R6.64], R25 ;  /* 0x0000001906003986 */ /* 0x0083e4000c10190a */
[----:B-1----:R-:W-:-:S02]  /*38a40*/  LEA R6, P3, R3, R2, 0x2 ;  /* 0x0000000203067211 */ /* 0x002fc400078610ff */
[----:B------:R-:W3:Y:S02]  /*38a50*/  LDL.LU R25, [R1+0x58] ;  /* 0x0000580001197983 */ /* 0x000ee40000300800 */
[----:B------:R-:W-:Y:S02]  /*38a60*/  LEA.HI.X.SX32 R7, R3, R0, 0x2, P3 ;  /* 0x0000000003077211 */ /* 0x000fe400018f16ff */
[----:B--2---:R-:W-:Y:S01]  /*38a70*/  ISETP.LT.AND P3, PT, R26, UR4, !P0 ;  /* 0x000000041a007c0c */ /* 0x004fe2000c761270 */
[----:B------:R-:W-:Y:S01]  /*38a80*/  IMAD R4, R8, 0x2, R3 ;  /* 0x0000000208047824 */ /* 0x000fe200078e0203 */
[----:B------:R-:W2:Y:S01]  /*38a90*/  LDL.LU R26, [R1+0x23c] ;  /* 0x00023c00011a7983 */ /* 0x000ea20000300800 */
[----:B------:R-:W1:Y:S03]  /*38aa0*/  LDCU UR4, c[0x0][0x39c] ;  /* 0x00007380ff0477ac */ /* 0x000e660008000800 */
[----:B------:R1:W-:Y:S04]  /*38ab0*/  @P2 STG.E desc[UR10][R6.64], R24 ;  /* 0x0000001806002986 */ /* 0x0003e8000c10190a */
[----:B-1----:R-:W2:Y:S01]  /*38ac0*/  LDL.LU R24, [R1+0x5c] ;  /* 0x00005c0001187983 */ /* 0x002ea20000300800 */
[----:B------:R-:W-:Y:S01]  /*38ad0*/  ISETP.LT.AND P2, PT, R27, UR5, !P0 ;  /* 0x000000051b007c0c */ /* 0x000fe2000c741270 */
[----:B------:R-:W-:-:S02]  /*38ae0*/  IMAD R3, R11, 0x2, R4 ;  /* 0x000000020b037824 */ /* 0x000fc400078e0204 */
[----:B------:R-:W2:Y:S01]  /*38af0*/  LDL.LU R27, [R1+0x80] ;  /* 0x00008000011b7983 */ /* 0x000ea20000300800 */
[C---:B------:R-:W-:Y:S01]  /*38b00*/  LEA R8, P6, R4.reuse, R2, 0x2 ;  /* 0x0000000204087211 */ /* 0x040fe200078c10ff */
[----:B------:R-:W3:Y:S01]  /*38b10*/  LDCU UR5, c[0x0][0x39c] ;  /* 0x00007380ff0577ac */ /* 0x000ee20008000800 */
[----:B------:R-:W1:Y:S02]  /*38b20*/  LDC R11, c[0x0][0x3b8] ;  /* 0x0000ee00ff0b7b82 */ /* 0x000e640000000800 */
[----:B------:R-:W-:Y:S02]  /*38b30*/  LEA.HI.X.SX32 R9, R4, R0, 0x2, P6 ;  /* 0x0000000004097211 */ /* 0x000fe400030f16ff */
[----:B------:R-:W-:-:S04]  /*38b40*/  LEA R4, P6, R3, R2, 0x2 ;  /* 0x0000000203047211 */ /* 0x000fc800078c10ff */
[----:B------:R-:W-:Y:S01]  /*38b50*/  LEA.HI.X.SX32 R5, R3, R0, 0x2, P6 ;  /* 0x0000000003057211 */ /* 0x000fe200030f16ff */
[----:B------:R-:W-:Y:S01]  /*38b60*/  IMAD R3, R10, 0x2, R3 ;  /* 0x000000020a037824 */ /* 0x000fe200078e0203 */
[----:B------:R-:W-:Y:S01]  /*38b70*/  @P5 STG.E desc[UR10][R8.64], R20 ;  /* 0x0000001408005986 */ /* 0x000fe2000c10190a */
[----:B------:R-:W1:Y:S01]  /*38b80*/  LDC R10, c[0x0][0x3b8] ;  /* 0x0000ee00ff0a7b82 */ /* 0x000e620000000800 */
[----:B----4-:R-:W-:Y:S01]  /*38b90*/  ISETP.LT.AND P6, PT, R22, UR6, !P0 ;  /* 0x0000000616007c0c */ /* 0x010fe2000c7c1270 */
[----:B------:R-:W4:Y:S01]  /*38ba0*/  LDCU UR6, c[0x0][0x39c] ;  /* 0x00007380ff0677ac */ /* 0x000f220008000800 */
[----:B------:R-:W4:Y:S04]  /*38bb0*/  LDL.LU R22, [R1+0x2b0] ;  /* 0x0002b00001167983 */ /* 0x000f280000300800 */
[----:B------:R1:W-:Y:S01]  /*38bc0*/  @P4 STG.E desc[UR10][R4.64], R16 ;  /* 0x0000001004004986 */ /* 0x0003e2000c10190a */
[----:B------:R-:W-:-:S04]  /*38bd0*/  LEA R6, P4, R3, R2, 0x2 ;  /* 0x0000000203067211 */ /* 0x000fc800078810ff */
[----:B------:R-:W-:Y:S01]  /*38be0*/  LEA.HI.X.SX32 R7, R3, R0, 0x2, P4 ;  /* 0x0000000003077211 */ /* 0x000fe200020f16ff */
[----:B-1----:R-:W-:Y:S01]  /*38bf0*/  IMAD R4, R12, 0x2, R3 ;  /* 0x000000020c047824 */ /* 0x002fe200078e0203 */
[----:B------:R-:W4:Y:S01]  /*38c00*/  LDL.LU R16, [R1+0x2b4] ;  /* 0x0002b40001107983 */ /* 0x000f220000300800 */
[----:B------:R-:W1:Y:S01]  /*38c10*/  LDC R12, c[0x0][0x3b8] ;  /* 0x0000ee00ff0c7b82 */ /* 0x000e620000000800 */
[----:B------:R-:W-:Y:S02]  /*38c20*/  ISETP.LT.AND P5, PT, R17, UR4, !P0 ;  /* 0x0000000411007c0c */ /* 0x000fe4000c7a1270 */
[----:B------:R3:W-:Y:S01]  /*38c30*/  @P3 STG.E desc[UR10][R6.64], R18 ;  /* 0x0000001206003986 */ /* 0x0007e2000c10190a */
[C---:B------:R-:W-:Y:S01]  /*38c40*/  LEA R8, P4, R4.reuse, R2, 0x2 ;  /* 0x0000000204087211 */ /* 0x040fe200078810ff */
[----:B------:R-:W-:Y:S01]  /*38c50*/  IMAD R3, R13, 0x2, R4 ;  /* 0x000000020d037824 */ /* 0x000fe200078e0204 */
[----:B------:R-:W1:Y:S01]  /*38c60*/  LDCU UR4, c[0x0][0x39c] ;  /* 0x00007380ff0477ac */ /* 0x000e620008000800 */
[----:B------:R-:W1:Y:S01]  /*38c70*/  LDL.LU R17, [R1+0x84] ;  /* 0x0000840001117983 */ /* 0x000e620000300800 */
[----:B------:R-:W-:Y:S01]  /*38c80*/  LEA.HI.X.SX32 R9, R4, R0, 0x2, P4 ;  /* 0x0000000004097211 */ /* 0x000fe200020f16ff */
[----:B------:R-:W1:Y:S02]  /*38c90*/  LDC R13, c[0x0][0x3b8] ;  /* 0x0000ee00ff0d7b82 */ /* 0x000e640000000800 */
[----:B------:R-:W4:Y:S04]  /*38ca0*/  LDL.LU R20, [R1+0x2b8] ;  /* 0x0002b80001147983 */ /* 0x000f280000300800 */
[----:B---3--:R-:W3:Y:S01]  /*38cb0*/  LDL.LU R18, [R1+0x88] ;  /* 0x0000880001127983 */ /* 0x008ee20000300800 */
[----:B------:R-:W-:Y:S01]  /*38cc0*/  ISETP.LT.AND P4, PT, R25, UR5, !P0 ;  /* 0x0000000519007c0c */ /* 0x000fe2000c781270 */
[----:B------:R-:W3:Y:S02]  /*38cd0*/  LDCU UR5, c[0x0][0x39c] ;  /* 0x00007380ff0577ac */ /* 0x000ee40008000800 */
[----:B------:R-:W3:Y:S04]  /*38ce0*/  LDL.LU R25, [R1+0x2bc] ;  /* 0x0002bc0001197983 */ /* 0x000ee80000300800 */
[----:B--2---:R2:W-:Y:S01]  /*38cf0*/  @P2 STG.E desc[UR10][R8.64], R26 ;  /* 0x0000001a08002986 */ /* 0x0045e2000c10190a */
[----:B------:R-:W-:Y:S01]  /*38d00*/  ISETP.LT.AND P2, PT, R27, UR7, !P0 ;  /* 0x000000071b007c0c */ /* 0x000fe2000c741270 */
[----:B------:R-:W1:Y:S02]  /*38d10*/  LDCU UR7, c[0x0][0x39c] ;  /* 0x00007380ff0777ac */ /* 0x000e640008000800 */
[----:B------:R-:W3:Y:S01]  /*38d20*/  LDL.LU R27, [R1+0x8c] ;  /* 0x00008c00011b7983 */ /* 0x000ee20000300800 */
[----:B------:R-:W-:-:S03]  /*38d30*/  LEA R4, P3, R3, R2, 0x2 ;  /* 0x0000000203047211 */ /* 0x000fc600078610ff */
[----:B--2---:R-:W2:Y:S01]  /*38d40*/  LDL.LU R26, [R1+0x2d0] ;  /* 0x0002d000011a7983 */ /* 0x004ea20000300800 */
[----:B------:R-:W-:Y:S01]  /*38d50*/  LEA.HI.X.SX32 R5, R3, R0, 0x2, P3 ;  /* 0x0000000003057211 */ /* 0x000fe200018f16ff */
[----:B------:R-:W-:Y:S01]  /*38d60*/  IMAD R3, R10, 0x2, R3 ;  /* 0x000000020a037824 */ /* 0x000fe200078e0203 */
[----:B----4-:R-:W-:Y:S01]  /*38d70*/  ISETP.LT.AND P3, PT, R24, UR6, !P0 ;  /* 0x0000000618007c0c */ /* 0x010fe2000c761270 */
[----:B------:R-:W4:Y:S01]  /*38d80*/  LDCU UR6, c[0x0][0x39c] ;  /* 0x00007380ff0677ac */ /* 0x000f220008000800 */
[----:B------:R-:W2:Y:S01]  /*38d90*/  LDL.LU R24, [R1+0xb0] ;  /* 0x0000b00001187983 */ /* 0x000ea20000300800 */
[----:B------:R-:W-:Y:S01]  /*38da0*/  IMAD R7, R11, 0x2, R3 ;  /* 0x000000020b077824 */ /* 0x000fe200078e0203 */
[----:B------:R-:W3:Y:S08]  /*38db0*/  LDC R10, c[0x0][0x3b8] ;  /* 0x0000ee00ff0a7b82 */ /* 0x000ef00000000800 */
[----:B------:R-:W2:Y:S01]  /*38dc0*/  LDC R11, c[0x0][0x3b8] ;  /* 0x0000ee00ff0b7b82 */ /* 0x000ea20000000800 */
[----:B------:R1:W-:Y:S02]  /*38dd0*/  @P6 STG.E desc[UR10][R4.64], R22 ;  /* 0x0000001604006986 */ /* 0x0003e4000c10190a */
[----:B-1----:R-:W-:-:S02]  /*38de0*/  LEA R4, P6, R3, R2, 0x2 ;  /* 0x0000000203047211 */ /* 0x002fc400078c10ff */
[----:B------:R-:W2:Y:S02]  /*38df0*/  LDL.LU R22, [R1+0x2d4] ;  /* 0x0002d40001167983 */ /* 0x000ea40000300800 */
[----:B------:R-:W-:Y:S01]  /*38e00*/  LEA.HI.X.SX32 R5, R3, R0, 0x2, P6 ;  /* 0x0000000003057211 */ /* 0x000fe200030f16ff */
[----:B------:R-:W-:Y:S01]  /*38e10*/  IMAD R3, R14, 0x2, R7 ;  /* 0x000000020e037824 */ /* 0x000fe200078e0207 */
[C---:B------:R-:W-:Y:S01]  /*38e20*/  LEA R6, P6, R7.reuse, R2, 0x2 ;  /* 0x0000000207067211 */ /* 0x040fe200078c10ff */
[----:B------:R-:W1:Y:S03]  /*38e30*/  LDC R14, c[0x0][0x3b8] ;  /* 0x0000ee00ff0e7b82 */ /* 0x000e660000000800 */
[----:B------:R-:W-:Y:S02]  /*38e40*/  LEA.HI.X.SX32 R7, R7, R0, 0x2, P6 ;  /* 0x0000000007077211 */ /* 0x000fe400030f16ff */
[C---:B------:R-:W-:Y:S01]  /*38e50*/  LEA R8, P6, R3.reuse, R2, 0x2 ;  /* 0x0000000203087211 */ /* 0x040fe200078c10ff */
[----:B------:R4:W-:Y:S03]  /*38e60*/  @P5 STG.E desc[UR10][R4.64], R16 ;  /* 0x0000001004005986 */ /* 0x0009e6000c10190a */
[----:B------:R-:W-:-:S02]  /*38e70*/  LEA.HI.X.SX32 R9, R3, R0, 0x2, P6 ;  /* 0x0000000003097211 */ /* 0x000fc400030f16ff */
[----:B------:R-:W-:Y:S01]  /*38e80*/  ISETP.LT.AND P5, PT, R17, UR4, !P0 ;  /* 0x0000000411007c0c */ /* 0x000fe2000c7a1270 */
[----:B------:R-:W-:Y:S01]  /*38e90*/  @P4 STG.E desc[UR10][R6.64], R20 ;  /* 0x0000001406004986 */ /* 0x000fe2000c10190a */
[----:B------:R-:W1:Y:S03]  /*38ea0*/  LDCU UR4, c[0x0][0x39c] ;  /* 0x00007380ff0477ac */ /* 0x000e660008000800 */
[----:B----4-:R-:W4:Y:S01]  /*38eb0*/  LDL.LU R16, [R1+0xb4] ;  /* 0x0000b40001107983 */ /* 0x010f220000300800 */
[----:B---3--:R-:W-:Y:S01]  /*38ec0*/  ISETP.LT.AND P4, PT, R18, UR5, !P0 ;  /* 0x0000000512007c0c */ /* 0x008fe2000c781270 */
[----:B------:R-:W-:Y:S01]  /*38ed0*/  IMAD R4, R13, 0x2, R3 ;  /* 0x000000020d047824 */ /* 0x000fe200078e0203 */
[----:B------:R-:W4:Y:S01]  /*38ee0*/  LDCU UR5, c[0x0][0x39c] ;  /* 0x00007380ff0577ac */ /* 0x000f220008000800 */
[----:B------:R-:W3:Y:S01]  /*38ef0*/  LDL.LU R17, [R1+0x2d8] ;  /* 0x0002d80001117983 */ /* 0x000ee20000300800 */
[----:B------:R-:W1:Y:S03]  /*38f00*/  LDC R13, c[0x0][0x3b8] ;  /* 0x0000ee00ff0d7b82 */ /* 0x000e660000000800 */
[----:B------:R-:W3:Y:S04]  /*38f10*/  LDL.LU R18, [R1+0xb8] ;  /* 0x0000b80001127983 */ /* 0x000ee80000300800 */
[----:B------:R1:W-:Y:S04]  /*38f20*/  @P3 STG.E desc[UR10][R8.64], R25 ;  /* 0x0000001908003986 */ /* 0x0003e8000c10190a */
[----:B-1----:R-:W3:Y:S01]  /*38f30*/  LDL.LU R25, [R1+0x2dc] ;  /* 0x0002dc0001197983 */ /* 0x002ee20000300800 */
[----:B------:R-:W-:Y:S01]  /*38f40*/  LEA R6, P6, R4, R2, 0x2 ;  /* 0x0000000204067211 */ /* 0x000fe200078c10ff */
[----:B------:R-:W1:Y:S01]  /*38f50*/  LDC R8, c[0x0][0x3b8] ;  /* 0x0000ee00ff087b82 */ /* 0x000e620000000800 */
[----:B------:R-:W-:-:S07]  /*38f60*/  IMAD R3, R10, 0x2, R4 ;  /* 0x000000020a037824 */ /* 0x000fce00078e0204 */
[----:B------:R-:W1:Y:S01]  /*38f70*/  LDC R9, c[0x0][0x3b8] ;  /* 0x0000ee00ff097b82 */ /* 0x000e620000000800 */
[----:B------:R-:W-:Y:S02]  /*38f80*/  ISETP.LT.AND P3, PT, R27, UR6, !P0 ;  /* 0x000000061b007c0c */ /* 0x000fe4000c761270 */
[----:B------:R-:W-:Y:S01]  /*38f90*/  LEA.HI.X.SX32 R7, R4, R0, 0x2, P6 ;  /* 0x0000000004077211 */ /* 0x000fe200030f16ff */
[----:B------:R-:W3:Y:S01]  /*38fa0*/  LDL.LU R27, [R1+0xbc] ;  /* 0x0000bc00011b7983 */ /* 0x000ee20000300800 */
[----:B------:R-:W-:Y:S01]  /*38fb0*/  IMAD R5, R12, 0x2, R3 ;  /* 0x000000020c057824 */ /* 0x000fe200078e0203 */
[----:B------:R-:W1:Y:S02]  /*38fc0*/  LDCU UR6, c[0x0][0x39c] ;  /* 0x00007380ff0677ac */ /* 0x000e640008000800 */
[----:B------:R-:W3:Y:S01]  /*38fd0*/  LDC R12, c[0x0][0x3b8] ;  /* 0x0000ee00ff0c7b82 */ /* 0x000ee20000000800 */
[----:B--2---:R2:W-:Y:S01]  /*38fe0*/  @P2 STG.E desc[UR10][R6.64], R26 ;  /* 0x0000001a06002986 */ /* 0x0045e2000c10190a */
[----:B------:R-:W-:Y:S01]  /*38ff0*/  ISETP.LT.AND P2, PT, R24, UR4, !P0 ;  /* 0x0000000418007c0c */ /* 0x000fe2000c741270 */
[----:B------:R-:W1:Y:S05]  /*39000*/  LDCU UR4, c[0x0][0x39c] ;  /* 0x00007380ff0477ac */ /* 0x000e6a0008000800 */
[----:B------:R-:W3:Y:S01]  /*39010*/  LDC R10, c[0x0][0x3b8] ;  /* 0x0000ee00ff0a7b82 */ /* 0x000ee20000000800 */
[C---:B--2---:R-:W-:Y:S01]  /*39020*/  LEA R6, P6, R3.reuse, R2, 0x2 ;  /* 0x0000000203067211 */ /* 0x044fe200078c10ff */
[----:B------:R-:W2:Y:S03]  /*39030*/  LDL.LU R26, [R1+0x2e0] ;  /* 0x0002e000011a7983 */ /* 0x000ea60000300800 */
[----:B------:R-:W-:Y:S01]  /*39040*/  LEA.HI.X.SX32 R7, R3, R0, 0x2, P6 ;  /* 0x0000000003077211 */ /* 0x000fe200030f16ff */
[----:B------:R-:W-:Y:S01]  /*39050*/  IMAD R3, R11, 0x2, R5 ;  /* 0x000000020b037824 */ /* 0x000fe200078e0205 */
[C---:B------:R-:W-:Y:S01]  /*39060*/  LEA R4, P6, R5.reuse, R2, 0x2 ;  /* 0x0000000205047211 */ /* 0x040fe200078c10ff */
[----:B------:R-:W2:Y:S01]  /*39070*/  LDL.LU R24, [R1+0xc0] ;  /* 0x0000c00001187983 */ /* 0x000ea20000300800 */
[----:B------:R-:W2:Y:S02]  /*39080*/  LDC R11, c[0x0][0x3b8] ;  /* 0x0000ee00ff0b7b82 */ /* 0x000ea40000000800 */
[----:B------:R-:W-:Y:S01]  /*39090*/  LEA.HI.X.SX32 R5, R5, R0, 0x2, P6 ;  /* 0x0000000005057211 */ /* 0x000fe200030f16ff */
[----:B------:R-:W2:Y:S04]  /*390a0*/  LDL.LU R20, [R1+0x2e4] ;  /* 0x0002e40001147983 */ /* 0x000ea80000300800 */
[----:B------:R1:W-:Y:S02]  /*390b0*/  @P5 STG.E desc[UR10][R6.64], R22 ;  /* 0x0000001606005986 */ /* 0x0003e4000c10190a */
[----:B-1----:R-:W-:-:S02]  /*390c0*/  LEA R6, P6, R3, R2, 0x2 ;  /* 0x0000000203067211 */ /* 0x002fc400078c10ff */
[----:B------:R-:W2:Y:S02]  /*390d0*/  LDL.LU R22, [R1+0xc4] ;  /* 0x0000c40001167983 */ /* 0x000ea40000300800 */
[----:B------:R-:W-:Y:S01]  /*390e0*/  LEA.HI.X.SX32 R7, R3, R0, 0x2, P6 ;  /* 0x0000000003077211 */ /* 0x000fe200030f16ff */
[----:B------:R-:W-:Y:S02]  /*390f0*/  IMAD R3, R8, 0x2, R3 ;  /* 0x0000000208037824 */ /* 0x000fe400078e0203 */
[----:B------:R-:W1:Y:S01]  /*39100*/  LDC R8, c[0x0][0x3b8] ;  /* 0x0000ee00ff087b82 */ /* 0x000e620000000800 */
[----:B----4-:R-:W-:Y:S01]  /*39110*/  ISETP.LT.AND P5, PT, R16, UR5, !P0 ;  /* 0x0000000510007c0c */ /* 0x010fe2000c7a1270 */
[----:B------:R-:W4:Y:S01]  /*39120*/  LDCU UR5, c[0x0][0x39c] ;  /* 0x00007380ff0577ac */ /* 0x000f220008000800 */
[----:B------:R-:W2:Y:S04]  /*39130*/  LDL.LU R16, [R1+0x2e8] ;  /* 0x0002e80001107983 */ /* 0x000ea80000300800 */
[----:B---3--:R3:W-:Y:S01]  /*39140*/  @P4 STG.E desc[UR10][R4.64], R17 ;  /* 0x0000001104004986 */ /* 0x0087e2000c10190a */
[----:B------:R-:W-:Y:S01]  /*39150*/  ISETP.LT.AND P4, PT, R18, UR6, !P0 ;  /* 0x0000000612007c0c */ /* 0x000fe2000c781270 */
[----:B------:R-:W1:Y:S02]  /*39160*/  LDCU UR6, c[0x0][0x39c] ;  /* 0x00007380ff0677ac */ /* 0x000e640008000800 */
[----:B---3--:R-:W3:Y:S04]  /*39170*/  LDL.LU R17, [R1+0xc8] ;  /* 0x0000c80001117983 */ /* 0x008ee80000300800 */
[----:B------:R-:W3:Y:S04]  /*39180*/  LDL.LU R18, [R1+0x2ec] ;  /* 0x0002ec0001127983 */ /* 0x000ee80000300800 */
[----:B------:R1:W-:Y:S02]  /*39190*/  @P3 STG.E desc[UR10][R6.64], R25 ;  /* 0x0000001906003986 */ /* 0x0003e4000c10190a */
[----:B-1----:R-:W-:-:S04]  /*391a0*/  LEA R6, P3, R3, R2, 0x2 ;  /* 0x0000000203067211 */ /* 0x002fc800078610ff */
[----:B------:R-:W-:Y:S02]  /*391b0*/  LEA.HI.X.SX32 R7, R3, R0, 0x2, P3 ;  /* 0x0000000003077211 */ /* 0x000fe400018f16ff */
[----:B------:R-:W-:Y:S01]  /*391c0*/  ISETP.LT.AND P3, PT, R27, UR4, !P0 ;  /* 0x000000041b007c0c */ /* 0x000fe2000c761270 */
[----:B------:R-:W-:Y:S01]  /*391d0*/  IMAD R5, R9, 0x2, R3 ;  /* 0x0000000209057824 */ /* 0x000fe200078e0203 */
[----:B------:R-:W3:Y:S01]  /*391e0*/  LDL.LU R27, [R1+0xcc] ;  /* 0x0000cc00011b7983 */ /* 0x000ee20000300800 */
[----:B------:R-:W3:Y:S01]  /*391f0*/  LDCU UR4, c[0x0][0x39c] ;  /* 0x00007380ff0477ac */ /* 0x000ee20008000800 */
[----:B------:R-:W1:Y:S01]  /*39200*/  LDC R9, c[0x0][0x3b8] ;  /* 0x0000ee00ff097b82 */ /* 0x000e620000000800 */
[----:B------:R-:W-:Y:S01]  /*39210*/  IMAD R3, R12, 0x2, R5 ;  /* 0x000000020c037824 */ /* 0x000fe200078e0205 */
[C---:B------:R-:W-:Y:S01]  /*39220*/  LEA R4, P6, R5.reuse, R2, 0x2 ;  /* 0x0000000205047211 */ /* 0x040fe200078c10ff */
[----:B------:R-:W3:Y:S03]  /*39230*/  LDL.LU R25, [R1+0x330] ;  /* 0x0003300001197983 */ /* 0x000ee60000300800 */
[----:B------:R-:W-:-:S02]  /*39240*/  LEA.HI.X.SX32 R5, R5, R0, 0x2, P6 ;  /* 0x0000000005057211 */ /* 0x000fc400030f16ff */
[----:B------:R-:W1:Y:S01]  /*39250*/  LDC R12, c[0x0][0x3b8] ;  /* 0x0000ee00ff0c7b82 */ /* 0x000e620000000800 */
[----:B--2---:R2:W-:Y:S01]  /*39260*/  @P2 STG.E desc[UR10][R6.64], R26 ;  /* 0x0000001a06002986 */ /* 0x0045e2000c10190a */
[----:B----4-:R-:W-:Y:S01]  /*39270*/  ISETP.LT.AND P2, PT, R24, UR5, !P0 ;  /* 0x0000000518007c0c */ /* 0x010fe2000c741270 */
[----:B------:R-:W4:Y:S01]  /*39280*/  LDCU UR5, c[0x0][0x39c] ;  /* 0x00007380ff0577ac */ /* 0x000f220008000800 */
[C---:B--2---:R-:W-:Y:S01]  /*39290*/  LEA R6, P6, R3.reuse, R2, 0x2 ;  /* 0x0000000203067211 */ /* 0x044fe200078c10ff */
[----:B------:R-:W2:Y:S03]  /*392a0*/  LDL.LU R26, [R1+0xd0] ;  /* 0x0000d000011a7983 */ /* 0x000ea60000300800 */
[----:B------:R-:W-:Y:S01]  /*392b0*/  LEA.HI.X.SX32 R7, R3, R0, 0x2, P6 ;  /* 0x0000000003077211 */ /* 0x000fe200030f16ff */
[----:B------:R-:W2:Y:S01]  /*392c0*/  LDL.LU R24, [R1+0xd4] ;  /* 0x0000d40001187983 */ /* 0x000ea20000300800 */
[----:B------:R-:W-:-:S02]  /*392d0*/  IMAD R3, R8, 0x2, R3 ;  /* 0x0000000208037824 */ /* 0x000fc400078e0203 */
[----:B------:R-:W1:Y:S01]  /*392e0*/  LDC R8, c[0x0][0x3b8] ;  /* 0x0000ee00ff087b82 */ /* 0x000e620000000800 */
[----:B------:R4:W-:Y:S01]  /*392f0*/  @P5 STG.E desc[UR10][R4.64], R20 ;  /* 0x0000001404005986 */ /* 0x0009e2000c10190a */
[----:B------:R-:W-:Y:S01]  /*39300*/  ISETP.LT.AND P6, PT, R22, UR6, !P0 ;  /* 0x0000000616007c0c */ /* 0x000fe2000c7c1270 */
[----:B------:R-:W2:Y:S02]  /*39310*/  LDCU UR6, c[0x0][0x39c] ;  /* 0x00007380ff0677ac */ /* 0x000ea40008000800 */
[----:B------:R-:W2:Y:S01]  /*39320*/  LDL.LU R22, [R1+0x334] ;  /* 0x0003340001167983 */ /* 0x000ea20000300800 */
[----:B----4-:R-:W-:Y:S02]  /*39330*/  IMAD R5, R10, 0x2, R3 ;  /* 0x000000020a057824 */ /* 0x010fe400078e0203 */
[----:B------:R-:W4:Y:S01]  /*39340*/  LDC R10, c[0x0][0x3b8] ;  /* 0x0000ee00ff0a7b82 */ /* 0x000f220000000800 */
[----:B------:R3:W-:Y:S02]  /*39350*/  @P4 STG.E desc[UR10][R6.64], R16 ;  /* 0x0000001006004986 */ /* 0x0007e4000c10190a */
[----:B---3--:R-:W-:-:S02]  /*39360*/  LEA R6, P4, R3, R2, 0x2 ;  /* 0x0000000203067211 */ /* 0x008fc400078810ff */
[----:B------:R-:W3:Y:S02]  /*39370*/  LDL.LU R16, [R1+0x338] ;  /* 0x0003380001107983 */ /* 0x000ee40000300800 */
[----:B------:R-:W-:Y:S02]  /*39380*/  LEA.HI.X.SX32 R7, R3, R0, 0x2, P4 ;  /* 0x0000000003077211 */ /* 0x000fe400020f16ff */
[----:B------:R-:W-:Y:S01]  /*39390*/  LEA R4, P4, R5, R2, 0x2 ;  /* 0x0000000205047211 */ /* 0x000fe200078810ff */
[----:B------:R-:W-:Y:S01]  /*393a0*/  IMAD R3, R11, 0x2, R5 ;  /* 0x000000020b037824 */ /* 0x000fe200078e0205 */
[----:B------:R-:W-:Y:S01]  /*393b0*/  ISETP.LT.AND P5, PT, R17, UR4, !P0 ;  /* 0x0000000411007c0c */ /* 0x000fe2000c7a1270 */
[----:B------:R1:W-:Y:S01]  /*393c0*/  @P3 STG.E desc[UR10][R6.64], R18 ;  /* 0x0000001206003986 */ /* 0x0003e2000c10190a */
[----:B------:R-:W-:Y:S01]  /*393d0*/  LEA.HI.X.SX32 R5, R5, R0, 0x2, P4 ;  /* 0x0000000005057211 */ /* 0x000fe200020f16ff */
[----:B------:R-:W1:Y:S01]  /*393e0*/  LDCU UR4, c[0x0][0x39c] ;  /* 0x00007380ff0477ac */ /* 0x000e620008000800 */
[----:B------:R-:W1:Y:S01]  /*393f0*/  LDC R11, c[0x0][0x3b8] ;  /* 0x0000ee00ff0b7b82 */ /* 0x000e620000000800 */
[----:B------:R-:W4:Y:S04]  /*39400*/  LDL.LU R17, [R1+0xd8] ;  /* 0x0000d80001117983 */ /* 0x000f280000300800 */
[----:B------:R-:W4:Y:S01]  /*39410*/  LDL.LU R20, [R1+0x33c] ;  /* 0x00033c0001147983 */ /* 0x000f220000300800 */
[----:B------:R-:W-:Y:S01]  /*39420*/  ISETP.LT.AND P4, PT, R27, UR5, !P0 ;  /* 0x000000051b007c0c */ /* 0x000fe2000c781270 */
[----:B------:R-:W2:Y:S02]  /*39430*/  LDCU UR5, c[0x0][0x39c] ;  /* 0x00007380ff0577ac */ /* 0x000ea40008000800 */
[----:B------:R-:W4:Y:S01]  /*39440*/  LDL.LU R27, [R1+0xdc] ;  /* 0x0000dc00011b7983 */ /* 0x000f220000300800 */
[----:B-1----:R-:W-:-:S03]  /*39450*/  LEA R6, P3, R3, R2, 0x2 ;  /* 0x0000000203067211 */ /* 0x002fc600078610ff */
[----:B------:R-:W4:Y:S01]  /*39460*/  LDL.LU R18, [R1+0x340] ;  /* 0x0003400001127983 */ /* 0x000f220000300800 */
[----:B------:R-:W-:Y:S01]  /*39470*/  LEA.HI.X.SX32 R7, R3, R0, 0x2, P3 ;  /* 0x0000000003077211 */ /* 0x000fe200018f16ff */
[----:B------:R-:W-:Y:S02]  /*39480*/  IMAD R3, R8, 0x2, R3 ;  /* 0x0000000208037824 */ /* 0x000fe400078e0203 */
[----:B------:R1:W-:Y:S04]  /*39490*/  @P2 STG.E desc[UR10][R4.64], R25 ;  /* 0x0000001904002986 */ /* 0x0003e8000c10190a */
[----:B-1----:R-:W4:Y:S01]  /*394a0*/  LDL.LU R25, [R1+0xf0] ;  /* 0x0000f00001197983 */ /* 0x002f220000300800 */
[----:B--2---:R-:W-:Y:S01]  /*394b0*/  ISETP.LT.AND P3, PT, R26, UR6, !P0 ;  /* 0x000000061a007c0c */ /* 0x004fe2000c761270 */
[----:B------:R-:W1:Y:S02]  /*394c0*/  LDCU UR6, c[0x0][0x39c] ;  /* 0x00007380ff0677ac */ /* 0x000e640008000800 */
[----:B------:R-:W2:Y:S01]  /*394d0*/  LDL.LU R26, [R1+0x344] ;  /* 0x00034400011a7983 */ /* 0x000ea20000300800 */
[----:B------:R-:W-:Y:S01]  /*394e0*/  ISETP.LT.AND P2, PT, R24, UR7, !P0 ;  /* 0x0000000718007c0c */ /* 0x000fe2000c741270 */
[----:B------:R-:W1:Y:S02]  /*394f0*/  LDCU UR7, c[0x0][0x39c] ;  /* 0x00007380ff0777ac */ /* 0x000e640008000800 */
[----:B------:R-:W2:Y:S04]  /*39500*/  LDL.LU R24, [R1+0xf4] ;  /* 0x0000f40001187983 */ /* 0x000ea80000300800 */
[----:B------:R1:W-:Y:S01]  /*39510*/  @P6 STG.E desc[UR10][R6.64], R22 ;  /* 0x0000001606006986 */ /* 0x0003e2000c10190a */
[----:B------:R-:W-:-:S04]  /*39520*/  LEA R4, P6, R3, R2, 0x2 ;  /* 0x0000000203047211 */ /* 0x000fc800078c10ff */
[----:B------:R-:W-:Y:S01]  /*39530*/  LEA.HI.X.SX32 R5, R3, R0, 0x2, P6 ;  /* 0x0000000003057211 */ /* 0x000fe200030f16ff */
[----:B-1----:R-:W-:Y:S01]  /*39540*/  IMAD R7, R9, 0x2, R3 ;  /* 0x0000000209077824 */ /* 0x002fe200078e0203 */
[----:B------:R-:W2:Y:S04]  /*39550*/  LDL.LU R22, [R1+0x348] ;  /* 0x0003480001167983 */ /* 0x000ea80000300800 */
[C---:B------:R-:W-:Y:S01]  /*39560*/  LEA R6, P6, R7.reuse, R2, 0x2 ;  /* 0x0000000207067211 */ /* 0x040fe200078c10ff */
[----:B------:R-:W-:Y:S02]  /*39570*/  IMAD R3, R12, 0x2, R7 ;  /* 0x000000020c037824 */ /* 0x000fe400078e0207 */
[----:B------:R-:W1:Y:S01]  /*39580*/  LDC R12, c[0x0][0x3b8] ;  /* 0x0000ee00ff0c7b82 */ /* 0x000e620000000800 */
[----:B------:R-:W-:Y:S01]  /*39590*/  LEA.HI.X.SX32 R7, R7, R0, 0x2, P6 ;  /* 0x0000000007077211 */ /* 0x000fe200030f16ff */
[----:B---3--:R3:W-:Y:S01]  /*395a0*/  @P5 STG.E desc[UR10][R4.64], R16 ;  /* 0x0000001004005986 */ /* 0x0087e2000c10190a */
[----:B----4-:R-:W-:-:S03]  /*395b0*/  ISETP.LT.AND P5, PT, R17, UR4, !P0 ;  /* 0x0000000411007c0c */ /* 0x010fc6000c7a1270 */
[----:B---3--:R-:W3:Y:S01]  /*395c0*/  LDL.LU R16, [R1+0xf8] ;  /* 0x0000f80001107983 */ /* 0x008ee20000300800 */
[----:B------:R-:W-:Y:S01]  /*395d0*/  LEA R8, P6, R3, R2, 0x2 ;  /* 0x0000000203087211 */ /* 0x000fe200078c10ff */
[----:B------:R-:W4:Y:S02]  /*395e0*/  LDCU UR4, c[0x0][0x39c] ;  /* 0x00007380ff0477ac */ /* 0x000f240008000800 */
[----:B------:R1:W-:Y:S04]  /*395f0*/  @P4 STG.E desc[UR10][R6.64], R20 ;  /* 0x0000001406004986 */ /* 0x0003e8000c10190a */
[----:B------:R-:W3:Y:S01]  /*39600*/  LDL.LU R17, [R1+0x34c] ;  /* 0x00034c0001117983 */ /* 0x000ee20000300800 */
[----:B------:R-:W-:Y:S01]  /*39610*/  ISETP.LT.AND P4, PT, R27, UR5, !P0 ;  /* 0x000000051b007c0c */ /* 0x000fe2000c781270 */
[----:B------:R-:W-:-:S02]  /*39620*/  IMAD R4, R13, 0x2, R3 ;  /* 0x000000020d047824 */ /* 0x000fc400078e0203 */
[----:B------:R-:W3:Y:S01]  /*39630*/  LDL.LU R27, [R1+0xfc] ;  /* 0x0000fc00011b7983 */ /* 0x000ee20000300800 */
[----:B------:R-:W-:Y:S01]  /*39640*/  LEA.HI.X.SX32 R9, R3, R0, 0x2, P6 ;  /* 0x0000000003097211 */ /* 0x000fe200030f16ff */
[----:B------:R-:W3:Y:S01]  /*39650*/  LDCU UR5, c[0x0][0x39c] ;  /* 0x00007380ff0577ac */ /* 0x000ee20008000800 */
[----:B------:R-:W2:Y:S01]  /*39660*/  LDC R13, c[0x0][0x3b8] ;  /* 0x0000ee00ff0d7b82 */ /* 0x000ea20000000800 */
[----:B-1----:R-:W-:Y:S02]  /*39670*/  LEA R6, P6, R4, R2, 0x2 ;  /* 0x0000000204067211 */ /* 0x002fe400078c10ff */
[----:B------:R1:W-:Y:S01]  /*39680*/  @P3 STG.E desc[UR10][R8.64], R18 ;  /* 0x0000001208003986 */ /* 0x0003e2000c10190a */
[----:B------:R-:W-:Y:S01]  /*39690*/  IMAD R3, R10, 0x2, R4 ;  /* 0x000000020a037824 */ /* 0x000fe200078e0204 */
[----:B------:R-:W-:Y:S02]  /*396a0*/  LEA.HI.X.SX32 R7, R4, R0, 0x2, P6 ;  /* 0x0000000004077211 */ /* 0x000fe400030f16ff */
[----:B-1----:R-:W3:Y:S01]  /*396b0*/  LDL.LU R18, [R1+0x1a0] ;  /* 0x0001a00001127983 */ /* 0x002ee20000300800 */
[----:B------:R-:W-:Y:S01]  /*396c0*/  ISETP.LT.AND P3, PT, R25, UR6, !P0 ;  /* 0x0000000619007c0c */ /* 0x000fe2000c761270 */
[----:B------:R-:W1:Y:S01]  /*396d0*/  LDCU UR6, c[0x0][0x39c] ;  /* 0x00007380ff0677ac */ /* 0x000e620008000800 */
[----:B------:R-:W1:Y:S01]  /*396e0*/  LDC R8, c[0x0][0x3b8] ;  /* 0x0000ee00ff087b82 */ /* 0x000e620000000800 */
[----:B------:R-:W3:Y:S01]  /*396f0*/  LDL.LU R25, [R1+0x150] ;  /* 0x0001500001197983 */ /* 0x000ee20000300800 */
[----:B------:R-:W-:-:S03]  /*39700*/  IMAD R5, R11, 0x2, R3 ;  /* 0x000000020b057824 */ /* 0x000fc600078e0203 */
[----:B--2---:R2:W-:Y:S03]  /*39710*/  @P2 STG.E desc[UR10][R6.64], R26 ;  /* 0x0000001a06002986 */ /* 0x0045e6000c10190a */
[----:B------:R-:W1:Y:S01]  /*39720*/  LDC R9, c[0x0][0x3b8] ;  /* 0x0000ee00ff097b82 */ /* 0x000e620000000800 */
[----:B----4-:R-:W-:Y:S01]  /*39730*/  ISETP.LT.AND P2, PT, R24, UR4, !P0 ;  /* 0x0000000418007c0c */ /* 0x010fe2000c741270 */
[----:B------:R-:W4:Y:S06]  /*39740*/  LDCU UR4, c[0x0][0x39c] ;  /* 0x00007380ff0477ac */ /* 0x000f2c0008000800 */
[----:B------:R-:W1:Y:S01]  /*39750*/  LDC R11, c[0x0][0x3b8] ;  /* 0x0000ee00ff0b7b82 */ /* 0x000e620000000800 */
[C---:B--2---:R-:W-:Y:S01]  /*39760*/  LEA R6, P6, R3.reuse, R2, 0x2 ;  /* 0x0000000203067211 */ /* 0x044fe200078c10ff */
[----:B------:R-:W2:Y:S03]  /*39770*/  LDL.LU R26, [R1+0x1a4] ;  /* 0x0001a400011a7983 */ /* 0x000ea60000300800 */
[----:B------:R-:W-:Y:S01]  /*39780*/  LEA.HI.X.SX32 R7, R3, R0, 0x2, P6 ;  /* 0x0000000003077211 */ /* 0x000fe200030f16ff */
[----:B------:R-:W2:Y:S01]  /*39790*/  LDL.LU R24, [R1+0x154] ;  /* 0x0001540001187983 */ /* 0x000ea20000300800 */
[C---:B------:R-:W-:Y:S01]  /*397a0*/  LEA R4, P6, R5.reuse, R2, 0x2 ;  /* 0x0000000205047211 */ /* 0x040fe200078c10ff */
[----:B------:R-:W1:Y:S02]  /*397b0*/  LDC R10, c[0x0][0x3b8] ;  /* 0x0000ee00ff0a7b82 */ /* 0x000e640000000800 */
[----:B------:R-:W2:Y:S01]  /*397c0*/  LDL.LU R20, [R1+0x1a8] ;  /* 0x0001a80001147983 */ /* 0x000ea20000300800 */
[----:B------:R-:W-:Y:S01]  /*397d0*/  IMAD R3, R12, 0x2, R5 ;  /* 0x000000020c037824 */ /* 0x000fe200078e0205 */
[----:B------:R-:W-:-:S02]  /*397e0*/  LEA.HI.X.SX32 R5, R5, R0, 0x2, P6 ;  /* 0x0000000005057211 */ /* 0x000fc400030f16ff */
[----:B------:R4:W-:Y:S02]  /*397f0*/  @P5 STG.E desc[UR10][R6.64], R22 ;  /* 0x0000001606005986 */ /* 0x0009e4000c10190a */
[----:B------:R-:W1:Y:S02]  /*39800*/  LDC R12, c[0x0][0x3b8] ;  /* 0x0000ee00ff0c7b82 */ /* 0x000e640000000800 */
[----:B----4-:R-:W4:Y:S01]  /*39810*/  LDL.LU R22, [R1+0x158] ;  /* 0x0001580001167983 */ /* 0x010f220000300800 */
[----:B---3--:R-:W-:Y:S01]  /*39820*/  ISETP.LT.AND P5, PT, R16, UR5, !P0 ;  /* 0x0000000510007c0c */ /* 0x008fe2000c7a1270 */
[----:B------:R-:W3:Y:S02]  /*39830*/  LDCU UR5, c[0x0][0x39c] ;  /* 0x00007380ff0577ac */ /* 0x000ee40008000800 */
[----:B------:R-:W4:Y:S04]  /*39840*/  LDL.LU R16, [R1+0x1ac] ;  /* 0x0001ac0001107983 */ /* 0x000f280000300800 */
[----:B------:R1:W-:Y:S02]  /*39850*/  @P4 STG.E desc[UR10][R4.64], R17 ;  /* 0x0000001104004986 */ /* 0x0003e4000c10190a */
[----:B-1----:R-:W-:Y:S01]  /*39860*/  ISETP.LT.AND P4, PT, R27, UR6, !P0 ;  /* 0x000000061b007c0c */ /* 0x002fe2000c781270 */
[----:B------:R-:W1:Y:S01]  /*39870*/  LDCU UR6, c[0x0][0x39c] ;  /* 0x00007380ff0677ac */ /* 0x000e620008000800 */
[----:B------:R-:W4:Y:S01]  /*39880*/  LDL.LU R27, [R1+0x15c] ;  /* 0x00015c00011b7983 */ /* 0x000f220000300800 */
[----:B------:R-:W-:-:S03]  /*39890*/  LEA R6, P6, R3, R2, 0x2 ;  /* 0x0000000203067211 */ /* 0x000fc600078c10ff */
[----:B------:R-:W4:Y:S01]  /*398a0*/  LDL.LU R17, [R1+0x120] ;  /* 0x0001200001117983 */ /* 0x000f220000300800 */
[----:B------:R-:W-:Y:S01]  /*398b0*/  LEA.HI.X.SX32 R7, R3, R0, 0x2, P6 ;  /* 0x0000000003077211 */ /* 0x000fe200030f16ff */
[----:B------:R-:W-:Y:S02]  /*398c0*/  IMAD R3, R8, 0x2, R3 ;  /* 0x0000000208037824 */ /* 0x000fe400078e0203 */
[----:B------:R-:W1:Y:S02]  /*398d0*/  LDC R8, c[0x0][0x3b8] ;  /* 0x0000ee00ff087b82 */ /* 0x000e640000000800 */
[----:B------:R-:W-:Y:S01]  /*398e0*/  IMAD R5, R9, 0x2, R3 ;  /* 0x0000000209057824 */ /* 0x000fe200078e0203 */
[----:B------:R3:W-:Y:S04]  /*398f0*/  @P3 STG.E desc[UR10][R6.64], R18 ;  /* 0x0000001206003986 */ /* 0x0007e8000c10190a */
[-C--:B------:R-:W-:Y:S01]  /*39900*/  LEA R4, P6, R5, R2.reuse, 0x2 ;  /* 0x0000000205047211 */ /* 0x080fe200078c10ff */
[----:B------:R-:W1:Y:S01]  /*39910*/  LDC R9, c[0x0][0x3b8] ;  /* 0x0000ee00ff097b82 */ /* 0x000e620000000800 */
[C---:B---3--:R-:W-:Y:S01]  /*39920*/  LEA R6, P3, R3.reuse, R2, 0x2 ;  /* 0x0000000203067211 */ /* 0x048fe200078610ff */
[----:B------:R-:W3:Y:S03]  /*39930*/  LDL.LU R18, [R1+0x160] ;  /* 0x0001600001127983 */ /* 0x000ee60000300800 */
[----:B------:R-:W-:-:S02]  /*39940*/  LEA.HI.X.SX32 R7, R3, R0, 0x2, P3 ;  /* 0x0000000003077211 */ /* 0x000fc400018f16ff */
[----:B------:R-:W-:Y:S01]  /*39950*/  ISETP.LT.AND P3, PT, R25, UR4, !P0 ;  /* 0x0000000419007c0c */ /* 0x000fe2000c761270 */
[----:B------:R-:W1:Y:S01]  /*39960*/  LDCU UR4, c[0x0][0x39c] ;  /* 0x00007380ff0477ac */ /* 0x000e620008000800 */
[----:B------:R-:W-:Y:S01]  /*39970*/  IMAD R3, R11, 0x2, R5 ;  /* 0x000000020b037824 */ /* 0x000fe200078e0205 */
[----:B------:R-:W-:Y:S01]  /*39980*/  LEA.HI.X.SX32 R5, R5, R0, 0x2, P6 ;  /* 0x0000000005057211 */ /* 0x000fe200030f16ff */
[----:B--2---:R2:W-:Y:S01]  /*39990*/  @P2 STG.E desc[UR10][R6.64], R26 ;  /* 0x0000001a06002986 */ /* 0x0045e2000c10190a */
[----:B------:R-:W1:Y:S01]  /*399a0*/  LDC R11, c[0x0][0x3b8] ;  /* 0x0000ee00ff0b7b82 */ /* 0x000e620000000800 */
[----:B------:R-:W-:Y:S02]  /*399b0*/  ISETP.LT.AND P2, PT, R24, UR5, !P0 ;  /* 0x0000000518007c0c */ /* 0x000fe4000c741270 */
[----:B------:R-:W3:Y:S01]  /*399c0*/  LDL.LU R25, [R1+0x124] ;  /* 0x0001240001197983 */ /* 0x000ee20000300800 */
[----:B------:R-:W3:Y:S03]  /*399d0*/  LDCU UR5, c[0x0][0x39c] ;  /* 0x00007380ff0577ac */ /* 0x000ee60008000800 */
[----:B------:R2:W-:Y:S04]  /*399e0*/  @P5 STG.E desc[UR10][R4.64], R20 ;  /* 0x0000001404005986 */ /* 0x0005e8000c10190a */
[----:B--2---:R-:W2:Y:S01]  /*399f0*/  LDL.LU R26, [R1+0x164] ;  /* 0x00016400011a7983 */ /* 0x004ea20000300800 */
[----:B------:R-:W-:-:S03]  /*39a00*/  LEA R6, P6, R3, R2, 0x2 ;  /* 0x0000000203067211 */ /* 0x000fc600078c10ff */
[----:B------:R-:W2:Y:S04]  /*39a10*/  LDL.LU R24, [R1+0x168] ;  /* 0x0001680001187983 */ /* 0x000ea80000300800 */
[----:B------:R-:W2:Y:S01]  /*39a20*/  LDL.LU R20, [R1+0x128] ;  /* 0x0001280001147983 */ /* 0x000ea20000300800 */
[----:B------:R-:W-:-:S05]  /*39a30*/  LEA.HI.X.SX32 R7, R3, R0, 0x2, P6 ;  /* 0x0000000003077211 */ /* 0x000fca00030f16ff */
[----:B----4-:R4:W-:Y:S04]  /*39a40*/  @P4 STG.E desc[UR10][R6.64], R16 ;  /* 0x0000001006004986 */ /* 0x0109e8000c10190a */
[----:B----4-:R-:W4:Y:S01]  /*39a50*/  LDL.LU R16, [R1+0x12c] ;  /* 0x00012c0001107983 */ /* 0x010f220000300800 */
[----:B-1----:R-:W-:Y:S01]  /*39a60*/  ISETP.LT.AND P5, PT, R27, UR4, !P0 ;  /* 0x000000041b007c0c */ /* 0x002fe2000c7a1270 */
[----:B------:R-:W-:Y:S02]  /*39a70*/  IMAD R3, R8, 0x2, R3 ;  /* 0x0000000208037824 */ /* 0x000fe400078e0203 */
[----:B------:R-:W4:Y:S01]  /*39a80*/  LDL.LU R27, [R1+0x16c] ;  /* 0x00016c00011b7983 */ /* 0x000f220000300800 */
[----:B------:R-:W1:Y:S01]  /*39a90*/  LDC R8, c[0x0][0x3b8] ;  /* 0x0000ee00ff087b82 */ /* 0x000e620000000800 */
[----:B------:R-:W-:Y:S01]  /*39aa0*/  ISETP.LT.AND P6, PT, R22, UR6, !P0 ;  /* 0x0000000616007c0c */ /* 0x000fe2000c7c1270 */
[----:B------:R-:W-:Y:S01]  /*39ab0*/  IMAD R5, R10, 0x2, R3 ;  /* 0x000000020a057824 */ /* 0x000fe200078e0203 */
[C---:B------:R-:W-:Y:S01]  /*39ac0*/  LEA R6, P4, R3.reuse, R2, 0x2 ;  /* 0x0000000203067211 */ /* 0x040fe200078810ff */
[----:B------:R-:W4:Y:S01]  /*39ad0*/  LDL.LU R22, [R1+0x220] ;  /* 0x0002200001167983 */ /* 0x000f220000300800 */
[----:B------:R-:W2:Y:S02]  /*39ae0*/  LDCU UR6, c[0x0][0x39c] ;  /* 0x00007380ff0677ac */ /* 0x000ea40008000800 */
[----:B------:R-:W-:Y:S01]  /*39af0*/  LEA.HI.X.SX32 R7, R3, R0, 0x2, P4 ;  /* 0x0000000003077211 */ /* 0x000fe200020f16ff */
[----:B------:R-:W-:Y:S01]  /*39b00*/  IMAD R3, R12, 0x2, R5 ;  /* 0x000000020c037824 */ /* 0x000fe200078e0205 */
[C---:B------:R-:W-:Y:S01]  /*39b10*/  LEA R4, P4, R5.reuse, R2, 0x2 ;  /* 0x0000000205047211 */ /* 0x040fe200078810ff */
[----:B------:R-:W1:Y:S01]  /*39b20*/  LDCU UR4, c[0x0][0x39c] ;  /* 0x00007380ff0477ac */ /* 0x000e620008000800 */
[----:B------:R-:W2:Y:S01]  /*39b30*/  LDC R10, c[0x0][0x3b8] ;  /* 0x0000ee00ff0a7b82 */ /* 0x000ea20000000800 */
[----:B------:R3:W-:Y:S01]  /*39b40*/  @P3 STG.E desc[UR10][R6.64], R17 ;  /* 0x0000001106003986 */ /* 0x0007e2000c10190a */
[----:B------:R-:W-:-:S06]  /*39b50*/  LEA.HI.X.SX32 R5, R5, R0, 0x2, P4 ;  /* 0x0000000005057211 */ /* 0x000fcc00020f16ff */
[----:B------:R-:W2:Y:S01]  /*39b60*/  LDC R12, c[0x0][0x3b8] ;  /* 0x0000ee00ff0c7b82 */ /* 0x000ea20000000800 */
[----:B---3--:R-:W3:Y:S01]  /*39b70*/  LDL.LU R17, [R1+0x170] ;  /* 0x0001700001117983 */ /* 0x008ee20000300800 */
[----:B------:R-:W-:-:S04]  /*39b80*/  LEA R6, P3, R3, R2, 0x2 ;  /* 0x0000000203067211 */ /* 0x000fc800078610ff */
[----:B------:R-:W-:Y:S01]  /*39b90*/  LEA.HI.X.SX32 R7, R3, R0, 0x2, P3 ;  /* 0x0000000003077211 */ /* 0x000fe200018f16ff */
[----:B-1----:R-:W-:Y:S01]  /*39ba0*/  IMAD R3, R8, 0x2, R3 ;  /* 0x0000000208037824 */ /* 0x002fe200078e0203 */
[----:B------:R-:W-:Y:S01]  /*39bb0*/  ISETP.LT.AND P4, PT, R18, UR5, !P0 ;  /* 0x0000000512007c0c */ /* 0x000fe2000c781270 */
[----:B------:R-:W3:Y:S01]  /*39bc0*/  LDCU UR5, c[0x0][0x39c] ;  /* 0x00007380ff0577ac */ /* 0x000ee20008000800 */
[----:B------:R-:W3:Y:S04]  /*39bd0*/  LDL.LU R18, [R1+0x224] ;  /* 0x0002240001127983 */ /* 0x000ee80000300800 */
[----:B------:R1:W-:Y:S04]  /*39be0*/  @P2 STG.E desc[UR10][R4.64], R25 ;  /* 0x0000001904002986 */ /* 0x0003e8000c10190a */
[----:B-1----:R-:W3:Y:S01]  /*39bf0*/  LDL.LU R25, [R1+0x174] ;  /* 0x0001740001197983 */ /* 0x002ee20000300800 */
[----:B--2---:R-:W-:Y:S01]  /*39c00*/  ISETP.LT.AND P3, PT, R26, UR6, !P0 ;  /* 0x000000061a007c0c */ /* 0x004fe2000c761270 */
[----:B------:R-:W1:Y:S01]  /*39c10*/  LDC R5, c[0x0][0x3b8] ;  /* 0x0000ee00ff057b82 */ /* 0x000e620000000800 */
[----:B------:R-:W-:Y:S01]  /*39c20*/  ISETP.LT.AND P2, PT, R24, UR7, !P0 ;  /* 0x0000000718007c0c */ /* 0x000fe2000c741270 */
[----:B------:R2:W-:Y:S01]  /*39c30*/  @P6 STG.E desc[UR10][R6.64], R20 ;  /* 0x0000001406006986 */ /* 0x0005e2000c10190a */
[----:B------:R-:W-:Y:S01]  /*39c40*/  IMAD R4, R9, 0x2, R3 ;  /* 0x0000000209047824 */ /* 0x000fe200078e0203 */
[----:B------:R-:W1:Y:S02]  /*39c50*/  LDCU UR6, c[0x0][0x39c] ;  /* 0x00007380ff0677ac */ /* 0x000e640008000800 */
[----:B------:R-:W3:Y:S01]  /*39c60*/  LDL.LU R26, [R1+0x228] ;  /* 0x00022800011a7983 */ /* 0x000ee20000300800 */
[----:B------:R-:W1:Y:S03]  /*39c70*/  LDCU UR7, c[0x0][0x39c] ;  /* 0x00007380ff0777ac */ /* 0x000e660008000800 */
[----:B------:R-:W3:Y:S01]  /*39c80*/  LDL.LU R24, [R1+0x178] ;  /* 0x0001780001187983 */ /* 0x000ee20000300800 */
[----:B--2---:R-:W-:-:S04]  /*39c90*/  LEA R6, P6, R3, R2, 0x2 ;  /* 0x0000000203067211 */ /* 0x004fc800078c10ff */
[----:B------:R-:W-:-:S05]  /*39ca0*/  LEA.HI.X.SX32 R7, R3, R0, 0x2, P6 ;  /* 0x0000000003077211 */ /* 0x000fca00030f16ff */
[----:B----4-:R2:W-:Y:S04]  /*39cb0*/  @P5 STG.E desc[UR10][R6.64], R16 ;  /* 0x0000001006005986 */ /* 0x0105e8000c10190a */
[----:B--2---:R-:W2:Y:S01]  /*39cc0*/  LDL.LU R16, [R1+0x22c] ;  /* 0x00022c0001107983 */ /* 0x004ea20000300800 */
[----:B------:R-:W-:Y:S01]  /*39cd0*/  ISETP.LT.AND P5, PT, R27, UR4, !P0 ;  /* 0x000000041b007c0c */ /* 0x000fe2000c7a1270 */
[----:B------:R-:W-:Y:S02]  /*39ce0*/  IMAD R3, R11, 0x2, R4 ;  /* 0x000000020b037824 */ /* 0x000fe400078e0204 */
[----:B------:R-:W4:Y:S01]  /*39cf0*/  LDL.LU R27, [R1+0x17c] ;  /* 0x00017c00011b7983 */ /* 0x000f220000300800 */
[C---:B------:R-:W-:Y:S01]  /*39d00*/  LEA R8, P6, R4.reuse, R2, 0x2 ;  /* 0x0000000204087211 */ /* 0x040fe200078c10ff */
[----:B------:R-:W3:Y:S01]  /*39d10*/  LDCU UR4, c[0x0][0x39c] ;  /* 0x00007380ff0477ac */ /* 0x000ee20008000800 */
[----:B------:R-:W2:Y:S01]  /*39d20*/  LDC R11, c[0x0][0x3b8] ;  /* 0x0000ee00ff0b7b82 */ /* 0x000ea20000000800 */
[----:B------:R-:W4:Y:S01]  /*39d30*/  LDL.LU R20, [R1+0x320] ;  /* 0x0003200001147983 */ /* 0x000f220000300800 */
[----:B------:R-:W-:Y:S01]  /*39d40*/  LEA.HI.X.SX32 R9, R4, R0, 0x2, P6 ;  /* 0x0000000004097211 */ /* 0x000fe200030f16ff */
[----:B------:R-:W-:Y:S01]  /*39d50*/  IMAD R4, R10, 0x2, R3 ;  /* 0x000000020a047824 */ /* 0x000fe200078e0203 */
[----:B------:R-:W-:-:S03]  /*39d60*/  LEA R6, P6, R3, R2, 0x2 ;  /* 0x0000000203067211 */ /* 0x000fc600078c10ff */
[----:B------:R3:W-:Y:S01]  /*39d70*/  @P4 STG.E desc[UR10][R8.64], R22 ;  /* 0x0000001608004986 */ /* 0x0007e2000c10190a */
[----:B------:R-:W-:Y:S01]  /*39d80*/  LEA.HI.X.SX32 R7, R3, R0, 0x2, P6 ;  /* 0x0000000003077211 */ /* 0x000fe200030f16ff */
[----:B-1----:R-:W-:Y:S01]  /*39d90*/  IMAD R3, R5, 0x2, R4 ;  /* 0x0000000205037824 */ /* 0x002fe200078e0204 */
[----:B------:R-:W1:Y:S01]  /*39da0*/  LDC R10, c[0x0][0x3b8] ;  /* 0x0000ee00ff0a7b82 */ /* 0x000e620000000800 */
[----:B---3--:R-:W-:Y:S01]  /*39db0*/  ISETP.LT.AND P4, PT, R17, UR5, !P0 ;  /* 0x0000000511007c0c */ /* 0x008fe2000c781270 */
[----:B------:R-:W4:Y:S01]  /*39dc0*/  LDCU UR5, c[0x0][0x39c] ;  /* 0x00007380ff0577ac */ /* 0x000f220008000800 */
[----:B------:R-:W3:Y:S04]  /*39dd0*/  LDL.LU R17, [R1+0x1d0] ;  /* 0x0001d00001117983 */ /* 0x000ee80000300800 */
[----:B------:R-:W3:Y:S01]  /*39de0*/  LDL.LU R22, [R1+0x324] ;  /* 0x0003240001167983 */ /* 0x000ee20000300800 */
[----:B------:R-:W-:-:S03]  /*39df0*/  LEA R8, P6, R4, R2, 0x2 ;  /* 0x0000000204087211 */ /* 0x000fc600078c10ff */
[----:B------:R1:W-:Y:S01]  /*39e00*/  @P3 STG.E desc[UR10][R6.64], R18 ;  /* 0x0000001206003986 */ /* 0x0003e2000c10190a */
[----:B------:R-:W-:-:S03]  /*39e10*/  LEA.HI.X.SX32 R9, R4, R0, 0x2, P6 ;  /* 0x0000000004097211 */ /* 0x000fc600030f16ff */
[----:B-1----:R-:W3:Y:S01]  /*39e20*/  LDL.LU R18, [R1+0x1d4] ;  /* 0x0001d40001127983 */ /* 0x002ee20000300800 */
[----:B------:R-:W-:Y:S02]  /*39e30*/  LEA R6, P6, R3, R2, 0x2 ;  /* 0x0000000203067211 */ /* 0x000fe400078c10ff */
[----:B------:R-:W-:Y:S01]  /*39e40*/  ISETP.LT.AND P3, PT, R25, UR6, !P0 ;  /* 0x0000000619007c0c */ /* 0x000fe2000c761270 */
[----:B------:R-:W-:Y:S01]  /*39e50*/  IMAD R4, R12, 0x2, R3 ;  /* 0x000000020c047824 */ /* 0x000fe200078e0203 */
[----:B------:R-:W3:Y:S01]  /*39e60*/  LDL.LU R25, [R1+0x328] ;  /* 0x0003280001197983 */ /* 0x000ee20000300800 */
[----:B------:R-:W-:Y:S01]  /*39e70*/  LEA.HI.X.SX32 R7, R3, R0, 0x2, P6 ;  /* 0x0000000003077211 */ /* 0x000fe200030f16ff */
[----:B------:R-:W3:Y:S02]  /*39e80*/  LDCU UR6, c[0x0][0x39c] ;  /* 0x00007380ff0677ac */ /* 0x000ee40008000800 */
[----:B------:R1:W-:Y:S01]  /*39e90*/  @P2 STG.E desc[UR10][R8.64], R26 ;  /* 0x0000001a08002986 */ /* 0x0003e2000c10190a */
[----:B------:R-:W3:Y:S01]  /*39ea0*/  LDC R12, c[0x0][0x3b8] ;  /* 0x0000ee00ff0c7b82 */ /* 0x000ee20000000800 */
[----:B------:R-:W-:Y:S01]  /*39eb0*/  ISETP.LT.AND P2, PT, R24, UR4, !P0 ;  /* 0x0000000418007c0c */ /* 0x000fe2000c741270 */
[----:B------:R-:W-:Y:S01]  /*39ec0*/  IMAD R3, R13, 0x2, R4 ;  /* 0x000000020d037824 */ /* 0x000fe200078e0204 */
[----:B------:R-:W2:Y:S05]  /*39ed0*/  LDCU UR4, c[0x0][0x39c] ;  /* 0x00007380ff0477ac */ /* 0x000eaa0008000800 */
[----:B------:R-:W3:Y:S01]  /*39ee0*/  LDC R13, c[0x0][0x3b8] ;  /* 0x0000ee00ff0d7b82 */ /* 0x000ee20000000800 */
[----:B-1----:R-:W3:Y:S04]  /*39ef0*/  LDL.LU R26, [R1+0x1f0] ;  /* 0x0001f000011a7983 */ /* 0x002ee80000300800 */
[----:B------:R-:W3:Y:S04]  /*39f00*/  LDL.LU R24, [R1+0x32c] ;  /* 0x00032c0001187983 */ /* 0x000ee80000300800 */
[----:B--2---:R1:W-:Y:S01]  /*39f10*/  @P5 STG.E desc[UR10][R6.64], R16 ;  /* 0x0000001006005986 */ /* 0x0043e2000c10190a */
[----:B----4-:R-:W-:Y:S01]  /*39f20*/  ISETP.LT.AND P5, PT, R27, UR5, !P0 ;  /* 0x000000051b007c0c */ /* 0x010fe2000c7a1270 */
[----:B------:R-:W2:Y:S02]  /*39f30*/  LDCU UR5, c[0x0][0x39c] ;  /* 0x00007380ff0577ac */ /* 0x000ea40008000800 */
[----:B------:R-:W4:Y:S01]  /*39f40*/  LDL.LU R27, [R1+0x1f4] ;  /* 0x0001f400011b7983 */ /* 0x000f220000300800 */
[----:B------:R-:W-:-:S03]  /*39f50*/  LEA R8, P6, R4, R2, 0x2 ;  /* 0x0000000204087211 */ /* 0x000fc600078c10ff */
[----:B-1----:R-:W4:Y:S01]  /*39f60*/  LDL.LU R16, [R1+0x2a0] ;  /* 0x0002a00001107983 */ /* 0x002f220000300800 */
[----:B------:R-:W-:Y:S02]  /*39f70*/  LEA.HI.X.SX32 R9, R4, R0, 0x2, P6 ;  /* 0x0000000004097211 */ /* 0x000fe400030f16ff */
[----:B------:R-:W-:-:S04]  /*39f80*/  LEA R4, P6, R3, R2, 0x2 ;  /* 0x0000000203047211 */ /* 0x000fc800078c10ff */
[----:B------:R-:W-:Y:S01]  /*39f90*/  LEA.HI.X.SX32 R5, R3, R0, 0x2, P6 ;  /* 0x0000000003057211 */ /* 0x000fe200030f16ff */
[----:B------:R-:W-:Y:S01]  /*39fa0*/  IMAD R3, R11, 0x2, R3 ;  /* 0x000000020b037824 */ /* 0x000fe200078e0203 */
[----:B------:R1:W-:Y:S01]  /*39fb0*/  @P4 STG.E desc[UR10][R8.64], R20 ;  /* 0x0000001408004986 */ /* 0x0003e2000c10190a */
[----:B------:R-:W2:Y:S01]  /*39fc0*/  LDC R11, c[0x0][0x3b8] ;  /* 0x0000ee00ff0b7b82 */ /* 0x000ea20000000800 */
[----:B---3--:R-:W-:Y:S01]  /*39fd0*/  ISETP.LT.AND P4, PT, R17, UR6, !P0 ;  /* 0x0000000611007c0c */ /* 0x008fe2000c781270 */
[----:B------:R-:W4:Y:S01]  /*39fe0*/  LDCU UR6, c[0x0][0x39c] ;  /* 0x00007380ff0677ac */ /* 0x000f220008000800 */
[----:B------:R-:W3:Y:S05]  /*39ff0*/  LDL.LU R17, [R1+0x1f8] ;  /* 0x0001f80001117983 */ /* 0x000eea0000300800 */
[----:B-1----:R-:W1:Y:S01]  /*3a000*/  LDC R8, c[0x0][0x3b8] ;  /* 0x0000ee00ff087b82 */ /* 0x002e620000000800 */
[----:B------:R2:W-:Y:S01]  /*3a010*/  @P3 STG.E desc[UR10][R4.64], R22 ;  /* 0x0000001604003986 */ /* 0x0005e2000c10190a */
[----:B------:R-:W-:-:S04]  /*3a020*/  LEA R6, P3, R3, R2, 0x2 ;  /* 0x0000000203067211 */ /* 0x000fc800078610ff */
[----:B------:R-:W-:Y:S02]  /*3a030*/  LEA.HI.X.SX32 R7, R3, R0, 0x2, P3 ;  /* 0x0000000003077211 */ /* 0x000fe400018f16ff */
[----:B------:R-:W1:Y:S01]  /*3a040*/  LDC R9, c[0x0][0x3b8] ;  /* 0x0000ee00ff097b82 */ /* 0x000e620000000800 */
[----:B--2---:R-:W-:Y:S01]  /*3a050*/  IMAD R5, R10, 0x2, R3 ;  /* 0x000000020a057824 */ /* 0x004fe200078e0203 */
[----:B------:R-:W2:Y:S01]  /*3a060*/  LDL.LU R22, [R1+0x2a4] ;  /* 0x0002a40001167983 */ /* 0x000ea20000300800 */
[----:B------:R-:W-:-:S05]  /*3a070*/  ISETP.LT.AND P3, PT, R18, UR4, !P0 ;  /* 0x0000000412007c0c */ /* 0x000fca000c761270 */
[----:B------:R-:W1:Y:S01]  /*3a080*/  LDC R10, c[0x0][0x3b8] ;  /* 0x0000ee00ff0a7b82 */ /* 0x000e620000000800 */
[----:B------:R-:W-:Y:S01]  /*3a090*/  IMAD R3, R12, 0x2, R5 ;  /* 0x000000020c037824 */ /* 0x000fe200078e0205 */
[----:B------:R-:W2:Y:S01]  /*3a0a0*/  LDL.LU R18, [R1+0x1fc] ;  /* 0x0001fc0001127983 */ /* 0x000ea20000300800 */
[C---:B------:R-:W-:Y:S01]  /*3a0b0*/  LEA R4, P6, R5.reuse, R2, 0x2 ;  /* 0x0000000205047211 */ /* 0x040fe200078c10ff */
[----:B------:R-:W3:Y:S02]  /*3a0c0*/  LDCU UR4, c[0x0][0x39c] ;  /* 0x00007380ff0477ac */ /* 0x000ee40008000800 */
[----:B------:R1:W-:Y:S01]  /*3a0d0*/  @P2 STG.E desc[UR10][R6.64], R25 ;  /* 0x0000001906002986 */ /* 0x0003e2000c10190a */
[----:B------:R-:W-:Y:S01]  /*3a0e0*/  LEA.HI.X.SX32 R5, R5, R0, 0x2, P6 ;  /* 0x0000000005057211 */ /* 0x000fe200030f16ff */
[----:B------:R-:W2:Y:S02]  /*3a0f0*/  LDC R12, c[0x0][0x3b8] ;  /* 0x0000ee00ff0c7b82 */ /* 0x000ea40000000800 */
[----:B-1----:R-:W2:Y:S01]  /*3a100*/  LDL.LU R25, [R1+0x2a8] ;  /* 0x0002a80001197983 */ /* 0x002ea20000300800 */
[----:B------:R-:W-:-:S04]  /*3a110*/  LEA R6, P6, R3, R2, 0x2 ;  /* 0x0000000203067211 */ /* 0x000fc800078c10ff */
[----:B------:R-:W-:Y:S02]  /*3a120*/  LEA.HI.X.SX32 R7, R3, R0, 0x2, P6 ;  /* 0x0000000003077211 */ /* 0x000fe400030f16ff */
[----:B------:R-:W-:Y:S01]  /*3a130*/  ISETP.LT.AND P2, PT, R26, UR5, !P0 ;  /* 0x000000051a007c0c */ /* 0x000fe2000c741270 */
[----:B------:R-:W1:Y:S01]  /*3a140*/  LDCU UR5, c[0x0][0x39c] ;  /* 0x00007380ff0577ac */ /* 0x000e620008000800 */
[----:B------:R-:W2:Y:S04]  /*3a150*/  LDL.LU R26, [R1+0x270] ;  /* 0x00027000011a7983 */ /* 0x000ea80000300800 */
[----:B------:R1:W-:Y:S04]  /*3a160*/  @P5 STG.E desc[UR10][R4.64], R24 ;  /* 0x0000001804005986 */ /* 0x0003e8000c10190a */
[----:B-1----:R-:W2:Y:S01]  /*3a170*/  LDL.LU R24, [R1+0x274] ;  /* 0x0002740001187983 */ /* 0x002ea20000300800 */
[----:B----4-:R-:W-:Y:S01]  /*3a180*/  ISETP.LT.AND P6, PT, R27, UR6, !P0 ;  /* 0x000000061b007c0c */ /* 0x010fe2000c7c1270 */
[----:B------:R-:W-:-:S02]  /*3a190*/  IMAD R3, R8, 0x2, R3 ;  /* 0x0000000208037824 */ /* 0x000fc400078e0203 */
[----:B------:R-:W4:Y:S01]  /*3a1a0*/  LDL.LU R27, [R1+0x2ac] ;  /* 0x0002ac00011b7983 */ /* 0x000f220000300800 */
[----:B------:R-:W1:Y:S01]  /*3a1b0*/  LDCU UR6, c[0x0][0x39c] ;  /* 0x00007380ff0677ac */ /* 0x000e620008000800 */
[----:B------:R-:W1:Y:S02]  /*3a1c0*/  LDC R8, c[0x0][0x3b8] ;  /* 0x0000ee00ff087b82 */ /* 0x000e640000000800 */
[----:B------:R3:W-:Y:S01]  /*3a1d0*/  @P4 STG.E desc[UR10][R6.64], R16 ;  /* 0x0000001006004986 */ /* 0x0007e2000c10190a */
[----:B------:R-:W-:-:S04]  /*3a1e0*/  LEA R4, P4, R3, R2, 0x2 ;  /* 0x0000000203047211 */ /* 0x000fc800078810ff */
[----:B------:R-:W-:Y:S01]  /*3a1f0*/  LEA.HI.X.SX32 R5, R3, R0, 0x2, P4 ;  /* 0x0000000003057211 */ /* 0x000fe200020f16ff */
[----:B---3--:R-:W-:Y:S01]  /*3a200*/  IMAD R7, R10, 0x2, R3 ;  /* 0x000000020a077824 */ /* 0x008fe200078e0203 */
[----:B------:R-:W3:Y:S01]  /*3a210*/  LDL.LU R16, [R1+0x350] ;  /* 0x0003500001107983 */ /* 0x000ee20000300800 */
[----:B------:R-:W1:Y:S03]  /*3a220*/  LDC R10, c[0x0][0x3b8] ;  /* 0x0000ee00ff0a7b82 */ /* 0x000e660000000800 */
[----:B------:R-:W-:Y:S02]  /*3a230*/  LEA R6, P4, R7, R2, 0x2 ;  /* 0x0000000207067211 */ /* 0x000fe400078810ff */
[----:B------:R-:W-:Y:S01]  /*3a240*/  ISETP.LT.AND P5, PT, R17, UR4, !P0 ;  /* 0x0000000411007c0c */ /* 0x000fe2000c7a1270 */
[----:B------:R-:W-:Y:S01]  /*3a250*/  IMAD R3, R11, 0x2, R7 ;  /* 0x000000020b037824 */ /* 0x000fe200078e0207 */
[----:B------:R-:W3:Y:S01]  /*3a260*/  LDL.LU R17, [R1+0x278] ;  /* 0x0002780001117983 */ /* 0x000ee20000300800 */
[----:B------:R-:W-:Y:S01]  /*3a270*/  LEA.HI.X.SX32 R7, R7, R0, 0x2, P4 ;  /* 0x0000000007077211 */ /* 0x000fe200020f16ff */
[----:B------:R-:W1:Y:S01]  /*3a280*/  LDCU UR4, c[0x0][0x39c] ;  /* 0x00007380ff0477ac */ /* 0x000e620008000800 */
[----:B------:R-:W1:Y:S01]  /*3a290*/  LDC R11, c[0x0][0x3b8] ;  /* 0x0000ee00ff0b7b82 */ /* 0x000e620000000800 */
[----:B------:R-:W3:Y:S04]  /*3a2a0*/  LDL.LU R20, [R1+0x354] ;  /* 0x0003540001147983 */ /* 0x000ee80000300800 */
[----:B--2---:R2:W-:Y:S01]  /*3a2b0*/  @P3 STG.E desc[UR10][R4.64], R22 ;  /* 0x0000001604003986 */ /* 0x0045e2000c10190a */
[----:B------:R-:W-:Y:S01]  /*3a2c0*/  ISETP.LT.AND P4, PT, R18, UR5, !P0 ;  /* 0x0000000512007c0c */ /* 0x000fe2000c781270 */
[----:B------:R-:W1:Y:S02]  /*3a2d0*/  LDCU UR5, c[0x0][0x39c] ;  /* 0x00007380ff0577ac */ /* 0x000e640008000800 */
[----:B------:R-:W3:Y:S01]  /*3a2e0*/  LDL.LU R18, [R1+0x27c] ;  /* 0x00027c0001127983 */ /* 0x000ee20000300800 */
[----:B--2---:R-:W-:-:S03]  /*3a2f0*/  LEA R4, P3, R3, R2, 0x2 ;  /* 0x0000000203047211 */ /* 0x004fc600078610ff */
[----:B------:R2:W-:Y:S01]  /*3a300*/  @P2 STG.E desc[UR10][R6.64], R25 ;  /* 0x0000001906002986 */ /* 0x0005e2000c10190a */
[----:B------:R-:W-:-:S03]  /*3a310*/  LEA.HI.X.SX32 R5, R3, R0, 0x2, P3 ;  /* 0x0000000003057211 */ /* 0x000fc600018f16ff */
[----:B--2---:R-:W2:Y:S01]  /*3a320*/  LDL.LU R25, [R1+0x358] ;  /* 0x0003580001197983 */ /* 0x004ea20000300800 */
[----:B-1----:R-:W-:Y:S02]  /*3a330*/  ISETP.LT.AND P3, PT, R26, UR6, !P0 ;  /* 0x000000061a007c0c */ /* 0x002fe4000c761270 */
[----:B------:R-:W-:Y:S01]  /*3a340*/  ISETP.LT.AND P2, PT, R24, UR7, !P0 ;  /* 0x0000000718007c0c */ /* 0x000fe2000c741270 */
[----:B------:R-:W2:Y:S01]  /*3a350*/  LDL.LU R26, [R1+0x2f0] ;  /* 0x0002f000011a7983 */ /* 0x000ea20000300800 */
[----:B------:R-:W-:Y:S01]  /*3a360*/  IMAD R3, R8, 0x2, R3 ;  /* 0x0000000208037824 */ /* 0x000fe200078e0203 */
[----:B------:R-:W1:Y:S02]  /*3a370*/  LDCU UR6, c[0x0][0x39c] ;  /* 0x00007380ff0677ac */ /* 0x000e640008000800 */
[----:B------:R-:W2:Y:S04]  /*3a380*/  LDL.LU R24, [R1+0x35c] ;  /* 0x00035c0001187983 */ /* 0x000ea80000300800 */
[----:B----4-:R4:W-:Y:S01]  /*3a390*/  @P6 STG.E desc[UR10][R4.64], R27 ;  /* 0x0000001b04006986 */ /* 0x0109e2000c10190a */
[----:B------:R-:W1:Y:S03]  /*3a3a0*/  LDCU UR7, c[0x0][0x39c] ;  /* 0x00007380ff0777ac */ /* 0x000e660008000800 */
[----:B----4-:R-:W4:Y:S01]  /*3a3b0*/  LDL.LU R27, [R1+0x2f4] ;  /* 0x0002f400011b7983 */ /* 0x010f220000300800 */
[----:B------:R-:W-:Y:S01]  /*3a3c0*/  LEA R4, P6, R3, R2, 0x2 ;  /* 0x0000000203047211 */ /* 0x000fe200078c10ff */
[----:B------:R-:W-:-:S02]  /*3a3d0*/  IMAD R7, R9, 0x2, R3 ;  /* 0x0000000209077824 */ /* 0x000fc400078e0203 */
[----:B------:R-:W4:Y:S01]  /*3a3e0*/  LDL.LU R22, [R1+0x360] ;  /* 0x0003600001167983 */ /* 0x000f220000300800 */
[----:B------:R-:W-:Y:S01]  /*3a3f0*/  LEA.HI.X.SX32 R5, R3, R0, 0x2, P6 ;  /* 0x0000000003057211 */ /* 0x000fe200030f16ff */
[----:B------:R-:W-:Y:S01]  /*3a400*/  IMAD R3, R12, 0x2, R7 ;  /* 0x000000020c037824 */ /* 0x000fe200078e0207 */
[C---:B------:R-:W-:Y:S01]  /*3a410*/  LEA R6, P6, R7.reuse, R2, 0x2 ;  /* 0x0000000207067211 */ /* 0x040fe200078c10ff */
[----:B------:R-:W1:Y:S02]  /*3a420*/  LDC R12, c[0x0][0x3b8] ;  /* 0x0000ee00ff0c7b82 */ /* 0x000e640000000800 */
[----:B---3--:R3:W-:Y:S01]  /*3a430*/  @P5 STG.E desc[UR10][R4.64], R16 ;  /* 0x0000001004005986 */ /* 0x0087e2000c10190a */
[----:B------:R-:W-:Y:S02]  /*3a440*/  LEA.HI.X.SX32 R7, R7, R0, 0x2, P6 ;  /* 0x0000000007077211 */ /* 0x000fe400030f16ff */
[----:B------:R-:W-:Y:S02]  /*3a450*/  LEA R8, P6, R3, R2, 0x2 ;  /* 0x0000000203087211 */ /* 0x000fe400078c10ff */
[----:B------:R-:W-:Y:S01]  /*3a460*/  ISETP.LT.AND P5, PT, R17, UR4, !P0 ;  /* 0x0000000411007c0c */ /* 0x000fe2000c7a1270 */
[----:B------:R-:W4:Y:S01]  /*3a470*/  LDCU UR4, c[0x0][0x39c] ;  /* 0x00007380ff0477ac */ /* 0x000f220008000800 */
[----:B------:R-:W-:Y:S01]  /*3a480*/  LEA.HI.X.SX32 R9, R3, R0, 0x2, P6 ;  /* 0x0000000003097211 */ /* 0x000fe200030f16ff */
[----:B---3--:R-:W3:Y:S01]  /*3a490*/  LDL.LU R16, [R1+0x2f8] ;  /* 0x0002f80001107983 */ /* 0x008ee20000300800 */
[----:B------:R-:W-:-:S02]  /*3a4a0*/  IMAD R4, R13, 0x2, R3 ;  /* 0x000000020d047824 */ /* 0x000fc400078e0203 */
[----:B------:R-:W1:Y:S01]  /*3a4b0*/  LDC R13, c[0x0][0x3b8] ;  /* 0x0000ee00ff0d7b82 */ /* 0x000e620000000800 */
[----:B------:R-:W3:Y:S04]  /*3a4c0*/  LDL.LU R17, [R1+0x364] ;  /* 0x0003640001117983 */ /* 0x000ee80000300800 */
[----:B------:R1:W-:Y:S01]  /*3a4d0*/  @P4 STG.E desc[UR10][R6.64], R20 ;  /* 0x0000001406004986 */ /* 0x0003e2000c10190a */
[----:B------:R-:W-:Y:S01]  /*3a4e0*/  ISETP.LT.AND P4, PT, R18, UR5, !P0 ;  /* 0x0000000512007c0c */ /* 0x000fe2000c781270 */
[----:B------:R-:W-:Y:S02]  /*3a4f0*/  IMAD R3, R10, 0x2, R4 ;  /* 0x000000020a037824 */ /* 0x000fe400078e0204 */
[----:B------:R-:W3:Y:S01]  /*3a500*/  LDL.LU R18, [R1+0x2fc] ;  /* 0x0002fc0001127983 */ /* 0x000ee20000300800 */
[----:B------:R-:W3:Y:S01]  /*3a510*/  LDCU UR5, c[0x0][0x39c] ;  /* 0x00007380ff0577ac */ /* 0x000ee20008000800 */
[----:B------:R-:W3:Y:S01]  /*3a520*/  LDC R10, c[0x0][0x3b8] ;  /* 0x0000ee00ff0a7b82 */ /* 0x000ee20000000800 */
[----:B-1----:R-:W-:-:S04]  /*3a530*/  LEA R6, P6, R4, R2, 0x2 ;  /* 0x0000000204067211 */ /* 0x002fc800078c10ff */
[----:B------:R-:W-:Y:S01]  /*3a540*/  LEA.HI.X.SX32 R7, R4, R0, 0x2, P6 ;  /* 0x0000000004077211 */ /* 0x000fe200030f16ff */
[----:B--2---:R1:W-:Y:S04]  /*3a550*/  @P3 STG.E desc[UR10][R8.64], R25 ;  /* 0x0000001908003986 */ /* 0x0043e8000c10190a */
[----:B-1----:R-:W2:Y:S01]  /*3a560*/  LDL.LU R25, [R1+0x368] ;  /* 0x0003680001197983 */ /* 0x002ea20000300800 */
[----:B------:R-:W1:Y:S01]  /*3a570*/  LDC R8, c[0x0][0x3b8] ;  /* 0x0000ee00ff087b82 */ /* 0x000e620000000800 */
[----:B------:R-:W-:Y:S01]  /*3a580*/  ISETP.LT.AND P3, PT, R26, UR6, !P0 ;  /* 0x000000061a007c0c */ /* 0x000fe2000c761270 */
[----:B------:R-:W-:Y:S01]  /*3a590*/  IMAD R5, R11, 0x2, R3 ;  /* 0x000000020b057824 */ /* 0x000fe200078e0203 */
[----:B------:R-:W2:Y:S01]  /*3a5a0*/  LDL.LU R26, [R1+0x300] ;  /* 0x00030000011a7983 */ /* 0x000ea20000300800 */
[----:B------:R-:W1:Y:S03]  /*3a5b0*/  LDCU UR6, c[0x0][0x39c] ;  /* 0x00007380ff0677ac */ /* 0x000e660008000800 */
[----:B------:R1:W-:Y:S01]  /*3a5c0*/  @P2 STG.E desc[UR10][R6.64], R24 ;  /* 0x0000001806002986 */ /* 0x0003e2000c10190a */
[----:B------:R-:W2:Y:S08]  /*3a5d0*/  LDC R9, c[0x0][0x3b8] ;  /* 0x0000ee00ff097b82 */ /* 0x000eb00000000800 */
[----:B------:R-:W2:Y:S01]  /*3a5e0*/  LDC R11, c[0x0][0x3b8] ;  /* 0x0000ee00ff0b7b82 */ /* 0x000ea20000000800 */
[----:B-1----:R-:W2:Y:S01]  /*3a5f0*/  LDL.LU R24, [R1+0x36c] ;  /* 0x00036c0001187983 */ /* 0x002ea20000300800 */
[----:B----4-:R-:W-:Y:S01]  /*3a600*/  ISETP.LT.AND P2, PT, R27, UR4, !P0 ;  /* 0x000000041b007c0c */ /* 0x010fe2000c741270 */
[----:B------:R-:W1:Y:S02]  /*3a610*/  LDCU UR4, c[0x0][0x39c] ;  /* 0x00007380ff0477ac */ /* 0x000e640008000800 */
[----:B------:R-:W4:Y:S01]  /*3a620*/  LDL.LU R27, [R1+0x304] ;  /* 0x00030400011b7983 */ /* 0x000f220000300800 */
[----:B------:R-:W-:-:S03]  /*3a630*/  LEA R6, P6, R3, R2, 0x2 ;  /* 0x0000000203067211 */ /* 0x000fc600078c10ff */
[----:B------:R-:W4:Y:S01]  /*3a640*/  LDL.LU R20, [R1+0x370] ;  /* 0x0003700001147983 */ /* 0x000f220000300800 */
[----:B------:R-:W-:-:S05]  /*3a650*/  LEA.HI.X.SX32 R7, R3, R0, 0x2, P6 ;  /* 0x0000000003077211 */ /* 0x000fca00030f16ff */
[----:B------:R1:W-:Y:S01]  /*3a660*/  @P5 STG.E desc[UR10][R6.64], R22 ;  /* 0x0000001606005986 */ /* 0x0003e2000c10190a */
[C---:B------:R-:W-:Y:S01]  /*3a670*/  LEA R4, P6, R5.reuse, R2, 0x2 ;  /* 0x0000000205047211 */ /* 0x040fe200078c10ff */
[----:B------:R-:W-:Y:S02]  /*3a680*/  IMAD R3, R12, 0x2, R5 ;  /* 0x000000020c037824 */ /* 0x000fe400078e0205 */
[----:B------:R-:W2:Y:S01]  /*3a690*/  LDC R12, c[0x0][0x3b8] ;  /* 0x0000ee00ff0c7b82 */ /* 0x000ea20000000800 */
[----:B------:R-:W-:Y:S01]  /*3a6a0*/  LEA.HI.X.SX32 R5, R5, R0, 0x2, P6 ;  /* 0x0000000005057211 */ /* 0x000fe200030f16ff */
[----:B-1----:R-:W4:Y:S01]  /*3a6b0*/  LDL.LU R22, [R1+0x308] ;  /* 0x0003080001167983 */ /* 0x002f220000300800 */
[----:B---3--:R-:W-:Y:S01]  /*3a6c0*/  ISETP.LT.AND P5, PT, R16, UR5, !P0 ;  /* 0x0000000510007c0c */ /* 0x008fe2000c7a1270 */
[----:B------:R-:W4:Y:S01]  /*3a6d0*/  LDCU UR5, c[0x0][0x39c] ;  /* 0x00007380ff0577ac */ /* 0x000f220008000800 */
[C---:B------:R-:W-:Y:S01]  /*3a6e0*/  LEA R6, P6, R3.reuse, R2, 0x2 ;  /* 0x0000000203067211 */ /* 0x040fe200078c10ff */
[----:B------:R-:W3:Y:S04]  /*3a6f0*/  LDL.LU R16, [R1+0x374] ;  /* 0x0003740001107983 */ /* 0x000ee80000300800 */
[----:B------:R1:W-:Y:S01]  /*3a700*/  @P4 STG.E desc[UR10][R4.64], R17 ;  /* 0x0000001104004986 */ /* 0x0003e2000c10190a */
[----:B------:R-:W-:Y:S01]  /*3a710*/  LEA.HI.X.SX32 R7, R3, R0, 0x2, P6 ;  /* 0x0000000003077211 */ /* 0x000fe200030f16ff */
[----:B------:R-:W-:Y:S01]  /*3a720*/  IMAD R3, R8, 0x2, R3 ;  /* 0x0000000208037824 */ /* 0x000fe200078e0203 */
[----:B------:R-:W-:Y:S01]  /*3a730*/  ISETP.LT.AND P4, PT, R18, UR6, !P0 ;  /* 0x0000000612007c0c */ /* 0x000fe2000c781270 */
[----:B------:R-:W2:Y:S01]  /*3a740*/  LDC R8, c[0x0][0x3b8] ;  /* 0x0000ee00ff087b82 */ /* 0x000ea20000000800 */
[----:B------:R-:W2:Y:S01]  /*3a750*/  LDCU UR6, c[0x0][0x39c] ;  /* 0x00007380ff0677ac */ /* 0x000ea20008000800 */
[----:B-1----:R-:W3:Y:S04]  /*3a760*/  LDL.LU R17, [R1+0x30c] ;  /* 0x00030c0001117983 */ /* 0x002ee80000300800 */
[----:B------:R-:W3:Y:S04]  /*3a770*/  LDL.LU R18, [R1+0x378] ;  /* 0x0003780001127983 */ /* 0x000ee80000300800 */
[----:B--2---:R1:W-:Y:S02]  /*3a780*/  @P3 STG.E desc[UR10][R6.64], R25 ;  /* 0x0000001906003986 */ /* 0x0043e4000c10190a */
[----:B-1----:R-:W-:-:S02]  /*3a790*/  LEA R6, P3, R3, R2, 0x2 ;  /* 0x0000000203067211 */ /* 0x002fc400078610ff */
[----:B------:R-:W2:Y:S02]  /*3a7a0*/  LDL.LU R25, [R1+0x3b4] ;  /* 0x0003b40001197983 */ /* 0x000ea40000300800 */
[----:B------:R-:W-:Y:S02]  /*3a7b0*/  LEA.HI.X.SX32 R7, R3, R0, 0x2, P3 ;  /* 0x0000000003077211 */ /* 0x000fe400018f16ff */
[----:B------:R-:W-:Y:S01]  /*3a7c0*/  ISETP.LT.AND P3, PT, R26, UR4, !P0 ;  /* 0x000000041a007c0c */ /* 0x000fe2000c761270 */
[----:B------:R-:W-:Y:S01]  /*3a7d0*/  IMAD R5, R9, 0x2, R3 ;  /* 0x0000000209057824 */ /* 0x000fe200078e0203 */
[----:B------:R-:W2:Y:S01]  /*3a7e0*/  LDL.LU R26, [R1+0x37c] ;  /* 0x00037c00011a7983 */ /* 0x000ea20000300800 */
[----:B------:R-:W1:Y:S01]  /*3a7f0*/  LDCU UR4, c[0x0][0x39c] ;  /* 0x00007380ff0477ac */ /* 0x000e620008000800 */
[----:B------:R-:W1:Y:S02]  /*3a800*/  LDC R9, c[0x0][0x3b8] ;  /* 0x0000ee00ff097b82 */ /* 0x000e640000000800 */
[----:B------:R1:W-:Y:S04]  /*3a810*/  @P2 STG.E desc[UR10][R6.64], R24 ;  /* 0x0000001806002986 */ /* 0x0003e8000c10190a */
[----:B-1----:R-:W2:Y:S01]  /*3a820*/  LDL.LU R24, [R1+0x3b8] ;  /* 0x0003b80001187983 */ /* 0x002ea20000300800 */
[----:B----4-:R-:W-:Y:S01]  /*3a830*/  ISETP.LT.AND P2, PT, R27, UR5, !P0 ;  /* 0x000000051b007c0c */ /* 0x010fe2000c741270 */
[----:B------:R-:W-:-:S02]  /*3a840*/  IMAD R3, R11, 0x2, R5 ;  /* 0x000000020b037824 */ /* 0x000fc400078e0205 */
[----:B------:R-:W4:Y:S01]  /*3a850*/  LDL.LU R27, [R1+0x3bc] ;  /* 0x0003bc00011b7983 */ /* 0x000f220000300800 */
[C---:B------:R-:W-:Y:S01]  /*3a860*/  LEA R4, P6, R5.reuse, R2, 0x2 ;  /* 0x0000000205047211 */ /* 0x040fe200078c10ff */
[----:B------:R-:W2:Y:S01]  /*3a870*/  LDCU UR5, c[0x0][0x39c] ;  /* 0x00007380ff0577ac */ /* 0x000ea20008000800 */
[----:B------:R-:W1:Y:S02]  /*3a880*/  LDC R11, c[0x0][0x3b8] ;  /* 0x0000ee00ff0b7b82 */ /* 0x000e640000000800 */
[----:B------:R-:W-:Y:S02]  /*3a890*/  LEA.HI.X.SX32 R5, R5, R0, 0x2, P6 ;  /* 0x0000000005057211 */ /* 0x000fe400030f16ff */
[----:B------:R-:W-:-:S04]  /*3a8a0*/  LEA R6, P6, R3, R2, 0x2 ;  /* 0x0000000203067211 */ /* 0x000fc800078c10ff */
[----:B------:R-:W-:Y:S01]  /*3a8b0*/  LEA.HI.X.SX32 R7, R3, R0, 0x2, P6 ;  /* 0x0000000003077211 */ /* 0x000fe200030f16ff */
[----:B------:R-:W-:Y:S01]  /*3a8c0*/  IMAD R3, R8, 0x2, R3 ;  /* 0x0000000208037824 */ /* 0x000fe200078e0203 */
[----:B------:R3:W-:Y:S01]  /*3a8d0*/  @P5 STG.E desc[UR10][R4.64], R20 ;  /* 0x0000001404005986 */ /* 0x0007e2000c10190a */
[----:B------:R-:W1:Y:S01]  /*3a8e0*/  LDC R8, c[0x0][0x3b8] ;  /* 0x0000ee00ff087b82 */ /* 0x000e620000000800 */
[----:B------:R-:W-:Y:S01]  /*3a8f0*/  ISETP.LT.AND P6, PT, R22, UR6, !P0 ;  /* 0x0000000616007c0c */ /* 0x000fe2000c7c1270 */
[----:B------:R-:W1:Y:S01]  /*3a900*/  LDCU UR6, c[0x0][0x39c] ;  /* 0x00007380ff0677ac */ /* 0x000e620008000800 */
[----:B------:R-:W4:Y:S01]  /*3a910*/  LDL.LU R22, [R1+0x190] ;  /* 0x0001900001167983 */ /* 0x000f220000300800 */
[----:B---3--:R-:W-:-:S03]  /*3a920*/  IMAD R5, R10, 0x2, R3 ;  /* 0x000000020a057824 */ /* 0x008fc600078e0203 */
[----:B------:R3:W-:Y:S01]  /*3a930*/  @P4 STG.E desc[UR10][R6.64], R16 ;  /* 0x0000001006004986 */ /* 0x0007e2000c10190a */
[----:B------:R-:W1:Y:S01]  /*3a940*/  LDC R10, c[0x0][0x3b8] ;  /* 0x0000ee00ff0a7b82 */ /* 0x000e620000000800 */
[----:B---3--:R-:W-:Y:S02]  /*3a950*/  LEA R6, P4, R3, R2, 0x2 ;  /* 0x0000000203067211 */ /* 0x008fe400078810ff */
[----:B------:R-:W3:Y:S01]  /*3a960*/  LDL.LU R16, [R1+0x194] ;  /* 0x0001940001107983 */ /* 0x000ee20000300800 */
[----:B------:R-:W-:Y:S01]  /*3a970*/  ISETP.LT.AND P5, PT, R17, UR4, !P0 ;  /* 0x0000000411007c0c */ /* 0x000fe2000c7a1270 */
[----:B------:R-:W1:Y:S01]  /*3a980*/  LDCU UR4, c[0x0][0x39c] ;  /* 0x00007380ff0477ac */ /* 0x000e620008000800 */
[----:B------:R-:W-:Y:S01]  /*3a990*/  LEA.HI.X.SX32 R7, R3, R0, 0x2, P4 ;  /* 0x0000000003077211 */ /* 0x000fe200020f16ff */
[----:B------:R-:W3:Y:S01]  /*3a9a0*/  LDL.LU R17, [R1+0x3c0] ;  /* 0x0003c00001117983 */ /* 0x000ee20000300800 */
[----:B------:R-:W-:Y:S01]  /*3a9b0*/  LEA R4, P4, R5, R2, 0x2 ;  /* 0x0000000205047211 */ /* 0x000fe200078810ff */
[----:B------:R-:W-:-:S02]  /*3a9c0*/  IMAD R3, R12, 0x2, R5 ;  /* 0x000000020c037824 */ /* 0x000fc400078e0205 */
[----:B------:R1:W-:Y:S01]  /*3a9d0*/  @P3 STG.E desc[UR10][R6.64], R18 ;  /* 0x0000001206003986 */ /* 0x0003e2000c10190a */
[----:B------:R-:W-:Y:S01]  /*3a9e0*/  LEA.HI.X.SX32 R5, R5, R0, 0x2, P4 ;  /* 0x0000000005057211 */ /* 0x000fe200020f16ff */
[----:B------:R-:W2:Y:S02]  /*3a9f0*/  LDC R12, c[0x0][0x3b8] ;  /* 0x0000ee00ff0c7b82 */ /* 0x000ea40000000800 */
[----:B------:R-:W3:Y:S04]  /*3aa00*/  LDL.LU R20, [R1+0x198] ;  /* 0x0001980001147983 */ /* 0x000ee80000300800 */
[----:B-1----:R-:W3:Y:S01]  /*3aa10*/  LDL.LU R18, [R1+0x3c4] ;  /* 0x0003c40001127983 */ /* 0x002ee20000300800 */
[----:B------:R-:W-:-:S04]  /*3aa20*/  LEA R6, P3, R3, R2, 0x2 ;  /* 0x0000000203067211 */ /* 0x000fc800078610ff */
[----:B------:R-:W-:Y:S02]  /*3aa30*/  LEA.HI.X.SX32 R7, R3, R0, 0x2, P3 ;  /* 0x0000000003077211 */ /* 0x000fe400018f16ff */
[----:B--2---:R-:W-:Y:S01]  /*3aa40*/  ISETP.LT.AND P4, PT, R25, UR5, !P0 ;  /* 0x0000000519007c0c */ /* 0x004fe2000c781270 */
[----:B------:R1:W-:Y:S01]  /*3aa50*/  @P2 STG.E desc[UR10][R4.64], R26 ;  /* 0x0000001a04002986 */ /* 0x0003e2000c10190a */
[----:B------:R-:W-:Y:S01]  /*3aa60*/  IMAD R3, R8, 0x2, R3 ;  /* 0x0000000208037824 */ /* 0x000fe200078e0203 */
[----:B------:R-:W2:Y:S02]  /*3aa70*/  LDCU UR5, c[0x0][0x39c] ;  /* 0x00007380ff0577ac */ /* 0x000ea40008000800 */
[----:B------:R-:W2:Y:S04]  /*3aa80*/  LDL.LU R25, [R1+0x19c] ;  /* 0x00019c0001197983 */ /* 0x000ea80000300800 */
[----:B-1----:R-:W2:Y:S01]  /*3aa90*/  LDL.LU R26, [R1+0x3c8] ;  /* 0x0003c800011a7983 */ /* 0x002ea20000300800 */
[----:B------:R-:W-:Y:S01]  /*3aaa0*/  ISETP.LT.AND P3, PT, R24, UR6, !P0 ;  /* 0x0000000618007c0c */ /* 0x000fe2000c761270 */
[----:B------:R-:W1:Y:S02]  /*3aab0*/  LDCU UR6, c[0x0][0x39c] ;  /* 0x00007380ff0677ac */ /* 0x000e640008000800 */
[----:B------:R-:W2:Y:S01]  /*3aac0*/  LDL.LU R24, [R1+0x210] ;  /* 0x0002100001187983 */ /* 0x000ea20000300800 */
[----:B----4-:R-:W-:Y:S01]  /*3aad0*/  ISETP.LT.AND P2, PT, R27, UR7, !P0 ;  /* 0x000000071b007c0c */ /* 0x010fe2000c741270 */
[----:B------:R-:W4:Y:S02]  /*3aae0*/  LDCU UR7, c[0x0][0x39c] ;  /* 0x00007380ff0777ac */ /* 0x000f240008000800 */
[----:B------:R-:W4:Y:S04]  /*3aaf0*/  LDL.LU R27, [R1+0x3cc] ;  /* 0x0003cc00011b7983 */ /* 0x000f280000300800 */
[----:B------:R1:W-:Y:S01]  /*3ab00*/  @P6 STG.E desc[UR10][R6.64], R22 ;  /* 0x0000001606006986 */ /* 0x0003e2000c10190a */
[----:B------:R-:W-:-:S04]  /*3ab10*/  LEA R4, P6, R3, R2, 0x2 ;  /* 0x0000000203047211 */ /* 0x000fc800078c10ff */
[----:B------:R-:W-:Y:S01]  /*3ab20*/  LEA.HI.X.SX32 R5, R3, R0, 0x2, P6 ;  /* 0x0000000003057211 */ /* 0x000fe200030f16ff */
[----:B-1----:R-:W-:Y:S01]  /*3ab30*/  IMAD R7, R9, 0x2, R3 ;  /* 0x0000000209077824 */ /* 0x002fe200078e0203 */
[----:B------:R-:W4:Y:S03]  /*3ab40*/  LDL.LU R22, [R1+0x214] ;  /* 0x0002140001167983 */ /* 0x000f260000300800 */
[----:B------:R-:W-:Y:S01]  /*3ab50*/  IMAD R3, R11, 0x2, R7 ;  /* 0x000000020b037824 */ /* 0x000fe200078e0207 */
[C---:B------:R-:W-:Y:S01]  /*3ab60*/  LEA R6, P6, R7.reuse, R2, 0x2 ;  /* 0x0000000207067211 */ /* 0x040fe200078c10ff */
[----:B---3--:R1:W-:Y:S01]  /*3ab70*/  @P5 STG.E desc[UR10][R4.64], R16 ;  /* 0x0000001004005986 */ /* 0x0083e2000c10190a */
[----:B------:R-:W3:Y:S02]  /*3ab80*/  LDC R11, c[0x0][0x3b8] ;  /* 0x0000ee00ff0b7b82 */ /* 0x000ee40000000800 */
[----:B------:R-:W-:-:S02]  /*3ab90*/  LEA.HI.X.SX32 R7, R7, R0, 0x2, P6 ;  /* 0x0000000007077211 */ /* 0x000fc400030f16ff */
[----:B------:R-:W-:Y:S02]  /*3aba0*/  LEA R8, P6, R3, R2, 0x2 ;  /* 0x0000000203087211 */ /* 0x000fe400078c10ff */
[----:B------:R-:W-:Y:S01]  /*3abb0*/  ISETP.LT.AND P5, PT, R17, UR4, !P0 ;  /* 0x0000000411007c0c */ /* 0x000fe2000c7a1270 */
[----:B------:R-:W4:Y:S01]  /*3abc0*/  LDCU UR4, c[0x0][0x39c] ;  /* 0x00007380ff0477ac */ /* 0x000f220008000800 */
[----:B-1----:R-:W4:Y:S01]  /*3abd0*/  LDL.LU R16, [R1+0x3d0] ;  /* 0x0003d00001107983 */ /* 0x002f220000300800 */
[----:B------:R-:W-:-:S03]  /*3abe0*/  LEA.HI.X.SX32 R9, R3, R0, 0x2, P6 ;  /* 0x0000000003097211 */ /* 0x000fc600030f16ff */
[----:B------:R-:W4:Y:S01]  /*3abf0*/  LDL.LU R17, [R1+0x218] ;  /* 0x0002180001117983 */ /* 0x000f220000300800 */
[----:B------:R-:W-:Y:S02]  /*3ac00*/  IMAD R4, R13, 0x2, R3 ;  /* 0x000000020d047824 */ /* 0x000fe400078e0203 */
[----:B------:R-:W1:Y:S01]  /*3ac10*/  LDC R13, c[0x0][0x3b8] ;  /* 0x0000ee00ff0d7b82 */ /* 0x000e620000000800 */
[----:B------:R2:W-:Y:S02]  /*3ac20*/  @P4 STG.E desc[UR10][R6.64], R20 ;  /* 0x0000001406004986 */ /* 0x0005e4000c10190a */
[----:B--2---:R-:W-:Y:S01]  /*3ac30*/  ISETP.LT.AND P4, PT, R18, UR5, !P0 ;  /* 0x0000000512007c0c */ /* 0x004fe2000c781270 */
[----:B------:R-:W-:Y:S01]  /*3ac40*/  IMAD R3, R10, 0x2, R4 ;  /* 0x000000020a037824 */ /* 0x000fe200078e0204 */
[----:B------:R-:W2:Y:S01]  /*3ac50*/  LDCU UR5, c[0x0][0x39c] ;  /* 0x00007380ff0577ac */ /* 0x000ea20008000800 */
[----:B------:R-:W4:Y:S01]  /*3ac60*/  LDL.LU R18, [R1+0x3d4] ;  /* 0x0003d40001127983 */ /* 0x000f220000300800 */
[C---:B------:R-:W-:Y:S01]  /*3ac70*/  LEA R6, P6, R4.reuse, R2, 0x2 ;  /* 0x0000000204067211 */ /* 0x040fe200078c10ff */
[----:B------:R-:W1:Y:S03]  /*3ac80*/  LDC R10, c[0x0][0x3b8] ;  /* 0x0000ee00ff0a7b82 */ /* 0x000e660000000800 */
[----:B------:R-:W-:Y:S01]  /*3ac90*/  LEA.HI.X.SX32 R7, R4, R0, 0x2, P6 ;  /* 0x0000000004077211 */ /* 0x000fe200030f16ff */
[----:B------:R3:W-:Y:S04]  /*3aca0*/  @P3 STG.E desc[UR10][R8.64], R25 ;  /* 0x0000001908003986 */ /* 0x0007e8000c10190a */
[----:B---3--:R-:W3:Y:S01]  /*3acb0*/  LDL.LU R25, [R1+0x21c] ;  /* 0x00021c0001197983 */ /* 0x008ee20000300800 */
[----:B------:R-:W-:Y:S01]  /*3acc0*/  ISETP.LT.AND P3, PT, R26, UR6, !P0 ;  /* 0x000000061a007c0c */ /* 0x000fe2000c761270 */
[----:B------:R-:W1:Y:S01]  /*3acd0*/  LDC R8, c[0x0][0x3b8] ;  /* 0x0000ee00ff087b82 */ /* 0x000e620000000800 */
[----:B------:R-:W-:Y:S01]  /*3ace0*/  IMAD R5, R12, 0x2, R3 ;  /* 0x000000020c057824 */ /* 0x000fe200078e0203 */
[----:B------:R-:W3:Y:S01]  /*3acf0*/  LDL.LU R26, [R1+0x3d8] ;  /* 0x0003d800011a7983 */ /* 0x000ee20000300800 */
[----:B------:R-:W1:Y:S03]  /*3ad00*/  LDCU UR6, c[0x0][0x39c] ;  /* 0x00007380ff0677ac */ /* 0x000e660008000800 */
[----:B------:R2:W-:Y:S02]  /*3ad10*/  @P2 STG.E desc[UR10][R6.64], R24 ;  /* 0x0000001806002986 */ /* 0x0005e4000c10190a */
[----:B------:R-:W1:Y:S08]  /*3ad20*/  LDC R9, c[0x0][0x3b8] ;  /* 0x0000ee00ff097b82 */ /* 0x000e700000000800 */
[----:B------:R-:W1:Y:S01]  /*3ad30*/  LDC R12, c[0x0][0x3b8] ;  /* 0x0000ee00ff0c7b82 */ /* 0x000e620000000800 */
[----:B--2---:R-:W2:Y:S01]  /*3ad40*/  LDL.LU R24, [R1+0x110] ;  /* 0x0001100001187983 */ /* 0x004ea20000300800 */
[----:B----4-:R-:W-:Y:S01]  /*3ad50*/  ISETP.LT.AND P2, PT, R27, UR4, !P0 ;  /* 0x000000041b007c0c */ /* 0x010fe2000c741270 */
[----:B------:R-:W4:Y:S02]  /*3ad60*/  LDCU UR4, c[0x0][0x39c] ;  /* 0x00007380ff0477ac */ /* 0x000f240008000800 */
[----:B------:R-:W2:Y:S01]  /*3ad70*/  LDL.LU R27, [R1+0x3dc] ;  /* 0x0003dc00011b7983 */ /* 0x000ea20000300800 */
[----:B------:R-:W-:-:S03]  /*3ad80*/  LEA R6, P6, R3, R2, 0x2 ;  /* 0x0000000203067211 */ /* 0x000fc600078c10ff */
[----:B------:R-:W2:Y:S01]  /*3ad90*/  LDL.LU R20, [R1+0x114] ;  /* 0x0001140001147983 */ /* 0x000ea20000300800 */
[----:B------:R-:W-:Y:S02]  /*3ada0*/  LEA.HI.X.SX32 R7, R3, R0, 0x2, P6 ;  /* 0x0000000003077211 */ /* 0x000fe400030f16ff */
[----:B------:R-:W-:Y:S01]  /*3adb0*/  LEA R4, P6, R5, R2, 0x2 ;  /* 0x0000000205047211 */ /* 0x000fe200078c10ff */
[----:B------:R-:W-:Y:S02]  /*3adc0*/  IMAD R3, R11, 0x2, R5 ;  /* 0x000000020b037824 */ /* 0x000fe400078e0205 */
[----:B------:R-:W1:Y:S01]  /*3add0*/  LDC R11, c[0x0][0x3b8] ;  /* 0x0000ee00ff0b7b82 */ /* 0x000e620000000800 */
[----:B------:R-:W-:Y:S01]  /*3ade0*/  LEA.HI.X.SX32 R5, R5, R0, 0x2, P6 ;  /* 0x0000000005057211 */ /* 0x000fe200030f16ff */
[----:B------:R1:W-:Y:S04]  /*3adf0*/  @P5 STG.E desc[UR10][R6.64], R22 ;  /* 0x0000001606005986 */ /* 0x0003e8000c10190a */
[----:B-1----:R-:W2:Y:S01]  /*3ae00*/  LDL.LU R22, [R1+0x3e0] ;  /* 0x0003e00001167983 */ /* 0x002ea20000300800 */
[----:B------:R-:W-:-:S02]  /*3ae10*/  LEA R6, P6, R3, R2, 0x2 ;  /* 0x0000000203067211 */ /* 0x000fc400078c10ff */
[----:B------:R-:W-:Y:S01]  /*3ae20*/  ISETP.LT.AND P5, PT, R16, UR5, !P0 ;  /* 0x0000000510007c0c */ /* 0x000fe2000c7a1270 */
[----:B------:R-:W1:Y:S01]  /*3ae30*/  LDCU UR5, c[0x0][0x39c] ;  /* 0x00007380ff0577ac */ /* 0x000e620008000800 */
[----:B------:R-:W2:Y:S01]  /*3ae40*/  LDL.LU R16, [R1+0x118] ;  /* 0x0001180001107983 */ /* 0x000ea20000300800 */
[----:B------:R-:W-:-:S03]  /*3ae50*/  LEA.HI.X.SX32 R7, R3, R0, 0x2, P6 ;  /* 0x0000000003077211 */ /* 0x000fc600030f16ff */
[----:B------:R1:W-:Y:S01]  /*3ae60*/  @P4 STG.E desc[UR10][R4.64], R17 ;  /* 0x0000001104004986 */ /* 0x0003e2000c10190a */
[----:B------:R-:W-:Y:S02]  /*3ae70*/  IMAD R3, R8, 0x2, R3 ;  /* 0x0000000208037824 */ /* 0x000fe400078e0203 */
[----:B------:R-:W2:Y:S01]  /*3ae80*/  LDC R8, c[0x0][0x3b8] ;  /* 0x0000ee00ff087b82 */ /* 0x000ea20000000800 */
[----:B------:R-:W-:Y:S01]  /*3ae90*/  ISETP.LT.AND P4, PT, R18, UR6, !P0 ;  /* 0x0000000612007c0c */ /* 0x000fe2000c781270 */
[----:B------:R-:W2:Y:S01]  /*3aea0*/  LDCU UR6, c[0x0][0x39c] ;  /* 0x00007380ff0677ac */ /* 0x000ea20008000800 */
[----:B-1----:R-:W2:Y:S04]  /*3aeb0*/  LDL.LU R17, [R1+0x3e4] ;  /* 0x0003e40001117983 */ /* 0x002ea80000300800 */
[----:B------:R-:W2:Y:S04]  /*3aec0*/  LDL.LU R18, [R1+0x11c] ;  /* 0x00011c0001127983 */ /* 0x000ea80000300800 */
[----:B---3--:R1:W-:Y:S02]  /*3aed0*/  @P3 STG.E desc[UR10][R6.64], R25 ;  /* 0x0000001906003986 */ /* 0x0083e4000c10190a */
[----:B-1----:R-:W-:-:S02]  /*3aee0*/  LEA R6, P3, R3, R2, 0x2 ;  /* 0x0000000203067211 */ /* 0x002fc400078610ff */
[----:B------:R-:W3:Y:S02]  /*3aef0*/  LDL.LU R25, [R1+0x3e8] ;  /* 0x0003e80001197983 */ /* 0x000ee40000300800 */
[----:B------:R-:W-:Y:S02]  /*3af00*/  LEA.HI.X.SX32 R7, R3, R0, 0x2, P3 ;  /* 0x0000000003077211 */ /* 0x000fe400018f16ff */
[----:B----4-:R-:W-:Y:S01]  /*3af10*/  ISETP.LT.AND P3, PT, R26, UR4, !P0 ;  /* 0x000000041a007c0c */ /* 0x010fe2000c761270 */
[----:B------:R-:W-:Y:S01]  /*3af20*/  IMAD R5, R9, 0x2, R3 ;  /* 0x0000000209057824 */ /* 0x000fe200078e0203 */
[----:B------:R-:W4:Y:S01]  /*3af30*/  LDL.LU R26, [R1+0x290] ;  /* 0x00029000011a7983 */ /* 0x000f220000300800 */
[----:B------:R-:W1:Y:S01]  /*3af40*/  LDC R9, c[0x0][0x3b8] ;  /* 0x0000ee00ff097b82 */ /* 0x000e620000000800 */
[----:B------:R-:W1:Y:S02]  /*3af50*/  LDCU UR4, c[0x0][0x39c] ;  /* 0x00007380ff0477ac */ /* 0x000e640008000800 */
[----:B--2---:R2:W-:Y:S04]  /*3af60*/  @P2 STG.E desc[UR10][R6.64], R24 ;  /* 0x0000001806002986 */ /* 0x0045e8000c10190a */
[----:B--2---:R-:W2:Y:S01]  /*3af70*/  LDL.LU R24, [R1+0x3ec] ;  /* 0x0003ec0001187983 */ /* 0x004ea20000300800 */
[----:B------:R-:W-:Y:S01]  /*3af80*/  ISETP.LT.AND P2, PT, R27, UR5, !P0 ;  /* 0x000000051b007c0c */ /* 0x000fe2000c741270 */
[----:B------:R-:W-:-:S02]  /*3af90*/  IMAD R3, R10, 0x2, R5 ;  /* 0x000000020a037824 */ /* 0x000fc400078e0205 */
[----:B------:R-:W2:Y:S01]  /*3afa0*/  LDL.LU R27, [R1+0x3f0] ;  /* 0x0003f000011b7983 */ /* 0x000ea20000300800 */
[C---:B------:R-:W-:Y:S01]  /*3afb0*/  LEA R4, P6, R5.reuse, R2, 0x2 ;  /* 0x0000000205047211 */ /* 0x040fe200078c10ff */
[----:B------:R-:W3:Y:S01]  /*3afc0*/  LDCU UR5, c[0x0][0x39c] ;  /* 0x00007380ff0577ac */ /* 0x000ee20008000800 */
[----:B------:R-:W3:Y:S02]  /*3afd0*/  LDC R10, c[0x0][0x3b8] ;  /* 0x0000ee00ff0a7b82 */ /* 0x000ee40000000800 */
[----:B------:R-:W-:Y:S02]  /*3afe0*/  LEA.HI.X.SX32 R5, R5, R0, 0x2, P6 ;  /* 0x0000000005057211 */ /* 0x000fe400030f16ff */
[----:B------:R-:W-:-:S04]  /*3aff0*/  LEA R6, P6, R3, R2, 0x2 ;  /* 0x0000000203067211 */ /* 0x000fc800078c10ff */
[----:B------:R-:W-:Y:S01]  /*3b000*/  LEA.HI.X.SX32 R7, R3, R0, 0x2, P6 ;  /* 0x0000000003077211 */ /* 0x000fe200030f16ff */
[----:B------:R-:W-:Y:S01]  /*3b010*/  IMAD R3, R8, 0x2, R3 ;  /* 0x0000000208037824 */ /* 0x000fe200078e0203 */
[----:B------:R1:W-:Y:S03]  /*3b020*/  @P5 STG.E desc[UR10][R4.64], R20 ;  /* 0x0000001404005986 */ /* 0x0003e6000c10190a */
[----:B-1----:R-:W-:Y:S01]  /*3b030*/  IMAD R4, R9, 0x2, R3 ;  /* 0x0000000209047824 */ /* 0x002fe200078e0203 */
[----:B------:R-:W-:Y:S01]  /*3b040*/  ISETP.LT.AND P6, PT, R22, UR6, !P0 ;  /* 0x0000000616007c0c */ /* 0x000fe2000c7c1270 */
[----:B------:R-:W2:Y:S01]  /*3b050*/  LDCU UR6, c[0x0][0x39c] ;  /* 0x00007380ff0677ac */ /* 0x000ea20008000800 */
[----:B------:R-:W2:Y:S04]  /*3b060*/  LDL.LU R22, [R1+0x294] ;  /* 0x0002940001167983 */ /* 0x000ea80000300800 */
[----:B------:R1:W-:Y:S02]  /*3b070*/  @P4 STG.E desc[UR10][R6.64], R16 ;  /* 0x0000001006004986 */ /* 0x0003e4000c10190a */
[----:B-1----:R-:W-:-:S02]  /*3b080*/  LEA R6, P4, R3, R2, 0x2 ;  /* 0x0000000203067211 */ /* 0x002fc400078810ff */
[----:B------:R-:W2:Y:S01]  /*3b090*/  LDL.LU R16, [R1+0x298] ;  /* 0x0002980001107983 */ /* 0x000ea20000300800 */
[----:B------:R-:W-:Y:S01]  /*3b0a0*/  ISETP.LT.AND P5, PT, R17, UR4, !P0 ;  /* 0x0000000411007c0c */ /* 0x000fe2000c7a1270 */
[----:B------:R-:W1:Y:S02]  /*3b0b0*/  LDCU UR4, c[0x0][0x39c] ;  /* 0x00007380ff0477ac */ /* 0x000e640008000800 */
[----:B------:R-:W1:Y:S01]  /*3b0c0*/  LDL.LU R17, [R1+0x3f4] ;  /* 0x0003f40001117983 */ /* 0x000e620000300800 */
[----:B------:R-:W-:Y:S02]  /*3b0d0*/  LEA.HI.X.SX32 R7, R3, R0, 0x2, P4 ;  /* 0x0000000003077211 */ /* 0x000fe400020f16ff */
[----:B------:R-:W-:Y:S01]  /*3b0e0*/  LEA R8, P4, R4, R2, 0x2 ;  /* 0x0000000204087211 */ /* 0x000fe200078810ff */
[----:B------:R-:W2:Y:S01]  /*3b0f0*/  LDL.LU R20, [R1+0x29c] ;  /* 0x00029c0001147983 */ /* 0x000ea20000300800 */
[----:B------:R-:W-:Y:S02]  /*3b100*/  IMAD R3, R12, 0x2, R4 ;  /* 0x000000020c037824 */ /* 0x000fe400078e0204 */
[----:B------:R-:W-:Y:S01]  /*3b110*/  LEA.HI.X.SX32 R9, R4, R0, 0x2, P4 ;  /* 0x0000000004097211 */ /* 0x000fe200020f16ff */
[----:B------:R3:W-:Y:S01]  /*3b120*/  @P3 STG.E desc[UR10][R6.64], R18 ;  /* 0x0000001206003986 */ /* 0x0007e2000c10190a */
[----:B------:R-:W1:Y:S01]  /*3b130*/  LDC R12, c[0x0][0x3b8] ;  /* 0x0000ee00ff0c7b82 */ /* 0x000e620000000800 */
[----:B------:R-:W-:-:S02]  /*3b140*/  LEA R4, P3, R3, R2, 0x2 ;  /* 0x0000000203047211 */ /* 0x000fc400078610ff */
[----:B---3--:R-:W3:Y:S02]  /*3b150*/  LDL.LU R18, [R1+0x3f8] ;  /* 0x0003f80001127983 */ /* 0x008ee40000300800 */
[----:B------:R-:W-:Y:S02]  /*3b160*/  LEA.HI.X.SX32 R5, R3, R0, 0x2, P3 ;  /* 0x0000000003057211 */ /* 0x000fe400018f16ff */
[----:B------:R-:W-:Y:S01]  /*3b170*/  ISETP.LT.AND P4, PT, R25, UR5, !P0 ;  /* 0x0000000519007c0c */ /* 0x000fe2000c781270 */
[----:B----4-:R4:W-:Y:S01]  /*3b180*/  @P2 STG.E desc[UR10][R8.64], R26 ;  /* 0x0000001a08002986 */ /* 0x0109e2000c10190a */
[----:B------:R-:W-:Y:S01]  /*3b190*/  IMAD R3, R10, 0x2, R3 ;  /* 0x000000020a037824 */ /* 0x000fe200078e0203 */
[----:B------:R-:W3:Y:S01]  /*3b1a0*/  LDCU UR5, c[0x0][0x39c] ;  /* 0x00007380ff0577ac */ /* 0x000ee20008000800 */
[----:B------:R-:W1:Y:S01]  /*3b1b0*/  LDC R10, c[0x0][0x3b8] ;  /* 0x0000ee00ff0a7b82 */ /* 0x000e620000000800 */
[----:B------:R-:W3:Y:S04]  /*3b1c0*/  LDL.LU R25, [R1+0x310] ;  /* 0x0003100001197983 */ /* 0x000ee80000300800 */
[----:B----4-:R-:W4:Y:S01]  /*3b1d0*/  LDL.LU R26, [R1+0x3fc] ;  /* 0x0003fc00011a7983 */ /* 0x010f220000300800 */
[----:B--2---:R-:W-:-:S02]  /*3b1e0*/  ISETP.LT.AND P3, PT, R24, UR6, !P0 ;  /* 0x0000000618007c0c */ /* 0x004fc4000c761270 */
[----:B------:R-:W-:Y:S01]  /*3b1f0*/  ISETP.LT.AND P2, PT, R27, UR7, !P0 ;  /* 0x000000071b007c0c */ /* 0x000fe2000c741270 */
[----:B------:R-:W2:Y:S01]  /*3b200*/  LDL.LU R24, [R1+0x314] ;  /* 0x0003140001187983 */ /* 0x000ea20000300800 */
[----:B------:R-:W-:Y:S01]  /*3b210*/  IMAD R7, R11, 0x2, R3 ;  /* 0x000000020b077824 */ /* 0x000fe200078e0203 */
[----:B------:R-:W4:Y:S01]  /*3b220*/  LDCU UR6, c[0x0][0x39c] ;  /* 0x00007380ff0677ac */ /* 0x000f220008000800 */
[----:B------:R-:W1:Y:S01]  /*3b230*/  LDC R11, c[0x0][0x3b8] ;  /* 0x0000ee00ff0b7b82 */ /* 0x000e620000000800 */
[----:B------:R-:W2:Y:S01]  /*3b240*/  LDL.LU R27, [R1+0x400] ;  /* 0x00040000011b7983 */ /* 0x000ea20000300800 */
[----:B------:R-:W1:Y:S03]  /*3b250*/  LDCU UR7, c[0x0][0x39c] ;  /* 0x00007380ff0777ac */ /* 0x000e660008000800 */
[----:B------:R1:W-:Y:S02]  /*3b260*/  @P6 STG.E desc[UR10][R4.64], R22 ;  /* 0x0000001604006986 */ /* 0x0003e4000c10190a */
[----:B-1----:R-:W-:-:S02]  /*3b270*/  LEA R4, P6, R3, R2, 0x2 ;  /* 0x0000000203047211 */ /* 0x002fc400078c10ff */
[----:B------:R-:W2:Y:S02]  /*3b280*/  LDL.LU R22, [R1+0x318] ;  /* 0x0003180001167983 */ /* 0x000ea40000300800 */
[----:B------:R-:W-:Y:S01]  /*3b290*/  LEA.HI.X.SX32 R5, R3, R0, 0x2, P6 ;  /* 0x0000000003057211 */ /* 0x000fe200030f16ff */
[----:B------:R-:W-:Y:S01]  /*3b2a0*/  IMAD R3, R14, 0x2, R7 ;  /* 0x000000020e037824 */ /* 0x000fe200078e0207 */
[C---:B------:R-:W-:Y:S01]  /*3b2b0*/  LEA R6, P6, R7.reuse, R2, 0x2 ;  /* 0x0000000207067211 */ /* 0x040fe200078c10ff */
[----:B------:R-:W1:Y:S02]  /*3b2c0*/  LDC R14, c[0x0][0x3b8] ;  /* 0x0000ee00ff0e7b82 */ /* 0x000e640000000800 */
[----:B------:R3:W-:Y:S01]  /*3b2d0*/  @P5 STG.E desc[UR10][R4.64], R16 ;  /* 0x0000001004005986 */ /* 0x0007e2000c10190a */
[----:B------:R-:W-:Y:S02]  /*3b2e0*/  LEA.HI.X.SX32 R7, R7, R0, 0x2, P6 ;  /* 0x0000000007077211 */ /* 0x000fe400030f16ff */
[----:B------:R-:W-:-:S02]  /*3b2f0*/  LEA R8, P6, R3, R2, 0x2 ;  /* 0x0000000203087211 */ /* 0x000fc400078c10ff */
[----:B------:R-:W-:Y:S01]  /*3b300*/  ISETP.LT.AND P5, PT, R17, UR4, !P0 ;  /* 0x0000000411007c0c */ /* 0x000fe2000c7a1270 */
[----:B------:R-:W1:Y:S01]  /*3b310*/  LDCU UR4, c[0x0][0x39c] ;  /* 0x00007380ff0477ac */ /* 0x000e620008000800 */
[----:B------:R-:W-:Y:S01]  /*3b320*/  LEA.HI.X.SX32 R9, R3, R0, 0x2, P6 ;  /* 0x0000000003097211 */ /* 0x000fe200030f16ff */
[----:B---3--:R-:W3:Y:S01]  /*3b330*/  LDL.LU R16, [R1+0x404] ;  /* 0x0004040001107983 */ /* 0x008ee20000300800 */
[----:B------:R-:W-:Y:S02]  /*3b340*/  IMAD R4, R13, 0x2, R3 ;  /* 0x000000020d047824 */ /* 0x000fe400078e0203 */
[----:B------:R-:W1:Y:S01]  /*3b350*/  LDC R13, c[0x0][0x3b8] ;  /* 0x0000ee00ff0d7b82 */ /* 0x000e620000000800 */
[----:B------:R1:W-:Y:S04]  /*3b360*/  @P4 STG.E desc[UR10][R6.64], R20 ;  /* 0x0000001406004986 */ /* 0x0003e8000c10190a */
[----:B------:R-:W3:Y:S01]  /*3b370*/  LDL.LU R17, [R1+0x31c] ;  /* 0x00031c0001117983 */ /* 0x000ee20000300800 */
[----:B------:R-:W-:Y:S01]  /*3b380*/  ISETP.LT.AND P4, PT, R18, UR5, !P0 ;  /* 0x0000000512007c0c */ /* 0x000fe2000c781270 */
[----:B------:R-:W3:Y:S02]  /*3b390*/  LDCU UR5, c[0x0][0x39c] ;  /* 0x00007380ff0577ac */ /* 0x000ee40008000800 */
[----:B------:R-:W3:Y:S01]  /*3b3a0*/  LDL.LU R18, [R1+0x408] ;  /* 0x0004080001127983 */ /* 0x000ee20000300800 */
[----:B-1----:R-:W-:-:S04]  /*3b3b0*/  LEA R6, P6, R4, R2, 0x2 ;  /* 0x0000000204067211 */ /* 0x002fc800078c10ff */
[----:B------:R-:W-:Y:S01]  /*3b3c0*/  LEA.HI.X.SX32 R7, R4, R0, 0x2, P6 ;  /* 0x0000000004077211 */ /* 0x000fe200030f16ff */
[----:B------:R1:W-:Y:S04]  /*3b3d0*/  @P3 STG.E desc[UR10][R8.64], R25 ;  /* 0x0000001908003986 */ /* 0x0003e8000c10190a */
[----:B-1----:R-:W3:Y:S01]  /*3b3e0*/  LDL.LU R25, [R1+0x380] ;  /* 0x0003800001197983 */ /* 0x002ee20000300800 */
[----:B----4-:R-:W-:Y:S01]  /*3b3f0*/  ISETP.LT.AND P3, PT, R26, UR6, !P0 ;  /* 0x000000061a007c0c */ /* 0x010fe2000c761270 */
[----:B------:R-:W1:Y:S01]  /*3b400*/  LDC R8, c[0x0][0x3b8] ;  /* 0x0000ee00ff087b82 */ /* 0x000e620000000800 */
[----:B------:R-:W-:Y:S01]  /*3b410*/  IMAD R3, R10, 0x2, R4 ;  /* 0x000000020a037824 */ /* 0x000fe200078e0204 */
[----:B------:R-:W4:Y:S01]  /*3b420*/  LDL.LU R26, [R1+0x410] ;  /* 0x00041000011a7983 */ /* 0x000f220000300800 */
[----:B------:R-:W1:Y:S05]  /*3b430*/  LDCU UR6, c[0x0][0x39c] ;  /* 0x00007380ff0677ac */ /* 0x000e6a0008000800 */
[----:B------:R-:W1:Y:S01]  /*3b440*/  LDC R9, c[0x0][0x3b8] ;  /* 0x0000ee00ff097b82 */ /* 0x000e620000000800 */
[----:B--2---:R2:W-:Y:S07]  /*3b450*/  @P2 STG.E desc[UR10][R6.64], R24 ;  /* 0x0000001806002986 */ /* 0x0045ee000c10190a */
[----:B------:R-:W1:Y:S01]  /*3b460*/  LDC R10, c[0x0][0x3b8] ;  /* 0x0000ee00ff0a7b82 */ /* 0x000e620000000800 */
[----:B------:R-:W-:Y:S01]  /*3b470*/  ISETP.LT.AND P2, PT, R27, UR4, !P0 ;  /* 0x000000041b007c0c */ /* 0x000fe2000c741270 */
[----:B------:R-:W-:Y:S01]  /*3b480*/  IMAD R5, R12, 0x2, R3 ;  /* 0x000000020c057824 */ /* 0x000fe200078e0203 */
[----:B------:R-:W4:Y:S05]  /*3b490*/  LDCU UR4, c[0x0][0x39c] ;  /* 0x00007380ff0477ac */ /* 0x000f2a0008000800 */
[----:B------:R-:W1:Y:S01]  /*3b4a0*/  LDC R12, c[0x0][0x3b8] ;  /* 0x0000ee00ff0c7b82 */ /* 0x000e620000000800 */
[----:B--2---:R-:W2:Y:S04]  /*3b4b0*/  LDL.LU R24, [R1+0x384] ;  /* 0x0003840001187983 */ /* 0x004ea80000300800 */
[----:B------:R-:W2:Y:S01]  /*3b4c0*/  LDL.LU R27, [R1+0x414] ;  /* 0x00041400011b7983 */ /* 0x000ea20000300800 */
[----:B------:R-:W-:-:S03]  /*3b4d0*/  LEA R6, P6, R3, R2, 0x2 ;  /* 0x0000000203067211 */ /* 0x000fc600078c10ff */
[----:B------:R-:W2:Y:S01]  /*3b4e0*/  LDL.LU R20, [R1+0x388] ;  /* 0x0003880001147983 */ /* 0x000ea20000300800 */
[----:B------:R-:W-:Y:S01]  /*3b4f0*/  LEA.HI.X.SX32 R7, R3, R0, 0x2, P6 ;  /* 0x0000000003077211 */ /* 0x000fe200030f16ff */
[----:B------:R-:W-:Y:S01]  /*3b500*/  IMAD R3, R11, 0x2, R5 ;  /* 0x000000020b037824 */ /* 0x000fe200078e0205 */
[C---:B------:R-:W-:Y:S01]  /*3b510*/  LEA R4, P6, R5.reuse, R2, 0x2 ;  /* 0x0000000205047211 */ /* 0x040fe200078c10ff */
[----:B------:R-:W1:Y:S03]  /*3b520*/  LDC R11, c[0x0][0x3b8] ;  /* 0x0000ee00ff0b7b82 */ /* 0x000e660000000800 */
[----:B------:R-:W-:Y:S01]  /*3b530*/  LEA.HI.X.SX32 R5, R5, R0, 0x2, P6 ;  /* 0x0000000005057211 */ /* 0x000fe200030f16ff */
[----:B------:R1:W-:Y:S02]  /*3b540*/  @P5 STG.E desc[UR10][R6.64], R22 ;  /* 0x0000001606005986 */ /* 0x0003e4000c10190a */
[----:B-1----:R-:W-:-:S02]  /*3b550*/  LEA R6, P6, R3, R2, 0x2 ;  /* 0x0000000203067211 */ /* 0x002fc400078c10ff */
[----:B------:R-:W2:Y:S02]  /*3b560*/  LDL.LU R22, [R1+0x418] ;  /* 0x0004180001167983 */ /* 0x000ea40000300800 */
[----:B------:R-:W-:Y:S02]  /*3b570*/  LEA.HI.X.SX32 R7, R3, R0, 0x2, P6 ;  /* 0x0000000003077211 */ /* 0x000fe400030f16ff */
[----:B---3--:R-:W-:Y:S01]  /*3b580*/  ISETP.LT.AND P5, PT, R16, UR5, !P0 ;  /* 0x0000000510007c0c */ /* 0x008fe2000c7a1270 */
[----:B------:R-:W1:Y:S01]  /*3b590*/  LDCU UR5, c[0x0][0x39c] ;  /* 0x00007380ff0577ac */ /* 0x000e620008000800 */
[----:B------:R-:W3:Y:S01]  /*3b5a0*/  LDL.LU R16, [R1+0x38c] ;  /* 0x00038c0001107983 */ /* 0x000ee20000300800 */
[----:B------:R-:W-:Y:S02]  /*3b5b0*/  IMAD R3, R8, 0x2, R3 ;  /* 0x0000000208037824 */ /* 0x000fe400078e0203 */
[----:B------:R-:W1:Y:S01]  /*3b5c0*/  LDC R8, c[0x0][0x3b8] ;  /* 0x0000ee00ff087b82 */ /* 0x000e620000000800 */
[----:B------:R1:W-:Y:S01]  /*3b5d0*/  @P4 STG.E desc[UR10][R4.64], R17 ;  /* 0x0000001104004986 */ /* 0x0003e2000c10190a */
[----:B------:R-:W-:Y:S01]  /*3b5e0*/  ISETP.LT.AND P4, PT, R18, UR6, !P0 ;  /* 0x0000000612007c0c */ /* 0x000fe2000c781270 */
[----:B------:R-:W1:Y:S02]  /*3b5f0*/  LDCU UR6, c[0x0][0x39c] ;  /* 0x00007380ff0677ac */ /* 0x000e640008000800 */
[----:B-1----:R-:W3:Y:S04]  /*3b600*/  LDL.LU R17, [R1+0x41c] ;  /* 0x00041c0001117983 */ /* 0x002ee80000300800 */
[----:B------:R-:W3:Y:S04]  /*3b610*/  LDL.LU R18, [R1+0x390] ;  /* 0x0003900001127983 */ /* 0x000ee80000300800 */
[----:B------:R1:W-:Y:S02]  /*3b620*/  @P3 STG.E desc[UR10][R6.64], R25 ;  /* 0x0000001906003986 */ /* 0x0003e4000c10190a */
[----:B-1----:R-:W-:-:S02]  /*3b630*/  LEA R6, P3, R3, R2, 0x2 ;  /* 0x0000000203067211 */ /* 0x002fc400078610ff */
[----:B------:R-:W3:Y:S02]  /*3b640*/  LDL.LU R25, [R1+0x420] ;  /* 0x0004200001197983 */ /* 0x000ee40000300800 */
[----:B------:R-:W-:Y:S02]  /*3b650*/  LEA.HI.X.SX32 R7, R3, R0, 0x2, P3 ;  /* 0x0000000003077211 */ /* 0x000fe400018f16ff */
[----:B----4-:R-:W-:Y:S01]  /*3b660*/  ISETP.LT.AND P3, PT, R26, UR4, !P0 ;  /* 0x000000041a007c0c */ /* 0x010fe2000c761270 */
[----:B------:R-:W-:Y:S01]  /*3b670*/  IMAD R5, R9, 0x2, R3 ;  /* 0x0000000209057824 */ /* 0x000fe200078e0203 */
[----:B------:R-:W4:Y:S01]  /*3b680*/  LDL.LU R26, [R1+0x394] ;  /* 0x00039400011a7983 */ /* 0x000f220000300800 */
[----:B------:R-:W1:Y:S01]  /*3b690*/  LDCU UR4, c[0x0][0x39c] ;  /* 0x00007380ff0477ac */ /* 0x000e620008000800 */
[----:B------:R-:W1:Y:S02]  /*3b6a0*/  LDC R9, c[0x0][0x3b8] ;  /* 0x0000ee00ff097b82 */ /* 0x000e640000000800 */
[----:B--2---:R2:W-:Y:S01]  /*3b6b0*/  @P2 STG.E desc[UR10][R6.64], R24 ;  /* 0x0000001806002986 */ /* 0x0045e2000c10190a */
[----:B------:R-:W-:Y:S01]  /*3b6c0*/  ISETP.LT.AND P2, PT, R27, UR5, !P0 ;  /* 0x000000051b007c0c */ /* 0x000fe2000c741270 */
[----:B------:R-:W-:Y:S01]  /*3b6d0*/  IMAD R3, R12, 0x2, R5 ;  /* 0x000000020c037824 */ /* 0x000fe200078e0205 */
[C---:B------:R-:W-:Y:S01]  /*3b6e0*/  LEA R4, P6, R5.reuse, R2, 0x2 ;  /* 0x0000000205047211 */ /* 0x040fe200078c10ff */
[----:B------:R-:W1:Y:S02]  /*3b6f0*/  LDCU UR5, c[0x0][0x39c] ;  /* 0x00007380ff0577ac */ /* 0x000e640008000800 */
[----:B------:R-:W1:Y:S01]  /*3b700*/  LDC R12, c[0x0][0x3b8] ;  /* 0x0000ee00ff0c7b82 */ /* 0x000e620000000800 */
[----:B--2---:R-:W2:Y:S04]  /*3b710*/  LDL.LU R24, [R1+0x424] ;  /* 0x0004240001187983 */ /* 0x004ea80000300800 */
[----:B------:R-:W2:Y:S01]  /*3b720*/  LDL.LU R27, [R1+0x428] ;  /* 0x00042800011b7983 */ /* 0x000ea20000300800 */
[----:B------:R-:W-:-:S02]  /*3b730*/  LEA.HI.X.SX32 R5, R5, R0, 0x2, P6 ;  /* 0x0000000005057211 */ /* 0x000fc400030f16ff */
[----:B------:R-:W-:-:S03]  /*3b740*/  LEA R6, P6, R3, R2, 0x2 ;  /* 0x0000000203067211 */ /* 0x000fc600078c10ff */
[----:B------:R1:W-:Y:S01]  /*3b750*/  @P5 STG.E desc[UR10][R4.64], R20 ;  /* 0x0000001404005986 */ /* 0x0003e2000c10190a */
[----:B------:R-:W-:Y:S01]  /*3b760*/  LEA.HI.X.SX32 R7, R3, R0, 0x2, P6 ;  /* 0x0000000003077211 */ /* 0x000fe200030f16ff */
[----:B------:R-:W-:Y:S02]  /*3b770*/  IMAD R3, R8, 0x2, R3 ;  /* 0x0000000208037824 */ /* 0x000fe400078e0203 */
[----:B------:R-:W2:Y:S01]  /*3b780*/  LDC R8, c[0x0][0x3b8] ;  /* 0x0000ee00ff087b82 */ /* 0x000ea20000000800 */
[----:B-1----:R-:W2:Y:S01]  /*3b790*/  LDL.LU R20, [R1+0x398] ;  /* 0x0003980001147983 */ /* 0x002ea20000300800 */
[----:B------:R-:W-:-:S06]  /*3b7a0*/  IMAD R5, R10, 0x2, R3 ;  /* 0x000000020a057824 */ /* 0x000fcc00078e0203 */
[----:B------:R-:W1:Y:S01]  /*3b7b0*/  LDC R10, c[0x0][0x3b8] ;  /* 0x0000ee00ff0a7b82 */ /* 0x000e620000000800 */
[----:B------:R-:W-:Y:S01]  /*3b7c0*/  ISETP.LT.AND P6, PT, R22, UR6, !P0 ;  /* 0x0000000616007c0c */ /* 0x000fe2000c7c1270 */
[----:B------:R-:W1:Y:S01]  /*3b7d0*/  LDCU UR6, c[0x0][0x39c] ;  /* 0x00007380ff0677ac */ /* 0x000e620008000800 */
[----:B------:R-:W2:Y:S04]  /*3b7e0*/  LDL.LU R22, [R1+0x39c] ;  /* 0x00039c0001167983 */ /* 0x000ea80000300800 */
[----:B---3--:R3:W-:Y:S02]  /*3b7f0*/  @P4 STG.E desc[UR10][R6.64], R16 ;  /* 0x0000001006004986 */ /* 0x0087e4000c10190a */
[----:B---3--:R-:W-:-:S04]  /*3b800*/  LEA R6, P4, R3, R2, 0x2 ;  /* 0x0000000203067211 */ /* 0x008fc800078810ff */
[----:B------:R-:W-:Y:S02]  /*3b810*/  LEA.HI.X.SX32 R7, R3, R0, 0x2, P4 ;  /* 0x0000000003077211 */ /* 0x000fe400020f16ff */
[----:B------:R-:W-:Y:S01]  /*3b820*/  ISETP.LT.AND P5, PT, R17, UR4, !P0 ;  /* 0x0000000411007c0c */ /* 0x000fe2000c7a1270 */
[----:B------:R-:W-:Y:S01]  /*3b830*/  IMAD R3, R11, 0x2, R5 ;  /* 0x000000020b037824 */ /* 0x000fe200078e0205 */
[----:B------:R-:W3:Y:S01]  /*3b840*/  LDL.LU R17, [R1+0x42c] ;  /* 0x00042c0001117983 */ /* 0x000ee20000300800 */
[C---:B------:R-:W-:Y:S01]  /*3b850*/  LEA R4, P4, R5.reuse, R2, 0x2 ;  /* 0x0000000205047211 */ /* 0x040fe200078810ff */
[----:B------:R-:W3:Y:S01]  /*3b860*/  LDCU UR4, c[0x0][0x39c] ;  /* 0x00007380ff0477ac */ /* 0x000ee20008000800 */
[----:B------:R-:W1:Y:S01]  /*3b870*/  LDC R11, c[0x0][0x3b8] ;  /* 0x0000ee00ff0b7b82 */ /* 0x000e620000000800 */
[----:B------:R1:W-:Y:S01]  /*3b880*/  @P3 STG.E desc[UR10][R6.64], R18 ;  /* 0x0000001206003986 */ /* 0x0003e2000c10190a */
[----:B------:R-:W-:-:S03]  /*3b890*/  LEA.HI.X.SX32 R5, R5, R0, 0x2, P4 ;  /* 0x0000000005057211 */ /* 0x000fc600020f16ff */
[----:B------:R-:W3:Y:S04]  /*3b8a0*/  LDL.LU R16, [R1+0x3a0] ;  /* 0x0003a00001107983 */ /* 0x000ee80000300800 */
[----:B-1----:R-:W3:Y:S01]  /*3b8b0*/  LDL.LU R18, [R1+0x430] ;  /* 0x0004300001127983 */ /* 0x002ee20000300800 */
[----:B------:R-:W-:Y:S01]  /*3b8c0*/  ISETP.LT.AND P4, PT, R25, UR5, !P0 ;  /* 0x0000000519007c0c */ /* 0x000fe2000c781270 */
[----:B------:R-:W1:Y:S02]  /*3b8d0*/  LDCU UR5, c[0x0][0x39c] ;  /* 0x00007380ff0577ac */ /* 0x000e640008000800 */
[----:B------:R-:W3:Y:S04]  /*3b8e0*/  LDL.LU R25, [R1+0x3a4] ;  /* 0x0003a40001197983 */ /* 0x000ee80000300800 */
[----:B----4-:R4:W-:Y:S01]  /*3b8f0*/  @P2 STG.E desc[UR10][R4.64], R26 ;  /* 0x0000001a04002986 */ /* 0x0109e2000c10190a */
[----:B--2---:R-:W-:Y:S01]  /*3b900*/  ISETP.LT.AND P2, PT, R27, UR7, !P0 ;  /* 0x000000071b007c0c */ /* 0x004fe2000c741270 */
[----:B------:R-:W2:Y:S02]  /*3b910*/  LDCU UR7, c[0x0][0x39c] ;  /* 0x00007380ff0777ac */ /* 0x000ea40008000800 */
[----:B------:R-:W2:Y:S01]  /*3b920*/  LDL.LU R27, [R1+0x434] ;  /* 0x00043400011b7983 */ /* 0x000ea20000300800 */
[----:B------:R-:W-:-:S03]  /*3b930*/  LEA R6, P3, R3, R2, 0x2 ;  /* 0x0000000203067211 */ /* 0x000fc600078610ff */
[----:B----4-:R-:W4:Y:S01]  /*3b940*/  LDL.LU R26, [R1+0x3a8] ;  /* 0x0003a800011a7983 */ /* 0x010f220000300800 */
[----:B------:R-:W-:Y:S01]  /*3b950*/  LEA.HI.X.SX32 R7, R3, R0, 0x2, P3 ;  /* 0x0000000003077211 */ /* 0x000fe200018f16ff */
[----:B------:R-:W-:Y:S01]  /*3b960*/  IMAD R3, R8, 0x2, R3 ;  /* 0x0000000208037824 */ /* 0x000fe200078e0203 */
[----:B------:R-:W-:Y:S01]  /*3b970*/  ISETP.LT.AND P3, PT, R24, UR6, !P0 ;  /* 0x0000000618007c0c */ /* 0x000fe2000c761270 */
[----:B------:R-:W2:Y:S01]  /*3b980*/  LDCU UR6, c[0x0][0x39c] ;  /* 0x00007380ff0677ac */ /* 0x000ea20008000800 */
[----:B------:R-:W4:Y:S04]  /*3b990*/  LDL.LU R24, [R1+0x438] ;  /* 0x0004380001187983 */ /* 0x000f280000300800 */
[----:B------:R1:W-:Y:S01]  /*3b9a0*/  @P6 STG.E desc[UR10][R6.64], R20 ;  /* 0x0000001406006986 */ /* 0x0003e2000c10190a */
[----:B------:R-:W-:-:S04]  /*3b9b0*/  LEA R4, P6, R3, R2, 0x2 ;  /* 0x0000000203047211 */ /* 0x000fc800078c10ff */
[----:B------:R-:W-:Y:S01]  /*3b9c0*/  LEA.HI.X.SX32 R5, R3, R0, 0x2, P6 ;  /* 0x0000000003057211 */ /* 0x000fe200030f16ff */
[----:B-1----:R-:W-:Y:S01]  /*3b9d0*/  IMAD R7, R9, 0x2, R3 ;  /* 0x0000000209077824 */ /* 0x002fe200078e0203 */
[----:B------:R-:W4:Y:S04]  /*3b9e0*/  LDL.LU R20, [R1+0x3ac] ;  /* 0x0003ac0001147983 */ /* 0x000f280000300800 */
[C---:B------:R-:W-:Y:S01]  /*3b9f0*/  LEA R6, P6, R7.reuse, R2, 0x2 ;  /* 0x0000000207067211 */ /* 0x040fe200078c10ff */
[----:B------:R-:W-:Y:S02]  /*3ba00*/  IMAD R3, R12, 0x2, R7 ;  /* 0x000000020c037824 */ /* 0x000fe400078e0207 */
[----:B------:R-:W1:Y:S01]  /*3ba10*/  LDC R12, c[0x0][0x3b8] ;  /* 0x0000ee00ff0c7b82 */ /* 0x000e620000000800 */
[----:B------:R-:W-:Y:S01]  /*3ba20*/  LEA.HI.X.SX32 R7, R7, R0, 0x2, P6 ;  /* 0x0000000007077211 */ /* 0x000fe200030f16ff */
[----:B------:R3:W-:Y:S01]  /*3ba30*/  @P5 STG.E desc[UR10][R4.64], R22 ;  /* 0x0000001604005986 */ /* 0x0007e2000c10190a */
[----:B------:R-:W-:-:S04]  /*3ba40*/  LEA R8, P6, R3, R2, 0x2 ;  /* 0x0000000203087211 */ /* 0x000fc800078c10ff */
[----:B------:R-:W-:Y:S02]  /*3ba50*/  LEA.HI.X.SX32 R9, R3, R0, 0x2, P6 ;  /* 0x0000000003097211 */ /* 0x000fe400030f16ff */
[----:B---3--:R-:W-:Y:S01]  /*3ba60*/  ISETP.LT.AND P5, PT, R17, UR4, !P0 ;  /* 0x0000000411007c0c */ /* 0x008fe2000c7a1270 */
[----:B------:R-:W-:Y:S01]  /*3ba70*/  IMAD R4, R13, 0x2, R3 ;  /* 0x000000020d047824 */ /* 0x000fe200078e0203 */
[----:B------:R-:W3:Y:S01]  /*3ba80*/  LDL.LU R17, [R1+0x43c] ;  /* 0x00043c0001117983 */ /* 0x000ee20000300800 */
[----:B------:R-:W1:Y:S01]  /*3ba90*/  LDCU UR4, c[0x0][0x39c] ;  /* 0x00007380ff0477ac */ /* 0x000e620008000800 */
[----:B------:R-:W1:Y:S02]  /*3baa0*/  LDC R13, c[0x0][0x3b8] ;  /* 0x0000ee00ff0d7b82 */ /* 0x000e640000000800 */
[----:B------:R-:W3:Y:S04]  /*3bab0*/  LDL.LU R22, [R1+0x180] ;  /* 0x0001800001167983 */ /* 0x000ee80000300800 */
[----:B------:R1:W-:Y:S01]  /*3bac0*/  @P4 STG.E desc[UR10][R6.64], R16 ;  /* 0x0000001006004986 */ /* 0x0003e2000c10190a */
[----:B------:R-:W-:Y:S01]  /*3bad0*/  ISETP.LT.AND P4, PT, R18, UR5, !P0 ;  /* 0x0000000512007c0c */ /* 0x000fe2000c781270 */
[----:B------:R-:W-:-:S02]  /*3bae0*/  IMAD R3, R10, 0x2, R4 ;  /* 0x000000020a037824 */ /* 0x000fc400078e0204 */
[----:B------:R-:W3:Y:S01]  /*3baf0*/  LDL.LU R18, [R1+0x440] ;  /* 0x0004400001127983 */ /* 0x000ee20000300800 */
[----:B------:R-:W3:Y:S01]  /*3bb00*/  LDCU UR5, c[0x0][0x39c] ;  /* 0x00007380ff0577ac */ /* 0x000ee20008000800 */
[----:B------:R-:W2:Y:S02]  /*3bb10*/  LDC R10, c[0x0][0x3b8] ;  /* 0x0000ee00ff0a7b82 */ /* 0x000ea40000000800 */
[----:B-1----:R-:W3:Y:S04]  /*3bb20*/  LDL.LU R16, [R1+0x184] ;  /* 0x0001840001107983 */ /* 0x002ee80000300800 */
[----:B------:R1:W-:Y:S01]  /*3bb30*/  @P3 STG.E desc[UR10][R8.64], R25 ;  /* 0x0000001908003986 */ /* 0x0003e2000c10190a */
[----:B------:R-:W-:Y:S01]  /*3bb40*/  LEA R6, P6, R4, R2, 0x2 ;  /* 0x0000000204067211 */ /* 0x000fe200078c10ff */
[----:B------:R-:W-:-:S02]  /*3bb50*/  IMAD R5, R11, 0x2, R3 ;  /* 0x000000020b057824 */ /* 0x000fc400078e0203 */
[----:B------:R-:W2:Y:S08]  /*3bb60*/  LDC R11, c[0x0][0x3b8] ;  /* 0x0000ee00ff0b7b82 */ /* 0x000eb00000000800 */
[----:B-1----:R-:W1:Y:S08]  /*3bb70*/  LDC R8, c[0x0][0x3b8] ;  /* 0x0000ee00ff087b82 */ /* 0x002e700000000800 */
[----:B------:R-:W1:Y:S01]  /*3bb80*/  LDC R9, c[0x0][0x3b8] ;  /* 0x0000ee00ff097b82 */ /* 0x000e620000000800 */
[----:B--2---:R-:W-:Y:S01]  /*3bb90*/  ISETP.LT.AND P3, PT, R27, UR6, !P0 ;  /* 0x000000061b007c0c */ /* 0x004fe2000c761270 */
[----:B------:R-:W2:Y:S01]  /*3bba0*/  LDCU UR6, c[0x0][0x39c] ;  /* 0x00007380ff0677ac */ /* 0x000ea20008000800 */
[----:B------:R-:W3:Y:S01]  /*3bbb0*/  LDL.LU R27, [R1+0x444] ;  /* 0x00044400011b7983 */ /* 0x000ee20000300800 */
[----:B------:R-:W-:-:S03]  /*3bbc0*/  LEA.HI.X.SX32 R7, R4, R0, 0x2, P6 ;  /* 0x0000000004077211 */ /* 0x000fc600030f16ff */
[----:B------:R-:W3:Y:S04]  /*3bbd0*/  LDL.LU R25, [R1+0x188] ;  /* 0x0001880001197983 */ /* 0x000ee80000300800 */
[----:B----4-:R4:W-:Y:S01]  /*3bbe0*/  @P2 STG.E desc[UR10][R6.64], R26 ;  /* 0x0000001a06002986 */ /* 0x0109e2000c10190a */
[----:B------:R-:W-:Y:S01]  /*3bbf0*/  ISETP.LT.AND P2, PT, R24, UR4, !P0 ;  /* 0x0000000418007c0c */ /* 0x000fe2000c741270 */
[----:B------:R-:W1:Y:S01]  /*3bc00*/  LDCU UR4, c[0x0][0x39c] ;  /* 0x00007380ff0477ac */ /* 0x000e620008000800 */
[C---:B----4-:R-:W-:Y:S01]  /*3bc10*/  LEA R6, P6, R3.reuse, R2, 0x2 ;  /* 0x0000000203067211 */ /* 0x050fe200078c10ff */
[----:B------:R-:W4:Y:S03]  /*3bc20*/  LDL.LU R26, [R1+0x448] ;  /* 0x00044800011a7983 */ /* 0x000f260000300800 */
[----:B------:R-:W-:Y:S01]  /*3bc30*/  LEA.HI.X.SX32 R7, R3, R0, 0x2, P6 ;  /* 0x0000000003077211 */ /* 0x000fe200030f16ff */
[----:B------:R-:W4:Y:S01]  /*3bc40*/  LDL.LU R24, [R1+0x18c] ;  /* 0x00018c0001187983 */ /* 0x000f220000300800 */
[----:B------:R-:W-:Y:S01]  /*3bc50*/  LEA R4, P6, R5, R2, 0x2 ;  /* 0x0000000205047211 */ /* 0x000fe200078c10ff */
[----:B------:R-:W-:-:S02]  /*3bc60*/  IMAD R3, R12, 0x2, R5 ;  /* 0x000000020c037824 */ /* 0x000fc400078e0205 */
[----:B------:R1:W-:Y:S01]  /*3bc70*/  @P5 STG.E desc[UR10][R6.64], R20 ;  /* 0x0000001406005986 */ /* 0x0003e2000c10190a */
[----:B------:R-:W-:Y:S01]  /*3bc80*/  LEA.HI.X.SX32 R5, R5, R0, 0x2, P6 ;  /* 0x0000000005057211 */ /* 0x000fe200030f16ff */
[----:B------:R-:W2:Y:S01]  /*3bc90*/  LDC R12, c[0x0][0x3b8] ;  /* 0x0000ee00ff0c7b82 */ /* 0x000ea20000000800 */
[C---:B-1----:R-:W-:Y:S01]  /*3bca0*/  LEA R6, P6, R3.reuse, R2, 0x2 ;  /* 0x0000000203067211 */ /* 0x042fe200078c10ff */
[----:B------:R-:W4:Y:S03]  /*3bcb0*/  LDL.LU R20, [R1+0x44c] ;  /* 0x00044c0001147983 */ /* 0x000f260000300800 */
[----:B------:R-:W-:Y:S01]  /*3bcc0*/  LEA.HI.X.SX32 R7, R3, R0, 0x2, P6 ;  /* 0x0000000003077211 */ /* 0x000fe200030f16ff */
[----:B------:R-:W-:Y:S02]  /*3bcd0*/  IMAD R3, R8, 0x2, R3 ;  /* 0x0000000208037824 */ /* 0x000fe400078e0203 */
[----:B------:R-:W1:Y:S01]  /*3bce0*/  LDC R8, c[0x0][0x3b8] ;  /* 0x0000ee00ff087b82 */ /* 0x000e620000000800 */
[----:B---3--:R-:W-:Y:S01]  /*3bcf0*/  ISETP.LT.AND P5, PT, R17, UR5, !P0 ;  /* 0x0000000511007c0c */ /* 0x008fe2000c7a1270 */
[----:B------:R-:W4:Y:S01]  /*3bd00*/  LDCU UR5, c[0x0][0x39c] ;  /* 0x00007380ff0577ac */ /* 0x000f220008000800 */
[----:B------:R-:W3:Y:S04]  /*3bd10*/  LDL.LU R17, [R1+0x100] ;  /* 0x0001000001117983 */ /* 0x000ee80000300800 */
[----:B------:R2:W-:Y:S02]  /*3bd20*/  @P4 STG.E desc[UR10][R4.64], R22 ;  /* 0x0000001604004986 */ /* 0x0005e4000c10190a */
[----:B--2---:R-:W-:Y:S01]  /*3bd30*/  ISETP.LT.AND P4, PT, R18, UR6, !P0 ;  /* 0x0000000612007c0c */ /* 0x004fe2000c781270 */
[----:B------:R-:W2:Y:S01]  /*3bd40*/  LDCU UR6, c[0x0][0x39c] ;  /* 0x00007380ff0677ac */ /* 0x000ea20008000800 */
[----:B------:R-:W2:Y:S04]  /*3bd50*/  LDL.LU R18, [R1+0x450] ;  /* 0x0004500001127983 */ /* 0x000ea80000300800 */
[----:B------:R1:W-:Y:S04]  /*3bd60*/  @P3 STG.E desc[UR10][R6.64], R16 ;  /* 0x0000001006003986 */ /* 0x0003e8000c10190a */
[----:B------:R-:W2:Y:S01]  /*3bd70*/  LDL.LU R22, [R1+0x104] ;  /* 0x0001040001167983 */ /* 0x000ea20000300800 */
[----:B-1----:R-:W-:-:S04]  /*3bd80*/  LEA R6, P3, R3, R2, 0x2 ;  /* 0x0000000203067211 */ /* 0x002fc800078610ff */
[----:B------:R-:W-:Y:S02]  /*3bd90*/  LEA.HI.X.SX32 R7, R3, R0, 0x2, P3 ;  /* 0x0000000003077211 */ /* 0x000fe400018f16ff */
[----:B------:R-:W-:Y:S01]  /*3bda0*/  ISETP.LT.AND P3, PT, R27, UR4, !P0 ;  /* 0x000000041b007c0c */ /* 0x000fe2000c761270 */
[----:B------:R-:W-:Y:S01]  /*3bdb0*/  IMAD R5, R9, 0x2, R3 ;  /* 0x0000000209057824 */ /* 0x000fe200078e0203 */
[----:B------:R-:W2:Y:S01]  /*3bdc0*/  LDL.LU R27, [R1+0x454] ;  /* 0x00045400011b7983 */ /* 0x000ea20000300800 */
[----:B------:R-:W1:Y:S01]  /*3bdd0*/  LDCU UR4, c[0x0][0x39c] ;  /* 0x00007380ff0477ac */ /* 0x000e620008000800 */
[----:B------:R-:W1:Y:S02]  /*3bde0*/  LDC R9, c[0x0][0x3b8] ;  /* 0x0000ee00ff097b82 */ /* 0x000e640000000800 */
[----:B------:R-:W-:Y:S01]  /*3bdf0*/  LEA R4, P6, R5, R2, 0x2 ;  /* 0x0000000205047211 */ /* 0x000fe200078c10ff */
[----:B------:R-:W-:Y:S01]  /*3be00*/  IMAD R3, R11, 0x2, R5 ;  /* 0x000000020b037824 */ /* 0x000fe200078e0205 */
[----:B------:R4:W-:Y:S02]  /*3be10*/  @P2 STG.E desc[UR10][R6.64], R25 ;  /* 0x0000001906002986 */ /* 0x0009e4000c10190a */
[----:B------:R-:W-:-:S02]  /*3be20*/  LEA.HI.X.SX32 R5, R5, R0, 0x2, P6 ;  /* 0x0000000005057211 */ /* 0x000fc400030f16ff */
[----:B------:R-:W2:Y:S01]  /*3be30*/  LDL.LU R16, [R1+0x108] ;  /* 0x0001080001107983 */ /* 0x000ea20000300800 */
[----:B------:R-:W1:Y:S03]  /*3be40*/  LDC R11, c[0x0][0x3b8] ;  /* 0x0000ee00ff0b7b82 */ /* 0x000e660000000800 */
[----:B----4-:R-:W4:Y:S01]  /*3be50*/  LDL.LU R25, [R1+0x458] ;  /* 0x0004580001197983 */ /* 0x010f220000300800 */
[----:B------:R-:W-:Y:S01]  /*3be60*/  ISETP.LT.AND P2, PT, R26, UR5, !P0 ;  /* 0x000000051a007c0c */ /* 0x000fe2000c741270 */
[----:B------:R-:W1:Y:S01]  /*3be70*/  LDCU UR5, c[0x0][0x39c] ;  /* 0x00007380ff0577ac */ /* 0x000e620008000800 */
[C---:B------:R-:W-:Y:S01]  /*3be80*/  LEA R6, P6, R3.reuse, R2, 0x2 ;  /* 0x0000000203067211 */ /* 0x040fe200078c10ff */
[----:B------:R-:W4:Y:S04]  /*3be90*/  LDL.LU R26, [R1+0x45c] ;  /* 0x00045c00011a7983 */ /* 0x000f280000300800 */
[----:B------:R1:W-:Y:S01]  /*3bea0*/  @P5 STG.E desc[UR10][R4.64], R24 ;  /* 0x0000001804005986 */ /* 0x0003e2000c10190a */
[----:B------:R-:W-:Y:S01]  /*3beb0*/  LEA.HI.X.SX32 R7, R3, R0, 0x2, P6 ;  /* 0x0000000003077211 */ /* 0x000fe200030f16ff */
[----:B------:R-:W-:-:S02]  /*3bec0*/  IMAD R3, R8, 0x2, R3 ;  /* 0x0000000208037824 */ /* 0x000fc400078e0203 */
[----:B------:R-:W2:Y:S01]  /*3bed0*/  LDC R8, c[0x0][0x3b8] ;  /* 0x0000ee00ff087b82 */ /* 0x000ea20000000800 */
[----:B-1----:R-:W4:Y:S04]  /*3bee0*/  LDL.LU R24, [R1+0x10c] ;  /* 0x00010c0001187983 */ /* 0x002f280000300800 */
[----:B---3--:R1:W-:Y:S01]  /*3bef0*/  @P4 STG.E desc[UR10][R6.64], R17 ;  /* 0x0000001106004986 */ /* 0x0083e2000c10190a */
[----:B------:R-:W-:-:S04]  /*3bf00*/  LEA R4, P4, R3, R2, 0x2 ;  /* 0x0000000203047211 */ /* 0x000fc800078810ff */
[----:B------:R-:W-:Y:S01]  /*3bf10*/  LEA.HI.X.SX32 R5, R3, R0, 0x2, P4 ;  /* 0x0000000003057211 */ /* 0x000fe200020f16ff */
[----:B-1----:R-:W-:Y:S01]  /*3bf20*/  IMAD R7, R10, 0x2, R3 ;  /* 0x000000020a077824 */ /* 0x002fe200078e0203 */
[----:B------:R-:W3:Y:S01]  /*3bf30*/  LDL.LU R17, [R1+0x280] ;  /* 0x0002800001117983 */ /* 0x000ee20000300800 */
[----:B--2---:R-:W-:Y:S01]  /*3bf40*/  ISETP.LT.AND P6, PT, R20, UR6, !P0 ;  /* 0x0000000614007c0c */ /* 0x004fe2000c7c1270 */
[----:B------:R-:W4:Y:S01]  /*3bf50*/  LDCU UR6, c[0x0][0x39c] ;  /* 0x00007380ff0677ac */ /* 0x000f220008000800 */
[----:B------:R-:W-:Y:S01]  /*3bf60*/  ISETP.LT.AND P4, PT, R18, UR4, !P0 ;  /* 0x0000000412007c0c */ /* 0x000fe2000c781270 */
[----:B------:R-:W1:Y:S01]  /*3bf70*/  LDC R10, c[0x0][0x3b8] ;  /* 0x0000ee00ff0a7b82 */ /* 0x000e620000000800 */
[C---:B------:R-:W-:Y:S01]  /*3bf80*/  LEA R6, P5, R7.reuse, R2, 0x2 ;  /* 0x0000000207067211 */ /* 0x040fe200078a10ff */
[----:B------:R-:W-:Y:S01]  /*3bf90*/  IMAD R3, R12, 0x2, R7 ;  /* 0x000000020c037824 */ /* 0x000fe200078e0207 */
[----:B------:R-:W2:Y:S01]  /*3bfa0*/  LDL.LU R18, [R1+0x460] ;  /* 0x0004600001127983 */ /* 0x000ea20000300800 */
[----:B------:R-:W2:Y:S01]  /*3bfb0*/  LDCU UR4, c[0x0][0x39c] ;  /* 0x00007380ff0477ac */ /* 0x000ea20008000800 */
[----:B------:R-:W-:-:S02]  /*3bfc0*/  LEA.HI.X.SX32 R7, R7, R0, 0x2, P5 ;  /* 0x0000000007077211 */ /* 0x000fc400028f16ff */
[----:B------:R1:W-:Y:S01]  /*3bfd0*/  @P3 STG.E desc[UR10][R4.64], R22 ;  /* 0x0000001604003986 */ /* 0x0003e2000c10190a */
[----:B------:R-:W2:Y:S03]  /*3bfe0*/  LDC R12, c[0x0][0x3b8] ;  /* 0x0000ee00ff0c7b82 */ /* 0x000ea60000000800 */
[----:B-1----:R-:W2:Y:S01]  /*3bff0*/  LDL.LU R22, [R1+0x284] ;  /* 0x0002840001167983 */ /* 0x002ea20000300800 */
[----:B------:R-:W-:Y:S01]  /*3c000*/  ISETP.LT.AND P5, PT, R27, UR5, !P0 ;  /* 0x000000051b007c0c */ /* 0x000fe2000c7a1270 */
[----:B------:R-:W1:Y:S02]  /*3c010*/  LDCU UR5, c[0x0][0x39c] ;  /* 0x00007380ff0577ac */ /* 0x000e640008000800 */
[----:B------:R-:W1:Y:S01]  /*3c020*/  LDL.LU R27, [R1+0x464] ;  /* 0x00046400011b7983 */ /* 0x000e620000300800 */
[----:B------:R-:W-:-:S04]  /*3c030*/  LEA R4, P3, R3, R2, 0x2 ;  /* 0x0000000203047211 */ /* 0x000fc800078610ff */
[----:B------:R-:W-:Y:S01]  /*3c040*/  LEA.HI.X.SX32 R5, R3, R0, 0x2, P3 ;  /* 0x0000000003057211 */ /* 0x000fe200018f16ff */
[----:B------:R-:W-:Y:S01]  /*3c050*/  IMAD R3, R8, 0x2, R3 ;  /* 0x0000000208037824 */ /* 0x000fe200078e0203 */
[----:B------:R4:W-:Y:S02]  /*3c060*/  @P2 STG.E desc[UR10][R6.64], R16 ;  /* 0x0000001006002986 */ /* 0x0009e4000c10190a */
[----:B----4-:R-:W-:Y:S01]  /*3c070*/  ISETP.LT.AND P2, PT, R25, UR6, !P0 ;  /* 0x0000000619007c0c */ /* 0x010fe2000c741270 */
[----:B------:R-:W4:Y:S01]  /*3c080*/  LDCU UR6, c[0x0][0x39c] ;  /* 0x00007380ff0677ac */ /* 0x000f220008000800 */
[----:B------:R-:W4:Y:S01]  /*3c090*/  LDL.LU R16, [R1+0x288] ;  /* 0x0002880001107983 */ /* 0x000f220000300800 */
[----:B------:R-:W-:Y:S01]  /*3c0a0*/  ISETP.LT.AND P3, PT, R26, UR7, !P0 ;  /* 0x000000071a007c0c */ /* 0x000fe2000c761270 */
[----:B------:R-:W-:Y:S01]  /*3c0b0*/  IMAD R7, R9, 0x2, R3 ;  /* 0x0000000209077824 */ /* 0x000fe200078e0203 */
[----:B------:R-:W1:Y:S01]  /*3c0c0*/  LDCU UR7, c[0x0][0x39c] ;  /* 0x00007380ff0777ac */ /* 0x000e620008000800 */
[----:B------:R-:W4:Y:S04]  /*3c0d0*/  LDL.LU R25, [R1+0x468] ;  /* 0x0004680001197983 */ /* 0x000f280000300800 */
[----:B------:R-:W4:Y:S04]  /*3c0e0*/  LDL.LU R26, [R1+0x28c] ;  /* 0x00028c00011a7983 */ /* 0x000f280000300800 */
[----:B------:R3:W-:Y:S02]  /*3c0f0*/  @P6 STG.E desc[UR10][R4.64], R24 ;  /* 0x0000001804006986 */ /* 0x0007e4000c10190a */
[----:B---3--:R-:W-:-:S02]  /*3c100*/  LEA R4, P6, R3, R2, 0x2 ;  /* 0x0000000203047211 */ /* 0x008fc400078c10ff */
[----:B------:R-:W3:Y:S02]  /*3c110*/  LDL.LU R24, [R1+0x46c] ;  /* 0x00046c0001187983 */ /* 0x000ee40000300800 */
[----:B------:R-:W-:Y:S02]  /*3c120*/  LEA.HI.X.SX32 R5, R3, R0, 0x2, P6 ;  /* 0x0000000003057211 */ /* 0x000fe400030f16ff */
[----:B------:R-:W-:Y:S01]  /*3c130*/  LEA R6, P6, R7, R2, 0x2 ;  /* 0x0000000207067211 */ /* 0x000fe200078c10ff */
[----:B------:R-:W-:Y:S02]  /*3c140*/  IMAD R3, R11, 0x2, R7 ;  /* 0x000000020b037824 */ /* 0x000fe400078e0207 */
[----:B------:R-:W1:Y:S01]  /*3c150*/  LDC R11, c[0x0][0x3b8] ;  /* 0x0000ee00ff0b7b82 */ /* 0x000e620000000800 */
[----:B------:R-:W-:Y:S01]  /*3c160*/  LEA.HI.X.SX32 R7, R7, R0, 0x2, P6 ;  /* 0x0000000007077211 */ /* 0x000fe200030f16ff */
[----:B------:R2:W-:Y:S04]  /*3c170*/  @P4 STG.E desc[UR10][R4.64], R17 ;  /* 0x0000001104004986 */ /* 0x0005e8000c10190a */
[----:B--2---:R-:W2:Y:S01]  /*3c180*/  LDL.LU R17, [R1+0x200] ;  /* 0x0002000001117983 */ /* 0x004ea20000300800 */
[----:B------:R-:W-:Y:S01]  /*3c190*/  ISETP.LT.AND P4, PT, R18, UR4, !P0 ;  /* 0x0000000412007c0c */ /* 0x000fe2000c781270 */
[----:B------:R-:W3:Y:S02]  /*3c1a0*/  LDCU UR4, c[0x0][0x39c] ;  /* 0x00007380ff0477ac */ /* 0x000ee40008000800 */
[----:B------:R-:W2:Y:S04]  /*3c1b0*/  LDL.LU R18, [R1+0x470] ;  /* 0x0004700001127983 */ /* 0x000ea80000300800 */
[----:B------:R-:W2:Y:S04]  /*3c1c0*/  LDL.LU R20, [R1+0x204] ;  /* 0x0002040001147983 */ /* 0x000ea80000300800 */
[----:B------:R1:W-:Y:S02]  /*3c1d0*/  @P5 STG.E desc[UR10][R6.64], R22 ;  /* 0x0000001606005986 */ /* 0x0003e4000c10190a */
[----:B-1----:R-:W-:Y:S01]  /*3c1e0*/  ISETP.LT.AND P5, PT, R27, UR5, !P0 ;  /* 0x000000051b007c0c */ /* 0x002fe2000c7a1270 */
[----:B------:R-:W-:Y:S01]  /*3c1f0*/  IMAD R4, R13, 0x2, R3 ;  /* 0x000000020d047824 */ /* 0x000fe200078e0203 */
[----:B------:R-:W2:Y:S01]  /*3c200*/  LDL.LU R27, [R1+0x474] ;  /* 0x00047400011b7983 */ /* 0x000ea20000300800 */
[C---:B------:R-:W-:Y:S01]  /*3c210*/  LEA R8, P6, R3.reuse, R2, 0x2 ;  /* 0x0000000203087211 */ /* 0x040fe200078c10ff */
[----:B------:R-:W1:Y:S01]  /*3c220*/  LDCU UR5, c[0x0][0x39c] ;  /* 0x00007380ff0577ac */ /* 0x000e620008000800 */
[----:B------:R-:W1:Y:S02]  /*3c230*/  LDC R13, c[0x0][0x3b8] ;  /* 0x0000ee00ff0d7b82 */ /* 0x000e640000000800 */
[----:B------:R-:W-:-:S02]  /*3c240*/  LEA.HI.X.SX32 R9, R3, R0, 0x2, P6 ;  /* 0x0000000003097211 */ /* 0x000fc400030f16ff */
[----:B------:R-:W-:-:S04]  /*3c250*/  LEA R6, P6, R4, R2, 0x2 ;  /* 0x0000000204067211 */ /* 0x000fc800078c10ff */
[----:B------:R-:W-:Y:S01]  /*3c260*/  LEA.HI.X.SX32 R7, R4, R0, 0x2, P6 ;  /* 0x0000000004077211 */ /* 0x000fe200030f16ff */
[----:B------:R-:W-:Y:S02]  /*3c270*/  IMAD R4, R10, 0x2, R4 ;  /* 0x000000020a047824 */ /* 0x000fe400078e0204 */
[----:B------:R-:W1:Y:S01]  /*3c280*/  LDC R10, c[0x0][0x3b8] ;  /* 0x0000ee00ff0a7b82 */ /* 0x000e620000000800 */
[----:B----4-:R4:W-:Y:S01]  /*3c290*/  @P2 STG.E desc[UR10][R8.64], R16 ;  /* 0x0000001008002986 */ /* 0x0109e2000c10190a */
[----:B------:R-:W-:Y:S01]  /*3c2a0*/  ISETP.LT.AND P2, PT, R25, UR6, !P0 ;  /* 0x0000000619007c0c */ /* 0x000fe2000c741270 */
[----:B------:R-:W1:Y:S02]  /*3c2b0*/  LDCU UR6, c[0x0][0x39c] ;  /* 0x00007380ff0677ac */ /* 0x000e640008000800 */
[----:B------:R-:W2:Y:S04]  /*3c2c0*/  LDL.LU R25, [R1+0x208] ;  /* 0x0002080001197983 */ /* 0x000ea80000300800 */
[----:B------:R3:W-:Y:S01]  /*3c2d0*/  @P3 STG.E desc[UR10][R6.64], R26 ;  /* 0x0000001a06003986 */ /* 0x0007e2000c10190a */
[----:B------:R-:W-:Y:S01]  /*3c2e0*/  IMAD R5, R12, 0x2, R4 ;  /* 0x000000020c057824 */ /* 0x000fe200078e0204 */
[----:B----4-:R-:W4:Y:S08]  /*3c2f0*/  LDC R9, c[0x0][0x3b8] ;  /* 0x0000ee00ff097b82 */ /* 0x010f300000000800 */
[----:B------:R-:W1:Y:S01]  /*3c300*/  LDC R8, c[0x0][0x3b8] ;  /* 0x0000ee00ff087b82 */ /* 0x000e620000000800 */
[C---:B---3--:R-:W-:Y:S01]  /*3c310*/  LEA R6, P6, R4.reuse, R2, 0x2 ;  /* 0x0000000204067211 */ /* 0x048fe200078c10ff */
[----:B------:R-:W3:Y:S03]  /*3c320*/  LDL.LU R26, [R1+0x478] ;  /* 0x00047800011a7983 */ /* 0x000ee60000300800 */
[----:B------:R-:W-:-:S02]  /*3c330*/  LEA.HI.X.SX32 R7, R4, R0, 0x2, P6 ;  /* 0x0000000004077211 */ /* 0x000fc400030f16ff */
[----:B------:R-:W-:Y:S01]  /*3c340*/  ISETP.LT.AND P3, PT, R24, UR4, !P0 ;  /* 0x0000000418007c0c */ /* 0x000fe2000c761270 */
[----:B------:R-:W-:Y:S01]  /*3c350*/  IMAD R3, R11, 0x2, R5 ;  /* 0x000000020b037824 */ /* 0x000fe200078e0205 */
[----:B------:R-:W3:Y:S01]  /*3c360*/  LDL.LU R24, [R1+0x20c] ;  /* 0x00020c0001187983 */ /* 0x000ee20000300800 */
[C---:B------:R-:W-:Y:S01]  /*3c370*/  LEA R4, P6, R5.reuse, R2, 0x2 ;  /* 0x0000000205047211 */ /* 0x040fe200078c10ff */
[----:B------:R-:W3:Y:S01]  /*3c380*/  LDCU UR4, c[0x0][0x39c] ;  /* 0x00007380ff0477ac */ /* 0x000ee20008000800 */
[----:B------:R-:W2:Y:S01]  /*3c390*/  LDC R11, c[0x0][0x3b8] ;  /* 0x0000ee00ff0b7b82 */ /* 0x000ea20000000800 */
[----:B------:R-:W3:Y:S04]  /*3c3a0*/  LDL.LU R22, [R1+0x47c] ;  /* 0x00047c0001167983 */ /* 0x000ee80000300800 */
[----:B------:R-:W3:Y:S01]  /*3c3b0*/  LDL.LU R16, [R1+0xe0] ;  /* 0x0000e00001107983 */ /* 0x000ee20000300800 */
[----:B------:R-:W-:-:S02]  /*3c3c0*/  LEA.HI.X.SX32 R5, R5, R0, 0x2, P6 ;  /* 0x0000000005057211 */ /* 0x000fc400030f16ff */
[----:B------:R-:W2:Y:S02]  /*3c3d0*/  LDC R12, c[0x0][0x3b8] ;  /* 0x0000ee00ff0c7b82 */ /* 0x000ea40000000800 */
[----:B--2---:R2:W-:Y:S04]  /*3c3e0*/  @P4 STG.E desc[UR10][R6.64], R17 ;  /* 0x0000001106004986 */ /* 0x0045e8000c10190a */
[----:B--2---:R-:W2:Y:S01]  /*3c3f0*/  LDL.LU R17, [R1+0x480] ;  /* 0x0004800001117983 */ /* 0x004ea20000300800 */
[----:B-1----:R-:W-:Y:S01]  /*3c400*/  ISETP.LT.AND P4, PT, R18, UR5, !P0 ;  /* 0x0000000512007c0c */ /* 0x002fe2000c781270 */
[----:B------:R-:W1:Y:S02]  /*3c410*/  LDCU UR5, c[0x0][0x39c] ;  /* 0x00007380ff0577ac */ /* 0x000e640008000800 */
[----:B------:R4:W-:Y:S04]  /*3c420*/  @P5 STG.E desc[UR10][R4.64], R20 ;  /* 0x0000001404005986 */ /* 0x0009e8000c10190a */
[----:B------:R-:W2:Y:S01]  /*3c430*/  LDL.LU R18, [R1+0xe4] ;  /* 0x0000e40001127983 */ /* 0x000ea20000300800 */
[----:B------:R-:W-:Y:S01]  /*3c440*/  ISETP.LT.AND P5, PT, R27, UR6, !P0 ;  /* 0x000000061b007c0c */ /* 0x000fe2000c7a1270 */
[----:B----4-:R-:W-:-:S02]  /*3c450*/  IMAD R5, R9, 0x2, R3 ;  /* 0x0000000209057824 */ /* 0x010fc400078e0203 */
[----:B------:R-:W4:Y:S01]  /*3c460*/  LDL.LU R27, [R1+0x484] ;  /* 0x00048400011b7983 */ /* 0x000f220000300800 */
[C---:B------:R-:W-:Y:S01]  /*3c470*/  LEA R6, P6, R3.reuse, R2, 0x2 ;  /* 0x0000000203067211 */ /* 0x040fe200078c10ff */
[----:B------:R-:W2:Y:S01]  /*3c480*/  LDCU UR6, c[0x0][0x39c] ;  /* 0x00007380ff0677ac */ /* 0x000ea20008000800 */
[----:B------:R-:W2:Y:S02]  /*3c490*/  LDC R9, c[0x0][0x3b8] ;  /* 0x0000ee00ff097b82 */ /* 0x000ea40000000800 */
[----:B------:R-:W-:Y:S01]  /*3c4a0*/  LEA.HI.X.SX32 R7, R3, R0, 0x2, P6 ;  /* 0x0000000003077211 */ /* 0x000fe200030f16ff */
[----:B------:R-:W-:Y:S01]  /*3c4b0*/  IMAD R3, R8, 0x2, R5 ;  /* 0x0000000208037824 */ /* 0x000fe200078e0205 */
[----:B------:R-:W-:-:S04]  /*3c4c0*/  LEA R4, P6, R5, R2, 0x2 ;  /* 0x0000000205047211 */ /* 0x000fc800078c10ff */
[----:B------:R-:W-:Y:S01]  /*3c4d0*/  LEA.HI.X.SX32 R5, R5, R0, 0x2, P6 ;  /* 0x0000000005057211 */ /* 0x000fe200030f16ff */
[----:B------:R-:W-:Y:S02]  /*3c4e0*/  IMAD R8, R10, 0x2, R3 ;  /* 0x000000020a087824 */ /* 0x000fe400078e0203 */
[----:B------:R-:W2:Y:S01]  /*3c4f0*/  LDC R10, c[0x0][0x3b8] ;  /* 0x0000ee00ff0a7b82 */ /* 0x000ea20000000800 */
[----:B------:R1:W-:Y:S02]  /*3c500*/  @P2 STG.E desc[UR10][R6.64], R25 ;  /* 0x0000001906002986 */ /* 0x0003e4000c10190a */
[C---:B-1----:R-:W-:Y:S02]  /*3c510*/  LEA R6, P6, R3.reuse, R2, 0x2 ;  /* 0x0000000203067211 */ /* 0x042fe400078c10ff */
[----:B------:R-:W4:Y:S01]  /*3c520*/  LDL.LU R25, [R1+0xe8] ;  /* 0x0000e80001197983 */ /* 0x000f220000300800 */
[----:B---3--:R-:W-:Y:S01]  /*3c530*/  ISETP.LT.AND P2, PT, R26, UR4, !P0 ;  /* 0x000000041a007c0c */ /* 0x008fe2000c741270 */
[----:B------:R-:W4:Y:S02]  /*3c540*/  LDCU UR4, c[0x0][0x39c] ;  /* 0x00007380ff0477ac */ /* 0x000f240008000800 */
[----:B------:R-:W3:Y:S01]  /*3c550*/  LDL.LU R26, [R1+0x488] ;  /* 0x00048800011a7983 */ /* 0x000ee20000300800 */
[----:B------:R-:W-:-:S03]  /*3c560*/  LEA.HI.X.SX32 R7, R3, R0, 0x2, P6 ;  /* 0x0000000003077211 */ /* 0x000fc600030f16ff */
[----:B------:R1:W-:Y:S01]  /*3c570*/  @P3 STG.E desc[UR10][R4.64], R24 ;  /* 0x0000001804003986 */ /* 0x0003e2000c10190a */
[----:B------:R-:W-:Y:S01]  /*3c580*/  ISETP.LT.AND P3, PT, R22, UR5, !P0 ;  /* 0x0000000516007c0c */ /* 0x000fe2000c761270 */
[----:B------:R-:W3:Y:S02]  /*3c590*/  LDCU UR5, c[0x0][0x39c] ;  /* 0x00007380ff0577ac */ /* 0x000ee40008000800 */
[----:B-1----:R-:W3:Y:S01]  /*3c5a0*/  LDL.LU R24, [R1+0xec] ;  /* 0x0000ec0001187983 */ /* 0x002ee20000300800 */
[----:B------:R-:W-:-:S03]  /*3c5b0*/  LEA R4, P6, R8, R2, 0x2 ;  /* 0x0000000208047211 */ /* 0x000fc600078c10ff */
[----:B------:R-:W3:Y:S04]  /*3c5c0*/  LDL.LU R22, [R1+0x48c] ;  /* 0x00048c0001167983 */ /* 0x000ee80000300800 */
[----:B------:R1:W-:Y:S01]  /*3c5d0*/  @P4 STG.E desc[UR10][R6.64], R16 ;  /* 0x0000001006004986 */ /* 0x0003e2000c10190a */
[----:B------:R-:W-:-:S03]  /*3c5e0*/  LEA.HI.X.SX32 R5, R8, R0, 0x2, P6 ;  /* 0x0000000008057211 */ /* 0x000fc600030f16ff */
[----:B-1----:R-:W3:Y:S01]  /*3c5f0*/  LDL.LU R16, [R1+0x490] ;  /* 0x0004900001107983 */ /* 0x002ee20000300800 */
[----:B--2---:R-:W-:Y:S01]  /*3c600*/  ISETP.LT.AND P4, PT, R17, UR6, !P0 ;  /* 0x0000000611007c0c */ /* 0x004fe2000c781270 */
[----:B------:R-:W-:Y:S02]  /*3c610*/  IMAD R8, R9, 0x2, R8 ;  /* 0x0000000209087824 */ /* 0x000fe400078e0208 */
[----:B------:R-:W2:Y:S01]  /*3c620*/  LDL.LU R17, [R1+0x90] ;  /* 0x0000900001117983 */ /* 0x000ea20000300800 */
[----:B------:R-:W1:Y:S01]  /*3c630*/  LDC R9, c[0x0][0x3b8] ;  /* 0x0000ee00ff097b82 */ /* 0x000e620000000800 */
[----:B------:R-:W1:Y:S02]  /*3c640*/  LDCU UR6, c[0x0][0x39c] ;  /* 0x00007380ff0677ac */ /* 0x000e640008000800 */
[----:B------:R1:W-:Y:S04]  /*3c650*/  @P5 STG.E desc[UR10][R4.64], R18 ;  /* 0x0000001204005986 */ /* 0x0003e8000c10190a */
[----:B-1----:R-:W2:Y:S01]  /*3c660*/  LDL.LU R18, [R1+0x94] ;  /* 0x0000940001127983 */ /* 0x002ea20000300800 */
[----:B----4-:R-:W-:Y:S01]  /*3c670*/  ISETP.LT.AND P6, PT, R27, UR4, !P0 ;  /* 0x000000041b007c0c */ /* 0x010fe2000c7c1270 */
[----:B------:R-:W-:-:S02]  /*3c680*/  IMAD R3, R11, 0x2, R8 ;  /* 0x000000020b037824 */ /* 0x000fc400078e0208 */
[----:B------:R-:W4:Y:S01]  /*3c690*/  LDL.LU R27, [R1+0x494] ;  /* 0x00049400011b7983 */ /* 0x000f220000300800 */
[C---:B------:R-:W-:Y:S01]  /*3c6a0*/  LEA R4, P5, R8.reuse, R2, 0x2 ;  /* 0x0000000208047211 */ /* 0x040fe200078a10ff */
[----:B------:R-:W4:Y:S01]  /*3c6b0*/  LDCU UR4, c[0x0][0x39c] ;  /* 0x00007380ff0477ac */ /* 0x000f220008000800 */
[----:B------:R-:W1:Y:S02]  /*3c6c0*/  LDC R11, c[0x0][0x3b8] ;  /* 0x0000ee00ff0b7b82 */ /* 0x000e640000000800 */
[----:B------:R-:W-:Y:S02]  /*3c6d0*/  LEA.HI.X.SX32 R5, R8, R0, 0x2, P5 ;  /* 0x0000000008057211 */ /* 0x000fe400028f16ff */
[----:B------:R-:W-:Y:S01]  /*3c6e0*/  LEA R6, P5, R3, R2, 0x2 ;  /* 0x0000000203067211 */ /* 0x000fe200078a10ff */
[----:B------:R-:W-:-:S03]  /*3c6f0*/  IMAD R8, R12, 0x2, R3 ;  /* 0x000000020c087824 */ /* 0x000fc600078e0203 */
[----:B------:R-:W-:Y:S01]  /*3c700*/  LEA.HI.X.SX32 R7, R3, R0, 0x2, P5 ;  /* 0x0000000003077211 */ /* 0x000fe200028f16ff */
[----:B------:R-:W1:Y:S01]  /*3c710*/  LDC R12, c[0x0][0x3b8] ;  /* 0x0000ee00ff0c7b82 */ /* 0x000e620000000800 */
[----:B------:R3:W-:Y:S02]  /*3c720*/  @P2 STG.E desc[UR10][R4.64], R25 ;  /* 0x0000001904002986 */ /* 0x0007e4000c10190a */
[----:B---3--:R-:W-:Y:S01]  /*3c730*/  ISETP.LT.AND P2, PT, R26, UR5, !P0 ;  /* 0x000000051a007c0c */ /* 0x008fe2000c741270 */
[----:B------:R-:W3:Y:S01]  /*3c740*/  LDCU UR5, c[0x0][0x39c] ;  /* 0x00007380ff0577ac */ /* 0x000ee20008000800 */
[----:B------:R-:W3:Y:S01]  /*3c750*/  LDL.LU R25, [R1+0x98] ;  /* 0x0000980001197983 */ /* 0x000ee20000300800 */
[----:B------:R-:W-:-:S03]  /*3c760*/  LEA R4, P5, R8, R2, 0x2 ;  /* 0x0000000208047211 */ /* 0x000fc600078a10ff */
[----:B------:R-:W3:Y:S01]  /*3c770*/  LDL.LU R26, [R1+0x498] ;  /* 0x00049800011a7983 */ /* 0x000ee20000300800 */
[----:B------:R-:W-:Y:S01]  /*3c780*/  LEA.HI.X.SX32 R5, R8, R0, 0x2, P5 ;  /* 0x0000000008057211 */ /* 0x000fe200028f16ff */
[----:B------:R-:W-:Y:S02]  /*3c790*/  IMAD R8, R9, 0x2, R8 ;  /* 0x0000000209087824 */ /* 0x000fe400078e0208 */
[----:B------:R-:W1:Y:S01]  /*3c7a0*/  LDC R9, c[0x0][0x3b8] ;  /* 0x0000ee00ff097b82 */ /* 0x000e620000000800 */
[----:B------:R2:W-:Y:S01]  /*3c7b0*/  @P3 STG.E desc[UR10][R6.64], R24 ;  /* 0x0000001806003986 */ /* 0x0005e2000c10190a */
[----:B------:R-:W-:Y:S01]  /*3c7c0*/  ISETP.LT.AND P3, PT, R22, UR6, !P0 ;  /* 0x0000000616007c0c */ /* 0x000fe2000c761270 */
[----:B------:R-:W1:Y:S02]  /*3c7d0*/  LDCU UR6, c[0x0][0x39c] ;  /* 0x00007380ff0677ac */ /* 0x000e640008000800 */
[----:B--2---:R-:W2:Y:S01]  /*3c7e0*/  LDL.LU R24, [R1+0x9c] ;  /* 0x00009c0001187983 */ /* 0x004ea20000300800 */
[----:B------:R-:W-:-:S02]  /*3c7f0*/  IMAD R7, R10, 0x2, R8 ;  /* 0x000000020a077824 */ /* 0x000fc400078e0208 */
[----:B------:R-:W1:Y:S01]  /*3c800*/  LDC R10, c[0x0][0x3b8] ;  /* 0x0000ee00ff0a7b82 */ /* 0x000e620000000800 */
[----:B------:R-:W2:Y:S04]  /*3c810*/  LDL.LU R20, [R1+0x49c] ;  /* 0x00049c0001147983 */ /* 0x000ea80000300800 */
[----:B------:R-:W2:Y:S01]  /*3c820*/  LDL.LU R22, [R1+0x70] ;  /* 0x0000700001167983 */ /* 0x000ea20000300800 */
[----:B------:R-:W-:Y:S01]  /*3c830*/  ISETP.LT.AND P5, PT, R16, UR7, !P0 ;  /* 0x0000000710007c0c */ /* 0x000fe2000c7a1270 */
[----:B------:R-:W-:Y:S01]  /*3c840*/  IMAD R3, R13, 0x2, R7 ;  /* 0x000000020d037824 */ /* 0x000fe200078e0207 */
[----:B------:R-:W1:Y:S01]  /*3c850*/  LDCU UR7, c[0x0][0x39c] ;  /* 0x00007380ff0777ac */ /* 0x000e620008000800 */
[----:B------:R-:W2:Y:S01]  /*3c860*/  LDL.LU R16, [R1+0x4a0] ;  /* 0x0004a00001107983 */ /* 0x000ea20000300800 */
[----:B------:R-:W1:Y:S03]  /*3c870*/  LDC R13, c[0x0][0x3b8] ;  /* 0x0000ee00ff0d7b82 */ /* 0x000e660000000800 */
[----:B------:R1:W-:Y:S02]  /*3c880*/  @P4 STG.E desc[UR10][R4.64], R17 ;  /* 0x0000001104004986 */ /* 0x0003e4000c10190a */
[----:B-1----:R-:W-:-:S02]  /*3c890*/  LEA R4, P4, R8, R2, 0x2 ;  /* 0x0000000208047211 */ /* 0x002fc400078810ff */
[----:B------:R-:W2:Y:S02]  /*3c8a0*/  LDL.LU R17, [R1+0x74] ;  /* 0x0000740001117983 */ /* 0x000ea40000300800 */
[----:B------:R-:W-:Y:S02]  /*3c8b0*/  LEA.HI.X.SX32 R5, R8, R0, 0x2, P4 ;  /* 0x0000000008057211 */ /* 0x000fe400020f16ff */
[----:B------:R-:W-:-:S04]  /*3c8c0*/  LEA R6, P4, R7, R2, 0x2 ;  /* 0x0000000207067211 */ /* 0x000fc800078810ff */
[----:B------:R-:W-:Y:S02]  /*3c8d0*/  LEA.HI.X.SX32 R7, R7, R0, 0x2, P4 ;  /* 0x0000000007077211 */ /* 0x000fe400020f16ff */
[----:B----4-:R-:W-:Y:S01]  /*3c8e0*/  ISETP.LT.AND P4, PT, R27, UR4, !P0 ;  /* 0x000000041b007c0c */ /* 0x010fe2000c781270 */
[----:B------:R1:W-:Y:S01]  /*3c8f0*/  @P6 STG.E desc[UR10][R4.64], R18 ;  /* 0x0000001204006986 */ /* 0x0003e2000c10190a */
[----:B------:R-:W-:Y:S01]  /*3c900*/  IMAD R8, R12, 0x2, R3 ;  /* 0x000000020c087824 */ /* 0x000fe200078e0203 */
[----:B------:R-:W4:Y:S01]  /*3c910*/  LDCU UR4, c[0x0][0x39c] ;  /* 0x00007380ff0477ac */ /* 0x000f220008000800 */
[----:B------:R-:W2:Y:S01]  /*3c920*/  LDC R12, c[0x0][0x3b8] ;  /* 0x0000ee00ff0c7b82 */ /* 0x000ea20000000800 */
[----:B------:R-:W4:Y:S01]  /*3c930*/  LDL.LU R27, [R1+0x4a4] ;  /* 0x0004a400011b7983 */ /* 0x000f220000300800 */
[----:B-1----:R-:W-:-:S03]  /*3c940*/  LEA R4, P6, R3, R2, 0x2 ;  /* 0x0000000203047211 */ /* 0x002fc600078c10ff */
[----:B------:R-:W4:Y:S01]  /*3c950*/  LDL.LU R18, [R1+0x78] ;  /* 0x0000780001127983 */ /* 0x000f220000300800 */
[----:B------:R-:W-:-:S03]  /*3c960*/  LEA.HI.X.SX32 R5, R3, R0, 0x2, P6 ;  /* 0x0000000003057211 */ /* 0x000fc600030f16ff */
[----:B---3--:R1:W-:Y:S01]  /*3c970*/  @P2 STG.E desc[UR10][R6.64], R25 ;  /* 0x0000001906002986 */ /* 0x0083e2000c10190a */
[----:B------:R-:W-:Y:S01]  /*3c980*/  ISETP.LT.AND P2, PT, R26, UR5, !P0 ;  /* 0x000000051a007c0c */ /* 0x000fe2000c741270 */
[----:B------:R-:W4:Y:S02]  /*3c990*/  LDCU UR5, c[0x0][0x39c] ;  /* 0x00007380ff0577ac */ /* 0x000f240008000800 */
[----:B------:R-:W3:Y:S01]  /*3c9a0*/  LDL.LU R26, [R1+0x4a8] ;  /* 0x0004a800011a7983 */ /* 0x000ee20000300800 */
[----:B-1----:R-:W-:-:S04]  /*3c9b0*/  LEA R6, P6, R8, R2, 0x2 ;  /* 0x0000000208067211 */ /* 0x002fc800078c10ff */
[----:B------:R-:W-:Y:S01]  /*3c9c0*/  LEA.HI.X.SX32 R7, R8, R0, 0x2, P6 ;  /* 0x0000000008077211 */ /* 0x000fe200030f16ff */
[----:B------:R-:W-:Y:S02]  /*3c9d0*/  IMAD R8, R9, 0x2, R8 ;  /* 0x0000000209087824 */ /* 0x000fe400078e0208 */
[----:B------:R-:W1:Y:S01]  /*3c9e0*/  LDC R9, c[0x0][0x3b8] ;  /* 0x0000ee00ff097b82 */ /* 0x000e620000000800 */
[----:B--2---:R2:W-:Y:S01]  /*3c9f0*/  @P3 STG.E desc[UR10][R4.64], R24 ;  /* 0x0000001804003986 */ /* 0x0045e2000c10190a */
[----:B------:R-:W-:-:S06]  /*3ca00*/  IMAD R3, R11, 0x2, R8 ;  /* 0x000000020b037824 */ /* 0x000fcc00078e0208 */
[----:B------:R-:W1:Y:S01]  /*3ca10*/  LDC R11, c[0x0][0x3b8] ;  /* 0x0000ee00ff0b7b82 */ /* 0x000e620000000800 */
[----:B--2---:R-:W2:Y:S04]  /*3ca20*/  LDL.LU R24, [R1+0x4ac] ;  /* 0x0004ac0001187983 */ /* 0x004ea80000300800 */
[----:B------:R-:W2:Y:S04]  /*3ca30*/  LDL.LU R25, [R1+0x3b0] ;  /* 0x0003b00001197983 */ /* 0x000ea80000300800 */
[----:B------:R-:W2:Y:S04]  /*3ca40*/  LDL.LU R15, [R1+0x7c] ;  /* 0x00007c00010f7983 */ /* 0x000ea80000300800 */
[----:B------:R1:W-:Y:S01]  /*3ca50*/  @P5 STG.E desc[UR10][R6.64], R22 ;  /* 0x0000001606005986 */ /* 0x0003e2000c10190a */
[----:B------:R-:W-:-:S02]  /*3ca60*/  LEA R4, P5, R8, R2, 0x2 ;  /* 0x0000000208047211 */ /* 0x000fc400078a10ff */
[----:B------:R-:W-:Y:S01]  /*3ca70*/  ISETP.LT.AND P3, PT, R20, UR6, !P0 ;  /* 0x0000000614007c0c */ /* 0x000fe2000c761270 */
[----:B------:R-:W3:Y:S01]  /*3ca80*/  LDCU UR6, c[0x0][0x39c] ;  /* 0x00007380ff0677ac */ /* 0x000ee20008000800 */
[----:B------:R-:W-:Y:S01]  /*3ca90*/  LEA.HI.X.SX32 R5, R8, R0, 0x2, P5 ;  /* 0x0000000008057211 */ /* 0x000fe200028f16ff */
[----:B------:R-:W2:Y:S01]  /*3caa0*/  LDL.LU R20, [R1+0x60] ;  /* 0x0000600001147983 */ /* 0x000ea20000300800 */
[----:B-1----:R-:W-:-:S03]  /*3cab0*/  LEA R6, P5, R3, R2, 0x2 ;  /* 0x0000000203067211 */ /* 0x002fc600078a10ff */
[----:B------:R-:W2:Y:S01]  /*3cac0*/  LDL.LU R22, [R1+0x4b0] ;  /* 0x0004b00001167983 */ /* 0x000ea20000300800 */
[----:B------:R-:W-:-:S03]  /*3cad0*/  LEA.HI.X.SX32 R7, R3, R0, 0x2, P5 ;  /* 0x0000000003077211 */ /* 0x000fc600028f16ff */
[----:B------:R1:W-:Y:S04]  /*3cae0*/  @P4 STG.E desc[UR10][R4.64], R17 ;  /* 0x0000001104004986 */ /* 0x0003e8000c10190a */
[----:B-1----:R-:W2:Y:S01]  /*3caf0*/  LDL.LU R17, [R1+0x64] ;  /* 0x0000640001117983 */ /* 0x002ea20000300800 */
[----:B----4-:R-:W-:Y:S01]  /*3cb00*/  ISETP.LT.AND P5, PT, R27, UR5, !P0 ;  /* 0x000000051b007c0c */ /* 0x010fe2000c7a1270 */
[----:B------:R-:W-:Y:S02]  /*3cb10*/  IMAD R8, R10, 0x2, R3 ;  /* 0x000000020a087824 */ /* 0x000fe400078e0203 */
[----:B------:R-:W4:Y:S01]  /*3cb20*/  LDL.LU R27, [R1+0x4b4] ;  /* 0x0004b400011b7983 */ /* 0x000f220000300800 */
[----:B------:R-:W-:Y:S01]  /*3cb30*/  ISETP.LT.AND P6, PT, R16, UR4, !P0 ;  /* 0x0000000410007c0c */ /* 0x000fe2000c7c1270 */
[----:B------:R-:W4:Y:S01]  /*3cb40*/  LDCU UR5, c[0x0][0x39c] ;  /* 0x00007380ff0577ac */ /* 0x000f220008000800 */
[C---:B------:R-:W-:Y:S01]  /*3cb50*/  LEA R4, P4, R8.reuse, R2, 0x2 ;  /* 0x0000000208047211 */ /* 0x040fe200078810ff */
[----:B------:R-:W-:Y:S01]  /*3cb60*/  IMAD R3, R9, 0x2, R8 ;  /* 0x0000000209037824 */ /* 0x000fe200078e0208 */
[----:B------:R-:W4:Y:S01]  /*3cb70*/  LDL.LU R16, [R1+0x68] ;  /* 0x0000680001107983 */ /* 0x000f220000300800 */
[----:B------:R-:W1:Y:S01]  /*3cb80*/  LDCU UR4, c[0x0][0x39c] ;  /* 0x00007380ff0477ac */ /* 0x000e620008000800 */
[----:B------:R-:W-:-:S02]  /*3cb90*/  LEA.HI.X.SX32 R5, R8, R0, 0x2, P4 ;  /* 0x0000000008057211 */ /* 0x000fc400020f16ff */
[----:B------:R1:W-:Y:S01]  /*3cba0*/  @P2 STG.E desc[UR10][R6.64], R18 ;  /* 0x0000001206002986 */ /* 0x0003e2000c10190a */
[----:B------:R-:W-:-:S03]  /*3cbb0*/  IMAD R11, R11, 0x2, R3 ;  /* 0x000000020b0b7824 */ /* 0x000fc600078e0203 */
[----:B-1----:R-:W4:Y:S01]  /*3cbc0*/  LDL.LU R18, [R1+0x4b8] ;  /* 0x0004b80001127983 */ /* 0x002f220000300800 */
[----:B---3--:R-:W-:Y:S01]  /*3cbd0*/  ISETP.LT.AND P4, PT, R26, UR6, !P0 ;  /* 0x000000061a007c0c */ /* 0x008fe2000c781270 */
[----:B------:R-:W1:Y:S02]  /*3cbe0*/  LDCU UR6, c[0x0][0x39c] ;  /* 0x00007380ff0677ac */ /* 0x000e640008000800 */
[----:B------:R-:W3:Y:S01]  /*3cbf0*/  LDL.LU R26, [R1+0x4bc] ;  /* 0x0004bc00011a7983 */ /* 0x000ee20000300800 */
[----:B--2---:R-:W-:Y:S01]  /*3cc00*/  ISETP.LT.AND P2, PT, R24, UR7, !P0 ;  /* 0x0000000718007c0c */ /* 0x004fe2000c741270 */
[----:B------:R-:W3:Y:S02]  /*3cc10*/  LDCU UR7, c[0x0][0x39c] ;  /* 0x00007380ff0777ac */ /* 0x000ee40008000800 */
[----:B------:R-:W2:Y:S04]  /*3cc20*/  LDL.LU R24, [R1+0x6c] ;  /* 0x00006c0001187983 */ /* 0x000ea80000300800 */
[----:B------:R1:W-:Y:S01]  /*3cc30*/  @P3 STG.E desc[UR10][R4.64], R15 ;  /* 0x0000000f04003986 */ /* 0x0003e2000c10190a */
[----:B------:R-:W-:-:S03]  /*3cc40*/  LEA R8, P3, R3, R2, 0x2 ;  /* 0x0000000203087211 */ /* 0x000fc600078610ff */
[----:B------:R-:W2:Y:S01]  /*3cc50*/  LDS.128 R4, [R25] ;  /* 0x0000000019047984 */ /* 0x000ea20000000c00 */
[----:B------:R-:W-:Y:S01]  /*3cc60*/  LEA.HI.X.SX32 R9, R3, R0, 0x2, P3 ;  /* 0x0000000003097211 */ /* 0x000fe200018f16ff */
[----:B------:R-:W-:-:S04]  /*3cc70*/  IMAD R3, R14, 0x2, R11 ;  /* 0x000000020e037824 */ /* 0x000fc800078e020b */
[----:B------:R1:W-:Y:S02]  /*3cc80*/  @P6 STG.E desc[UR10][R8.64], R20 ;  /* 0x0000001408006986 */ /* 0x0003e4000c10190a */
[----:B-1----:R-:W1:Y:S01]  /*3cc90*/  LDC R15, c[0x0][0x3b8] ;  /* 0x0000ee00ff0f7b82 */ /* 0x002e620000000800 */
[C---:B------:R-:W-:Y:S01]  /*3cca0*/  LEA R8, P6, R3.reuse, R2, 0x2 ;  /* 0x0000000203087211 */ /* 0x040fe200078c10ff */
[----:B------:R-:W2:Y:S03]  /*3ccb0*/  LDL.LU R20, [R1+0x4c0] ;  /* 0x0004c00001147983 */ /* 0x000ea60000300800 */
[----:B------:R-:W-:Y:S02]  /*3ccc0*/  LEA.HI.X.SX32 R9, R3, R0, 0x2, P6 ;  /* 0x0000000003097211 */ /* 0x000fe400030f16ff */
[----:B----4-:R-:W-:Y:S02]  /*3ccd0*/  ISETP.LT.AND P6, PT, R27, UR5, !P0 ;  /* 0x000000051b007c0c */ /* 0x010fe4000c7c1270 */
[C---:B------:R-:W-:Y:S01]  /*3cce0*/  LEA R10, P3, R11.reuse, R2, 0x2 ;  /* 0x000000020b0a7211 */ /* 0x040fe200078610ff */
[----:B------:R-:W4:Y:S01]  /*3ccf0*/  LDL.LU R27, [R1+0x4c4] ;  /* 0x0004c400011b7983 */ /* 0x000f220000300800 */
[----:B------:R-:W-:Y:S01]  /*3cd00*/  IMAD R12, R12, 0x2, R3 ;  /* 0x000000020c0c7824 */ /* 0x000fe200078e0203 */
[----:B------:R-:W4:Y:S01]  /*3cd10*/  LDCU UR5, c[0x0][0x39c] ;  /* 0x00007380ff0577ac */ /* 0x000f220008000800 */
[----:B------:R-:W-:-:S05]  /*3cd20*/  LEA.HI.X.SX32 R11, R11, R0, 0x2, P3 ;  /* 0x000000000b0b7211 */ /* 0x000fca00018f16ff */
[----:B------:R1:W-:Y:S01]  /*3cd30*/  @P5 STG.E desc[UR10][R10.64], R17 ;  /* 0x000000110a005986 */ /* 0x0003e2000c10190a */
[----:B------:R-:W-:Y:S01]  /*3cd40*/  ISETP.LT.AND P3, PT, R22, UR4, !P0 ;  /* 0x0000000416007c0c */ /* 0x000fe2000c761270 */
[----:B------:R-:W2:Y:S02]  /*3cd50*/  LDCU UR4, c[0x0][0x39c] ;  /* 0x00007380ff0477ac */ /* 0x000ea40008000800 */
[----:B------:R1:W-:Y:S04]  /*3cd60*/  @P4 STG.E desc[UR10][R8.64], R16 ;  /* 0x0000001008004986 */ /* 0x0003e8000c10190a */
[----:B------:R-:W4:Y:S01]  /*3cd70*/  LDL.LU R22, [R1+0x4c8] ;  /* 0x0004c80001167983 */ /* 0x000f220000300800 */
[C---:B-1----:R-:W-:Y:S01]  /*3cd80*/  LEA R10, P5, R12.reuse, R2, 0x2 ;  /* 0x000000020c0a7211 */ /* 0x042fe200078a10ff */
[----:B------:R-:W1:Y:S03]  /*3cd90*/  LDC R17, c[0x0][0x3b8] ;  /* 0x0000ee00ff117b82 */ /* 0x000e660000000800 */
[----:B------:R-:W-:Y:S01]  /*3cda0*/  LEA.HI.X.SX32 R11, R12, R0, 0x2, P5 ;  /* 0x000000000c0b7211 */ /* 0x000fe200028f16ff */
[----:B------:R-:W-:-:S04]  /*3cdb0*/  IMAD R12, R13, 0x2, R12 ;  /* 0x000000020d0c7824 */ /* 0x000fc800078e020c */
[----:B------:R-:W-:Y:S01]  /*3cdc0*/  IMAD R13, R15, 0x2, R12 ;  /* 0x000000020f0d7824 */ /* 0x000fe200078e020c */
[----:B------:R-:W1:Y:S03]  /*3cdd0*/  LDC R16, c[0x0][0x3b8] ;  /* 0x0000ee00ff107b82 */ /* 0x000e660000000800 */
[----:B------:R-:W-:Y:S01]  /*3cde0*/  IMAD R3, R19, 0x2, R13 ;  /* 0x0000000213037824 */ /* 0x000fe200078e020d */
[----:B---3--:R-:W-:Y:S01]  /*3cdf0*/  ISETP.LT.AND P4, PT, R26, UR7, !P0 ;  /* 0x000000071a007c0c */ /* 0x008fe2000c781270 */
[----:B------:R-:W3:Y:S01]  /*3ce00*/  LDCU UR7, c[0x0][0x39c] ;  /* 0x00007380ff0777ac */ /* 0x000ee20008000800 */
[----:B------:R-:W3:Y:S01]  /*3ce10*/  LDL.LU R26, [R1+0x4cc] ;  /* 0x0004cc00011a7983 */ /* 0x000ee20000300800 */
[----:B------:R-:W-:Y:S01]  /*3ce20*/  ISETP.LT.AND P5, PT, R18, UR6, !P0 ;  /* 0x0000000612007c0c */ /* 0x000fe2000c7a1270 */
[----:B------:R-:W1:Y:S01]  /*3ce30*/  LDC R19, c[0x0][0x3b8] ;  /* 0x0000ee00ff137b82 */ /* 0x000e620000000800 */
[----:B------:R-:W1:Y:S07]  /*3ce40*/  LDCU UR6, c[0x0][0x39c] ;  /* 0x00007380ff0677ac */ /* 0x000e6e0008000800 */
[----:B------:R-:W4:Y:S01]  /*3ce50*/  LDC R18, c[0x0][0x3b8] ;  /* 0x0000ee00ff127b82 */ /* 0x000f220000000800 */
[----:B--2---:R2:W-:Y:S01]  /*3ce60*/  @P2 STG.E desc[UR10][R10.64], R24 ;  /* 0x000000180a002986 */ /* 0x0045e2000c10190a */
[----:B------:R-:W-:-:S03]  /*3ce70*/  LEA R14, P2, R12, R2, 0x2 ;  /* 0x000000020c0e7211 */ /* 0x000fc600078410ff */
[----:B------:R-:W4:Y:S01]  /*3ce80*/  LDS.128 R8, [R25+0x2000] ;  /* 0x0020000019087984 */ /* 0x000f220000000c00 */
[----:B------:R-:W-:Y:S02]  /*3ce90*/  LEA.HI.X.SX32 R15, R12, R0, 0x2, P2 ;  /* 0x000000000c0f7211 */ /* 0x000fe400010f16ff */
[----:B------:R-:W-:-:S03]  /*3cea0*/  LEA R12, P2, R13, R2, 0x2 ;  /* 0x000000020d0c7211 */ /* 0x000fc600078410ff */
[----:B------:R2:W-:Y:S01]  /*3ceb0*/  @P3 STG.E desc[UR10][R14.64], R4 ;  /* 0x000000040e003986 */ /* 0x0005e2000c10190a */
[----:B------:R-:W-:-:S03]  /*3cec0*/  LEA.HI.X.SX32 R13, R13, R0, 0x2, P2 ;  /* 0x000000000d0d7211 */ /* 0x000fc600010f16ff */
[----:B--2---:R-:W2:Y:S04]  /*3ced0*/  LDL.LU R24, [R1+0x4d0] ;  /* 0x0004d00001187983 */ /* 0x004ea80000300800 */
[----:B------:R1:W-:Y:S01]  /*3cee0*/  @P6 STG.E desc[UR10][R12.64], R5 ;  /* 0x000000050c006986 */ /* 0x0003e2000c10190a */
[----:B------:R-:W-:Y:S02]  /*3cef0*/  LEA R4, P2, R3, R2, 0x2 ;  /* 0x0000000203047211 */ /* 0x000fe400078410ff */
[----:B------:R-:W-:Y:S01]  /*3cf00*/  ISETP.LT.AND P3, PT, R20, UR4, !P0 ;  /* 0x0000000414007c0c */ /* 0x000fe2000c761270 */
[----:B-1----:R-:W-:Y:S01]  /*3cf10*/  IMAD R14, R17, 0x2, R3 ;  /* 0x00000002110e7824 */ /* 0x002fe200078e0203 */
[----:B------:R-:W-:Y:S01]  /*3cf20*/  LEA.HI.X.SX32 R5, R3, R0, 0x2, P2 ;  /* 0x0000000003057211 */ /* 0x000fe200010f16ff */
[----:B------:R-:W2:Y:S01]  /*3cf30*/  LDL.LU R20, [R1+0x4d4] ;  /* 0x0004d40001147983 */ /* 0x000ea20000300800 */
[----:B------:R-:W1:Y:S01]  /*3cf40*/  LDC R17, c[0x0][0x3b8] ;  /* 0x0000ee00ff117b82 */ /* 0x000e620000000800 */
[----:B------:R-:W3:Y:S01]  /*3cf50*/  LDCU UR4, c[0x0][0x39c] ;  /* 0x00007380ff0477ac */ /* 0x000ee20008000800 */
[----:B----4-:R-:W-:Y:S01]  /*3cf60*/  ISETP.LT.AND P2, PT, R27, UR5, !P0 ;  /* 0x000000051b007c0c */ /* 0x010fe2000c741270 */
[----:B------:R-:W2:Y:S01]  /*3cf70*/  LDCU UR5, c[0x0][0x39c] ;  /* 0x00007380ff0577ac */ /* 0x000ea20008000800 */
[----:B------:R-:W4:Y:S01]  /*3cf80*/  LDL.LU R27, [R1+0x4d8] ;  /* 0x0004d800011b7983 */ /* 0x000f220000300800 */
[----:B------:R-:W-:-:S04]  /*3cf90*/  LEA R12, P6, R14, R2, 0x2 ;  /* 0x000000020e0c7211 */ /* 0x000fc800078c10ff */
[----:B------:R-:W-:Y:S01]  /*3cfa0*/  LEA.HI.X.SX32 R13, R14, R0, 0x2, P6 ;  /* 0x000000000e0d7211 */ /* 0x000fe200030f16ff */
[----:B------:R-:W-:Y:S01]  /*3cfb0*/  IMAD R14, R16, 0x2, R14 ;  /* 0x00000002100e7824 */ /* 0x000fe200078e020e */
[----:B------:R-:W-:Y:S01]  /*3cfc0*/  @P5 STG.E desc[UR10][R4.64], R6 ;  /* 0x0000000604005986 */ /* 0x000fe2000c10190a */
[----:B------:R-:W2:Y:S02]  /*3cfd0*/  LDC R16, c[0x0][0x3b8] ;  /* 0x0000ee00ff107b82 */ /* 0x000ea40000000800 */
[----:B------:R-:W-:Y:S01]  /*3cfe0*/  IMAD R15, R18, 0x2, R14 ;  /* 0x00000002120f7824 */ /* 0x000fe200078e020e */
[----:B------:R1:W-:Y:S03]  /*3cff0*/  @P4 STG.E desc[UR10][R12.64], R7 ;  /* 0x000000070c004986 */ /* 0x0003e6000c10190a */
[----:B-1----:R-:W-:Y:S01]  /*3d000*/  IMAD R3, R17, 0x2, R15 ;  /* 0x0000000211037824 */ /* 0x002fe200078e020f */
[----:B------:R-:W-:Y:S01]  /*3d010*/  ISETP.LT.AND P5, PT, R22, UR6, !P0 ;  /* 0x0000000616007c0c */ /* 0x000fe2000c7a1270 */
[----:B------:R-:W1:Y:S01]  /*3d020*/  LDS.128 R4, [R25+0x4000] ;  /* 0x0040000019047984 */ /* 0x000e620000000c00 */
[----:B------:R-:W1:Y:S01]  /*3d030*/  LDC R18, c[0x0][0x3b8] ;  /* 0x0000ee00ff127b82 */ /* 0x000e620000000800 */
[----:B------:R-:W1:Y:S02]  /*3d040*/  LDCU UR6, c[0x0][0x39c] ;  /* 0x00007380ff0677ac */ /* 0x000e640008000800 */
[----:B------:R-:W4:Y:S01]  /*3d050*/  LDL.LU R22, [R1+0x4dc] ;  /* 0x0004dc0001167983 */ /* 0x000f220000300800 */
[----:B------:R-:W-:-:S04]  /*3d060*/  LEA R12, P4, R14, R2, 0x2 ;  /* 0x000000020e0c7211 */ /* 0x000fc800078810ff */
[----:B------:R-:W1:Y:S01]  /*3d070*/  LDC R17, c[0x0][0x3b8] ;  /* 0x0000ee00ff117b82 */ /* 0x000e620000000800 */
[----:B------:R-:W-:Y:S02]  /*3d080*/  LEA.HI.X.SX32 R13, R14, R0, 0x2, P4 ;  /* 0x000000000e0d7211 */ /* 0x000fe400020f16ff */
[----:B------:R-:W-:-:S03]  /*3d090*/  LEA R14, P4, R15, R2, 0x2 ;  /* 0x000000020f0e7211 */ /* 0x000fc600078810ff */
[----:B------:R3:W-:Y:S01]  /*3d0a0*/  @P3 STG.E desc[UR10][R12.64], R8 ;  /* 0x000000080c003986 */ /* 0x0007e2000c10190a */
[----:B------:R-:W-:-:S05]  /*3d0b0*/  LEA.HI.X.SX32 R15, R15, R0, 0x2, P4 ;  /* 0x000000000f0f7211 */ /* 0x000fca00020f16ff */
[----:B------:R3:W-:Y:S04]  /*3d0c0*/  @P2 STG.E desc[UR10][R14.64], R9 ;  /* 0x000000090e002986 */ /* 0x0007e8000c10190a */
[----:B------:R-:W1:Y:S01]  /*3d0d0*/  LDS.128 R12, [R25+0x6000] ;  /* 0x00600000190c7984 */ /* 0x000e620000000c00 */
[C---:B---3--:R-:W-:Y:S02]  /*3d0e0*/  LEA R8, P3, R3.reuse, R2, 0x2 ;  /* 0x0000000203087211 */ /* 0x048fe400078610ff */
[----:B------:R-:W-:Y:S01]  /*3d0f0*/  ISETP.LT.AND P6, PT, R26, UR4, !P0 ;  /* 0x000000041a007c0c */ /* 0x000fe2000c7c1270 */
[----:B------:R-:W3:Y:S01]  /*3d100*/  LDCU UR4, c[0x0][0x39c] ;  /* 0x00007380ff0477ac */ /* 0x000ee20008000800 */
[----:B------:R-:W-:Y:S02]  /*3d110*/  LEA.HI.X.SX32 R9, R3, R0, 0x2, P3 ;  /* 0x0000000003097211 */ /* 0x000fe400018f16ff */
[----:B--2---:R-:W-:-:S02]  /*3d120*/  ISETP.LT.AND P4, PT, R24, UR5, !P0 ;  /* 0x0000000518007c0c */ /* 0x004fc4000c781270 */
[----:B----4-:R-:W-:Y:S01]  /*3d130*/  ISETP.LT.AND P3, PT, R27, UR7, !P0 ;  /* 0x000000071b007c0c */ /* 0x010fe2000c761270 */
[----:B------:R-:W2:Y:S01]  /*3d140*/  LDL.LU R24, [R1+0x4e0] ;  /* 0x0004e00001187983 */ /* 0x000ea20000300800 */
[----:B------:R-:W-:Y:S01]  /*3d150*/  IMAD R3, R16, 0x2, R3 ;  /* 0x0000000210037824 */ /* 0x000fe200078e0203 */
[----:B------:R-:W2:Y:S02]  /*3d160*/  LDCU UR5, c[0x0][0x39c] ;  /* 0x00007380ff0577ac */ /* 0x000ea40008000800 */
[----:B------:R-:W4:Y:S01]  /*3d170*/  LDL.LU R26, [R1+0x4e4] ;  /* 0x0004e400011a7983 */ /* 0x000f220000300800 */
[----:B------:R-:W2:Y:S03]  /*3d180*/  LDCU UR7, c[0x0][0x39c] ;  /* 0x00007380ff0777ac */ /* 0x000ea60008000800 */
[----:B------:R-:W4:Y:S01]  /*3d190*/  LDL.LU R27, [R1+0x4e8] ;  /* 0x0004e800011b7983 */ /* 0x000f220000300800 */
[----:B------:R-:W-:Y:S01]  /*3d1a0*/  IMAD R16, R19, 0x2, R3 ;  /* 0x0000000213107824 */ /* 0x000fe200078e0203 */
[----:B-1----:R-:W-:Y:S01]  /*3d1b0*/  ISETP.LT.AND P2, PT, R20, UR6, !P0 ;  /* 0x0000000614007c0c */ /* 0x002fe2000c741270 */
[----:B------:R-:W1:Y:S01]  /*3d1c0*/  LDCU UR6, c[0x0][0x39c] ;  /* 0x00007380ff0677ac */ /* 0x000e620008000800 */
[----:B------:R3:W-:Y:S01]  /*3d1d0*/  @P5 STG.E desc[UR10][R8.64], R10 ;  /* 0x0000000a08005986 */ /* 0x0007e2000c10190a */
[----:B------:R-:W1:Y:S03]  /*3d1e0*/  LDC R20, c[0x0][0x3b8] ;  /* 0x0000ee00ff147b82 */ /* 0x000e660000000800 */
[----:B------:R-:W4:Y:S05]  /*3d1f0*/  LDL.LU R28, [R1+0x4ec] ;  /* 0x0004ec00011c7983 */ /* 0x000f2a0000300800 */
[----:B------:R-:W1:Y:S01]  /*3d200*/  LDC R19, c[0x0][0x3b8] ;  /* 0x0000ee00ff137b82 */ /* 0x000e620000000800 */
[----:B---3--:R-:W-:-:S04]  /*3d210*/  LEA R8, P5, R3, R2, 0x2 ;  /* 0x0000000203087211 */ /* 0x008fc800078a10ff */
[----:B------:R-:W-:Y:S01]  /*3d220*/  LEA.HI.X.SX32 R9, R3, R0, 0x2, P5 ;  /* 0x0000000003097211 */ /* 0x000fe200028f16ff */
[----:B------:R-:W-:Y:S01]  /*3d230*/  IMAD R3, R21, 0x2, R16 ;  /* 0x0000000215037824 */ /* 0x000fe200078e0210 */
[C---:B------:R-:W-:Y:S01]  /*3d240*/  LEA R10, P5, R16.reuse, R2, 0x2 ;  /* 0x00000002100a7211 */ /* 0x040fe200078a10ff */
[----:B------:R-:W3:Y:S02]  /*3d250*/  LDC R21, c[0x0][0x3b8] ;  /* 0x0000ee00ff157b82 */ /* 0x000ee40000000800 */
[----:B------:R1:W-:Y:S02]  /*3d260*/  @P6 STG.E desc[UR10][R8.64], R11 ;  /* 0x0000000b08006986 */ /* 0x0003e4000c10190a */
[----:B-1----:R-:W-:Y:S01]  /*3d270*/  LEA.HI.X.SX32 R11, R16, R0, 0x2, P5 ;  /* 0x00000000100b7211 */ /* 0x002fe200028f16ff */
[----:B------:R-:W-:Y:S01]  /*3d280*/  IMAD R16, R18, 0x2, R3 ;  /* 0x0000000212107824 */ /* 0x000fe200078e0203 */
[C---:B------:R-:W-:Y:S02]  /*3d290*/  LEA R8, P5, R3.reuse, R2, 0x2 ;  /* 0x0000000203087211 */ /* 0x040fe400078a10ff */
[----:B------:R-:W1:Y:S01]  /*3d2a0*/  LDC R18, c[0x0][0x3b8] ;  /* 0x0000ee00ff127b82 */ /* 0x000e620000000800 */
[----:B------:R3:W-:Y:S01]  /*3d2b0*/  @P4 STG.E desc[UR10][R10.64], R4 ;  /* 0x000000040a004986 */ /* 0x0007e2000c10190a */
[----:B------:R-:W-:-:S05]  /*3d2c0*/  LEA.HI.X.SX32 R9, R3, R0, 0x2, P5 ;  /* 0x0000000003097211 */ /* 0x000fca00028f16ff */
[----:B------:R3:W-:Y:S01]  /*3d2d0*/  @P2 STG.E desc[UR10][R8.64], R5 ;  /* 0x0000000508002986 */ /* 0x0007e2000c10190a */
[----:B------:R-:W-:Y:S01]  /*3d2e0*/  ISETP.LT.AND P6, PT, R22, UR4, !P0 ;  /* 0x0000000416007c0c */ /* 0x000fe2000c7c1270 */
[----:B------:R-:W1:Y:S01]  /*3d2f0*/  LDCU UR4, c[0x0][0x39c] ;  /* 0x00007380ff0477ac */ /* 0x000e620008000800 */
[----:B------:R-:W1:Y:S01]  /*3d300*/  LDC R22, c[0x0][0x3b8] ;  /* 0x0000ee00ff167b82 */ /* 0x000e620000000800 */
[----:B------:R-:W1:Y:S01]  /*3d310*/  LDS.128 R8, [R25+0x8000] ;  /* 0x0080000019087984 */ /* 0x000e620000000c00 */
[----:B---3--:R-:W-:-:S04]  /*3d320*/  LEA R4, P4, R16, R2, 0x2 ;  /* 0x0000000210047211 */ /* 0x008fc800078810ff */
[----:B------:R-:W-:Y:S02]  /*3d330*/  LEA.HI.X.SX32 R5, R16, R0, 0x2, P4 ;  /* 0x0000000010057211 */ /* 0x000fe400020f16ff */
[----:B--2---:R-:W-:Y:S02]  /*3d340*/  ISETP.LT.AND P5, PT, R24, UR5, !P0 ;  /* 0x0000000518007c0c */ /* 0x004fe4000c7a1270 */
[----:B----4-:R-:W-:Y:S01]  /*3d350*/  ISETP.LT.AND P4, PT, R27, UR7, !P0 ;  /* 0x000000071b007c0c */ /* 0x010fe2000c781270 */
[----:B------:R-:W2:Y:S01]  /*3d360*/  LDL.LU R24, [R1+0x4f0] ;  /* 0x0004f00001187983 */ /* 0x000ea20000300800 */
[----:B------:R-:W-:Y:S01]  /*3d370*/  IMAD R16, R17, 0x2, R16 ;  /* 0x0000000211107824 */ /* 0x000fe200078e0210 */
[----:B------:R-:W-:Y:S01]  /*3d380*/  ISETP.LT.AND P2, PT, R26, UR6, !P0 ;  /* 0x000000061a007c0c */ /* 0x000fe2000c741270 */
[----:B------:R-:W2:Y:S01]  /*3d390*/  LDCU UR5, c[0x0][0x39c] ;  /* 0x00007380ff0577ac */ /* 0x000ea20008000800 */
[----:B------:R-:W3:Y:S01]  /*3d3a0*/  LDL.LU R27, [R1+0x4f4] ;  /* 0x0004f400011b7983 */ /* 0x000ee20000300800 */
[----:B------:R-:W3:Y:S03]  /*3d3b0*/  LDCU UR6, c[0x0][0x39c] ;  /* 0x00007380ff0677ac */ /* 0x000ee60008000800 */
[----:B------:R-:W4:Y:S01]  /*3d3c0*/  LDL.LU R23, [R1+0x4f8] ;  /* 0x0004f80001177983 */ /* 0x000f220000300800 */
[----:B------:R-:W1:Y:S03]  /*3d3d0*/  LDCU UR7, c[0x0][0x39c] ;  /* 0x00007380ff0777ac */ /* 0x000e660008000800 */
[----:B------:R1:W-:Y:S04]  /*3d3e0*/  @P3 STG.E desc[UR10][R4.64], R6 ;  /* 0x0000000604003986 */ /* 0x0003e8000c10190a */
[----:B------:R-:W4:Y:S01]  /*3d3f0*/  LDL.LU R26, [R1+0x4fc] ;  /* 0x0004fc00011a7983 */ /* 0x000f220000300800 */
[----:B-1----:R-:W-:Y:S01]  /*3d400*/  LEA R4, P3, R16, R2, 0x2 ;  /* 0x0000000210047211 */ /* 0x002fe200078610ff */
[----:B------:R-:W-:-:S02]  /*3d410*/  IMAD R6, R20, 0x2, R16 ;  /* 0x0000000214067824 */ /* 0x000fc400078e0210 */
[----:B------:R-:W1:Y:S01]  /*3d420*/  LDC R20, c[0x0][0x3b8] ;  /* 0x0000ee00ff147b82 */ /* 0x000e620000000800 */
[----:B------:R-:W-:Y:S01]  /*3d430*/  LEA.HI.X.SX32 R5, R16, R0, 0x2, P3 ;  /* 0x0000000010057211 */ /* 0x000fe200018f16ff */
[----:B------:R-:W-:Y:S01]  /*3d440*/  IMAD R3, R22, 0x2, R6 ;  /* 0x0000000216037824 */ /* 0x000fe200078e0206 */
[----:B------:R-:W-:-:S03]  /*3d450*/  LEA R16, P3, R6, R2, 0x2 ;  /* 0x0000000206107211 */ /* 0x000fc600078610ff */
[----:B------:R1:W-:Y:S01]  /*3d460*/  @P6 STG.E desc[UR10][R4.64], R7 ;  /* 0x0000000704006986 */ /* 0x0003e2000c10190a */
[----:B------:R-:W-:Y:S02]  /*3d470*/  LEA.HI.X.SX32 R17, R6, R0, 0x2, P3 ;  /* 0x0000000006117211 */ /* 0x000fe400018f16ff */
[----:B-1----:R-:W-:-:S04]  /*3d480*/  LEA R4, P6, R3, R2, 0x2 ;  /* 0x0000000203047211 */ /* 0x002fc800078c10ff */
[----:B------:R-:W-:Y:S01]  /*3d490*/  LEA.HI.X.SX32 R5, R3, R0, 0x2, P6 ;  /* 0x0000000003057211 */ /* 0x000fe200030f16ff */
[----:B------:R1:W-:Y:S04]  /*3d4a0*/  @P5 STG.E desc[UR10][R16.64], R12 ;  /* 0x0000000c10005986 */ /* 0x0003e8000c10190a */
[----:B------:R1:W-:Y:S01]  /*3d4b0*/  @P2 STG.E desc[UR10][R4.64], R13 ;  /* 0x0000000d04002986 */ /* 0x0003e2000c10190a */
[----:B------:R-:W-:Y:S01]  /*3d4c0*/  ISETP.LT.AND P3, PT, R28, UR4, !P0 ;  /* 0x000000041c007c0c */ /* 0x000fe2000c761270 */
[----:B------:R-:W4:Y:S01]  /*3d4d0*/  LDCU UR4, c[0x0][0x39c] ;  /* 0x00007380ff0477ac */ /* 0x000f220008000800 */
[----:B------:R-:W-:Y:S02]  /*3d4e0*/  IMAD R7, R19, 0x2, R3 ;  /* 0x0000000213077824 */ /* 0x000fe400078e0203 */
[----:B------:R-:W2:Y:S08]  /*3d4f0*/  LDC R19, c[0x0][0x3b8] ;  /* 0x0000ee00ff137b82 */ /* 0x000eb00000000800 */
[----:B-1----:R-:W1:Y:S01]  /*3d500*/  LDC R17, c[0x0][0x3b8] ;  /* 0x0000ee00ff117b82 */ /* 0x002e620000000800 */
[----:B--2---:R-:W-:-:S02]  /*3d510*/  ISETP.LT.AND P5, PT, R24, UR5, !P0 ;  /* 0x0000000518007c0c */ /* 0x004fc4000c7a1270 */
[----:B---3--:R-:W-:Y:S01]  /*3d520*/  ISETP.LT.AND P2, PT, R27, UR6, !P0 ;  /* 0x000000061b007c0c */ /* 0x008fe2000c741270 */
[----:B------:R-:W2:Y:S01]  /*3d530*/  LDL.LU R24, [R1+0x500] ;  /* 0x0005000001187983 */ /* 0x000ea20000300800 */
[C---:B------:R-:W-:Y:S01]  /*3d540*/  LEA R6, P6, R7.reuse, R2, 0x2 ;  /* 0x0000000207067211 */ /* 0x040fe200078c10ff */
[----:B------:R-:W-:Y:S01]  /*3d550*/  IMAD R3, R18, 0x2, R7 ;  /* 0x0000000212037824 */ /* 0x000fe200078e0207 */
[----:B------:R-:W3:Y:S01]  /*3d560*/  LDCU UR5, c[0x0][0x39c] ;  /* 0x00007380ff0577ac */ /* 0x000ee20008000800 */
[----:B------:R-:W2:Y:S01]  /*3d570*/  LDL.LU R27, [R1+0x504] ;  /* 0x00050400011b7983 */ /* 0x000ea20000300800 */
[----:B------:R-:W-:Y:S01]  /*3d580*/  LEA.HI.X.SX32 R7, R7, R0, 0x2, P6 ;  /* 0x0000000007077211 */ /* 0x000fe200030f16ff */
[----:B------:R-:W2:Y:S01]  /*3d590*/  LDC R18, c[0x0][0x3b8] ;  /* 0x0000ee00ff127b82 */ /* 0x000ea20000000800 */
[----:B------:R-:W2:Y:S01]  /*3d5a0*/  LDCU UR6, c[0x0][0x39c] ;  /* 0x00007380ff0677ac */ /* 0x000ea20008000800 */
[----:B------:R-:W2:Y:S01]  /*3d5b0*/  LDL.LU R28, [R1+0x508] ;  /* 0x00050800011c7983 */ /* 0x000ea20000300800 */
[----:B------:R-:W-:-:S03]  /*3d5c0*/  LEA R4, P6, R3, R2, 0x2 ;  /* 0x0000000203047211 */ /* 0x000fc600078c10ff */
[----:B------:R-:W-:Y:S01]  /*3d5d0*/  @P4 STG.E desc[UR10][R6.64], R14 ;  /* 0x0000000e06004986 */ /* 0x000fe2000c10190a */
[----:B----4-:R-:W-:Y:S01]  /*3d5e0*/  ISETP.LT.AND P4, PT, R23, UR4, !P0 ;  /* 0x0000000417007c0c */ /* 0x010fe2000c781270 */
[----:B------:R-:W-:Y:S01]  /*3d5f0*/  IMAD R16, R21, 0x2, R3 ;  /* 0x0000000215107824 */ /* 0x000fe200078e0203 */
[----:B------:R-:W-:Y:S01]  /*3d600*/  LEA.HI.X.SX32 R5, R3, R0, 0x2, P6 ;  /* 0x0000000003057211 */ /* 0x000fe200030f16ff */
[----:B------:R-:W4:Y:S01]  /*3d610*/  LDL.LU R23, [R1+0x50c] ;  /* 0x00050c0001177983 */ /* 0x000f220000300800 */
[----:B------:R-:W2:Y:S01]  /*3d620*/  LDCU UR4, c[0x0][0x39c] ;  /* 0x00007380ff0477ac */ /* 0x000ea20008000800 */
[----:B------:R-:W2:Y:S01]  /*3d630*/  LDC R3, c[0x0][0x3b8] ;  /* 0x0000ee00ff037b82 */ /* 0x000ea20000000800 */
[----:B------:R-:W-:Y:S01]  /*3d640*/  LEA R12, P6, R16, R2, 0x2 ;  /* 0x00000002100c7211 */ /* 0x000fe200078c10ff */
[----:B------:R-:W-:Y:S01]  /*3d650*/  @P3 STG.E desc[UR10][R4.64], R15 ;  /* 0x0000000f04003986 */ /* 0x000fe2000c10190a */
[----:B---3--:R-:W-:Y:S01]  /*3d660*/  ISETP.LT.AND P3, PT, R26, UR5, !P0 ;  /* 0x000000051a007c0c */ /* 0x008fe2000c761270 */
[----:B------:R-:W3:Y:S01]  /*3d670*/  LDCU UR5, c[0x0][0x39c] ;  /* 0x00007380ff0577ac */ /* 0x000ee20008000800 */
[----:B------:R-:W-:Y:S01]  /*3d680*/  LEA.HI.X.SX32 R13, R16, R0, 0x2, P6 ;  /* 0x00000000100d7211 */ /* 0x000fe200030f16ff */
[----:B-1----:R-:W-:Y:S01]  /*3d690*/  IMAD R16, R17, 0x2, R16 ;  /* 0x0000000211107824 */ /* 0x002fe200078e0210 */
[----:B------:R-:W4:Y:S01]  /*3d6a0*/  LDL.LU R26, [R1+0x510] ;  /* 0x00051000011a7983 */ /* 0x000f220000300800 */
[----:B------:R-:W1:Y:S03]  /*3d6b0*/  LDC R17, c[0x0][0x3b8] ;  /* 0x0000ee00ff117b82 */ /* 0x000e660000000800 */
[----:B------:R3:W-:Y:S04]  /*3d6c0*/  @P5 STG.E desc[UR10][R12.64], R8 ;  /* 0x000000080c005986 */ /* 0x0007e8000c10190a */
[----:B------:R-:W1:Y:S01]  /*3d6d0*/  LDS.128 R4, [R25+0xa000] ;  /* 0x00a0000019047984 */ /* 0x000e620000000c00 */
[----:B---3--:R-:W-:-:S04]  /*3d6e0*/  LEA R12, P5, R16, R2, 0x2 ;  /* 0x00000002100c7211 */ /* 0x008fc800078a10ff */
[----:B------:R-:W-:-:S05]  /*3d6f0*/  LEA.HI.X.SX32 R13, R16, R0, 0x2, P5 ;  /* 0x00000000100d7211 */ /* 0x000fca00028f16ff */
[----:B------:R3:W-:Y:S01]  /*3d700*/  @P2 STG.E desc[UR10][R12.64], R9 ;  /* 0x000000090c002986 */ /* 0x0007e2000c10190a */
[----:B--2---:R-:W-:Y:S01]  /*3d710*/  ISETP.LT.AND P5, PT, R24, UR4, !P0 ;  /* 0x0000000418007c0c */ /* 0x004fe2000c7a1270 */
[----:B------:R-:W-:Y:S02]  /*3d720*/  IMAD R8, R19, 0x2, R16 ;  /* 0x0000000213087824 */ /* 0x000fe400078e0210 */
[----:B------:R-:W2:Y:S01]  /*3d730*/  LDL.LU R24, [R1+0x514] ;  /* 0x0005140001187983 */ /* 0x000ea20000300800 */
[----:B------:R-:W1:Y:S01]  /*3d740*/  LDC R19, c[0x0][0x3b8] ;  /* 0x0000ee00ff137b82 */ /* 0x000e620000000800 */
[----:B------:R-:W-:Y:S01]  /*3d750*/  ISETP.LT.AND P2, PT, R27, UR5, !P0 ;  /* 0x000000051b007c0c */ /* 0x000fe2000c741270 */
[----:B------:R-:W-:Y:S01]  /*3d760*/  IMAD R16, R20, 0x2, R8 ;  /* 0x0000000214107824 */ /* 0x000fe200078e0208 */
[----:B------:R-:W2:Y:S01]  /*3d770*/  LDL.LU R27, [R1+0x518] ;  /* 0x00051800011b7983 */ /* 0x000ea20000300800 */
[C---:B------:R-:W-:Y:S01]  /*3d780*/  LEA R14, P6, R8.reuse, R2, 0x2 ;  /* 0x00000002080e7211 */ /* 0x040fe200078c10ff */
[----:B------:R-:W1:Y:S03]  /*3d790*/  LDCU UR4, c[0x0][0x39c] ;  /* 0x00007380ff0477ac */ /* 0x000e660008000800 */
[----:B------:R-:W-:Y:S01]  /*3d7a0*/  LEA.HI.X.SX32 R15, R8, R0, 0x2, P6 ;  /* 0x00000000080f7211 */ /* 0x000fe200030f16ff */
[----:B------:R-:W2:Y:S01]  /*3d7b0*/  LDCU UR5, c[0x0][0x39c] ;  /* 0x00007380ff0577ac */ /* 0x000ea20008000800 */
[----:B------:R-:W-:Y:S01]  /*3d7c0*/  LEA R8, P6, R16, R2, 0x2 ;  /* 0x0000000210087211 */ /* 0x000fe200078c10ff */
[----:B------:R-:W2:Y:S02]  /*3d7d0*/  LDC R20, c[0x0][0x3b8] ;  /* 0x0000ee00ff147b82 */ /* 0x000ea40000000800 */
[----:B------:R4:W-:Y:S02]  /*3d7e0*/  @P4 STG.E desc[UR10][R14.64], R10 ;  /* 0x0000000a0e004986 */ /* 0x0009e4000c10190a */
[----:B----4-:R-:W-:Y:S01]  /*3d7f0*/  ISETP.LT.AND P4, PT, R23, UR7, !P0 ;  /* 0x0000000717007c0c */ /* 0x010fe2000c781270 */
[----:B------:R-:W-:Y:S01]  /*3d800*/  IMAD R21, R18, 0x2, R16 ;  /* 0x0000000212157824 */ /* 0x000fe200078e0210 */
[----:B---3--:R-:W-:Y:S01]  /*3d810*/  LEA.HI.X.SX32 R9, R16, R0, 0x2, P6 ;  /* 0x0000000010097211 */ /* 0x008fe200030f16ff */
[----:B------:R-:W3:Y:S01]  /*3d820*/  LDL.LU R23, [R1+0x51c] ;  /* 0x00051c0001177983 */ /* 0x000ee20000300800 */
[----:B------:R-:W-:Y:S01]  /*3d830*/  ISETP.LT.AND P6, PT, R28, UR6, !P0 ;  /* 0x000000061c007c0c */ /* 0x000fe2000c7c1270 */
[----:B------:R-:W-:Y:S01]  /*3d840*/  IMAD R3, R3, 0x2, R21 ;  /* 0x0000000203037824 */ /* 0x000fe200078e0215 */
[----:B------:R-:W4:Y:S01]  /*3d850*/  LDCU UR6, c[0x0][0x39c] ;  /* 0x00007380ff0677ac */ /* 0x000f220008000800 */
[----:B------:R-:W-:Y:S01]  /*3d860*/  @P3 STG.E desc[UR10][R8.64], R11 ;  /* 0x0000000b08003986 */ /* 0x000fe2000c10190a */
[----:B------:R-:W2:Y:S01]  /*3d870*/  LDC R16, c[0x0][0x3b8] ;  /* 0x0000ee00ff107b82 */ /* 0x000ea20000000800 */
[----:B------:R-:W3:Y:S01]  /*3d880*/  LDCU UR7, c[0x0][0x39c] ;  /* 0x00007380ff0777ac */ /* 0x000ee20008000800 */
[----:B------:R-:W-:Y:S01]  /*3d890*/  LEA R14, P3, R21, R2, 0x2 ;  /* 0x00000002150e7211 */ /* 0x000fe200078610ff */
[----:B-1----:R-:W-:Y:S01]  /*3d8a0*/  IMAD R19, R19, 0x2, R3 ;  /* 0x0000000213137824 */ /* 0x002fe200078e0203 */
[----:B------:R-:W1:Y:S02]  /*3d8b0*/  LDS.128 R8, [R25+0xc000] ;  /* 0x00c0000019087984 */ /* 0x000e640000000c00 */
[----:B------:R-:W-:-:S02]  /*3d8c0*/  LEA.HI.X.SX32 R15, R21, R0, 0x2, P3 ;  /* 0x00000000150f7211 */ /* 0x000fc400018f16ff */
[----:B------:R-:W1:Y:S01]  /*3d8d0*/  LDC R18, c[0x0][0x3b8] ;  /* 0x0000ee00ff127b82 */ /* 0x000e620000000800 */
[C---:B------:R-:W-:Y:S02]  /*3d8e0*/  LEA R12, P3, R3.reuse, R2, 0x2 ;  /* 0x00000002030c7211 */ /* 0x040fe400078610ff */
[----:B------:R4:W-:Y:S02]  /*3d8f0*/  @P5 STG.E desc[UR10][R14.64], R4 ;  /* 0x000000040e005986 */ /* 0x0009e4000c10190a */
[----:B------:R-:W-:Y:S02]  /*3d900*/  LEA.HI.X.SX32 R13, R3, R0, 0x2, P3 ;  /* 0x00000000030d7211 */ /* 0x000fe400018f16ff */
[----:B------:R-:W-:Y:S01]  /*3d910*/  ISETP.LT.AND P5, PT, R26, UR4, !P0 ;  /* 0x000000041a007c0c */ /* 0x000fe2000c7a1270 */
[----:B------:R-:W1:Y:S01]  /*3d920*/  LDC R3, c[0x0][0x3b8] ;  /* 0x0000ee00ff037b82 */ /* 0x000e620000000800 */
[----:B------:R-:W3:Y:S01]  /*3d930*/  LDL.LU R26, [R1+0x520] ;  /* 0x00052000011a7983 */ /* 0x000ee20000300800 */
[----:B------:R-:W-:Y:S01]  /*3d940*/  IMAD R21, R17, 0x2, R19 ;  /* 0x0000000211157824 */ /* 0x000fe200078e0213 */
[----:B------:R-:W1:Y:S01]  /*3d950*/  LDCU UR4, c[0x0][0x39c] ;  /* 0x00007380ff0477ac */ /* 0x000e620008000800 */
[C---:B----4-:R-:W-:Y:S01]  /*3d960*/  LEA R14, P3, R19.reuse, R2, 0x2 ;  /* 0x00000002130e7211 */ /* 0x050fe200078610ff */
[----:B------:R4:W-:Y:S03]  /*3d970*/  @P2 STG.E desc[UR10][R12.64], R5 ;  /* 0x000000050c002986 */ /* 0x0009e6000c10190a */
[----:B------:R-:W1:Y:S01]  /*3d980*/  LDC R17, c[0x0][0x3b8] ;  /* 0x0000ee00ff117b82 */ /* 0x000e620000000800 */
[----:B------:R-:W-:-:S05]  /*3d990*/  LEA.HI.X.SX32 R15, R19, R0, 0x2, P3 ;  /* 0x00000000130f7211 */ /* 0x000fca00018f16ff */
[----:B------:R1:W-:Y:S01]  /*3d9a0*/  @P6 STG.E desc[UR10][R14.64], R6 ;  /* 0x000000060e006986 */ /* 0x0003e2000c10190a */
[----:B------:R-:W-:Y:S01]  /*3d9b0*/  LEA R4, P2, R21, R2, 0x2 ;  /* 0x0000000215047211 */ /* 0x000fe200078410ff */
[----:B------:R-:W1:Y:S01]  /*3d9c0*/  LDC R19, c[0x0][0x3b8] ;  /* 0x0000ee00ff137b82 */ /* 0x000e620000000800 */
[----:B--2---:R-:W-:Y:S01]  /*3d9d0*/  ISETP.LT.AND P3, PT, R24, UR5, !P0 ;  /* 0x0000000518007c0c */ /* 0x004fe2000c761270 */
[----:B------:R-:W2:Y:S01]  /*3d9e0*/  LDCU UR5, c[0x0][0x39c] ;  /* 0x00007380ff0577ac */ /* 0x000ea20008000800 */
[----:B------:R-:W2:Y:S01]  /*3d9f0*/  LDL.LU R24, [R1+0x524] ;  /* 0x0005240001187983 */ /* 0x000ea20000300800 */
[----:B------:R-:W-:Y:S01]  /*3da00*/  ISETP.LT.AND P6, PT, R27, UR6, !P0 ;  /* 0x000000061b007c0c */ /* 0x000fe2000c7c1270 */
[----:B------:R-:W1:Y:S02]  /*3da10*/  LDCU UR6, c[0x0][0x39c] ;  /* 0x00007380ff0677ac */ /* 0x000e640008000800 */
[----:B------:R-:W2:Y:S01]  /*3da20*/  LDL.LU R27, [R1+0x40c] ;  /* 0x00040c00011b7983 */ /* 0x000ea20000300800 */
[----:B----4-:R-:W-:-:S05]  /*3da30*/  LEA.HI.X.SX32 R5, R21, R0, 0x2, P2 ;  /* 0x0000000015057211 */ /* 0x010fca00010f16ff */
[----:B------:R-:W-:Y:S04]  /*3da40*/  @P4 STG.E desc[UR10][R4.64], R7 ;  /* 0x0000000704004986 */ /* 0x000fe8000c10190a */
[----:B------:R4:W3:Y:S02]  /*3da50*/  LDS.128 R4, [R25+0xe000] ;  /* 0x00e0000019047984 */ /* 0x0008e40000000c00 */
[----:B---3--:R-:W-:Y:S01]  /*3da60*/  ISETP.LT.AND P2, PT, R23, UR7, !P0 ;  /* 0x0000000717007c0c */ /* 0x008fe2000c741270 */
[----:B------:R-:W-:Y:S02]  /*3da70*/  IMAD R23, R16, 0x2, R21 ;  /* 0x0000000210177824 */ /* 0x000fe400078e0215 */
[----:B------:R-:W3:Y:S02]  /*3da80*/  LDC R21, c[0x0][0x3b8] ;  /* 0x0000ee00ff157b82 */ /* 0x000ee40000000800 */
[----:B-1----:R-:W-:Y:S01]  /*3da90*/  IMAD R15, R3, 0x2, R23 ;  /* 0x00000002030f7824 */ /* 0x002fe200078e0217 */
[----:B------:R-:W-:-:S03]  /*3daa0*/  LEA R12, P4, R23, R2, 0x2 ;  /* 0x00000002170c7211 */ /* 0x000fc600078810ff */
[----:B------:R-:W-:Y:S01]  /*3dab0*/  IMAD R17, R17, 0x2, R15 ;  /* 0x0000000211117824 */ /* 0x000fe200078e020f */
[----:B------:R-:W-:Y:S01]  /*3dac0*/  LEA.HI.X.SX32 R13, R23, R0, 0x2, P4 ;  /* 0x00000000170d7211 */ /* 0x000fe200020f16ff */
[----:B------:R-:W1:Y:S02]  /*3dad0*/  LDC R3, c[0x0][0x3b8] ;  /* 0x0000ee00ff037b82 */ /* 0x000e640000000800 */
[----:B------:R-:W-:Y:S02]  /*3dae0*/  IMAD R23, R18, 0x2, R17 ;  /* 0x0000000212177824 */ /* 0x000fe400078e0211 */
[----:B------:R3:W-:Y:S01]  /*3daf0*/  @P5 STG.E desc[UR10][R12.64], R8 ;  /* 0x000000080c005986 */ /* 0x0007e2000c10190a */
[-C--:B------:R-:W-:Y:S02]  /*3db00*/  LEA R16, P5, R17, R2.reuse, 0x2 ;  /* 0x0000000211107211 */ /* 0x080fe400078a10ff */
[----:B------:R-:W-:Y:S01]  /*3db10*/  LEA R14, P4, R15, R2, 0x2 ;  /* 0x000000020f0e7211 */ /* 0x000fe200078810ff */
[----:B----4-:R-:W-:Y:S01]  /*3db20*/  IMAD R25, R19, 0x2, R23 ;  /* 0x0000000213197824 */ /* 0x010fe200078e0217 */
[----:B------:R-:W-:-:S02]  /*3db30*/  LEA.HI.X.SX32 R17, R17, R0, 0x2, P5 ;  /* 0x0000000011117211 */ /* 0x000fc400028f16ff */
[----:B------:R-:W-:Y:S02]  /*3db40*/  LEA.HI.X.SX32 R15, R15, R0, 0x2, P4 ;  /* 0x000000000f0f7211 */ /* 0x000fe400020f16ff */
[----:B------:R-:W-:Y:S01]  /*3db50*/  LEA R18, P5, R23, R2, 0x2 ;  /* 0x0000000217127211 */ /* 0x000fe200078a10ff */
[----:B---3--:R-:W-:-:S03]  /*3db60*/  IMAD R21, R21, 0x2, R25 ;  /* 0x0000000215157824 */ /* 0x008fc600078e0219 */
[----:B------:R-:W-:Y:S01]  /*3db70*/  LEA.HI.X.SX32 R19, R23, R0, 0x2, P5 ;  /* 0x0000000017137211 */ /* 0x000fe200028f16ff */
[----:B------:R3:W-:Y:S01]  /*3db80*/  @P3 STG.E desc[UR10][R14.64], R9 ;  /* 0x000000090e003986 */ /* 0x0007e2000c10190a */
[----:B------:R-:W-:Y:S01]  /*3db90*/  ISETP.LT.AND P4, PT, R26, UR4, !P0 ;  /* 0x000000041a007c0c */ /* 0x000fe2000c781270 */
[----:B------:R-:W-:Y:S01]  /*3dba0*/  IMAD R23, R20, 0x2, R21 ;  /* 0x0000000214177824 */ /* 0x000fe200078e0215 */
[C---:B------:R-:W-:Y:S01]  /*3dbb0*/  LEA R12, P5, R25.reuse, R2, 0x2 ;  /* 0x00000002190c7211 */ /* 0x040fe200078a10ff */
[----:B------:R4:W-:Y:S03]  /*3dbc0*/  @P6 STG.E desc[UR10][R16.64], R10 ;  /* 0x0000000a10006986 */ /* 0x0009e6000c10190a */
[----:B------:R-:W-:Y:S01]  /*3dbd0*/  LEA.HI.X.SX32 R13, R25, R0, 0x2, P5 ;  /* 0x00000000190d7211 */ /* 0x000fe200028f16ff */
[----:B------:R4:W-:Y:S01]  /*3dbe0*/  @P2 STG.E desc[UR10][R18.64], R11 ;  /* 0x0000000b12002986 */ /* 0x0009e2000c10190a */
[----:B------:R-:W-:-:S02]  /*3dbf0*/  LEA R8, P5, R21, R2, 0x2 ;  /* 0x0000000215087211 */ /* 0x000fc400078a10ff */
[----:B---3--:R-:W-:Y:S01]  /*3dc00*/  LEA R14, P2, R23, R2, 0x2 ;  /* 0x00000002170e7211 */ /* 0x008fe200078410ff */
[----:B-1----:R-:W-:Y:S01]  /*3dc10*/  IMAD R3, R3, 0x2, R23 ;  /* 0x0000000203037824 */ /* 0x002fe200078e0217 */
[-C--:B------:R-:W-:Y:S02]  /*3dc20*/  LEA.HI.X.SX32 R9, R21, R0.reuse, 0x2, P5 ;  /* 0x0000000015097211 */ /* 0x080fe400028f16ff */
[----:B------:R-:W-:Y:S01]  /*3dc30*/  LEA.HI.X.SX32 R15, R23, R0, 0x2, P2 ;  /* 0x00000000170f7211 */ /* 0x000fe200010f16ff */
[----:B------:R4:W-:Y:S01]  /*3dc40*/  @P4 STG.E desc[UR10][R12.64], R4 ;  /* 0x000000040c004986 */ /* 0x0009e2000c10190a */
[----:B------:R-:W-:-:S04]  /*3dc50*/  LEA R2, P2, R3, R2, 0x2 ;  /* 0x0000000203027211 */ /* 0x000fc800078410ff */
[----:B------:R-:W-:Y:S02]  /*3dc60*/  LEA.HI.X.SX32 R3, R3, R0, 0x2, P2 ;  /* 0x0000000003037211 */ /* 0x000fe400010f16ff */
[----:B--2---:R-:W-:Y:S02]  /*3dc70*/  ISETP.LT.AND P3, PT, R24, UR5, !P0 ;  /* 0x0000000518007c0c */ /* 0x004fe4000c761270 */
[----:B------:R-:W-:-:S11]  /*3dc80*/  ISETP.LT.AND P0, PT, R27, UR6, !P0 ;  /* 0x000000061b007c0c */ /* 0x000fd6000c701270 */
[----:B------:R4:W-:Y:S04]  /*3dc90*/  @P3 STG.E desc[UR10][R8.64], R5 ;  /* 0x0000000508003986 */ /* 0x0009e8000c10190a */
[----:B------:R4:W-:Y:S01]  /*3dca0*/  @P0 STG.E desc[UR10][R14.64], R6 ;  /* 0x000000060e000986 */ /* 0x0009e2000c10190a */
[----:B------:R-:W-:Y:S05]  /*3dcb0*/  @!P1 EXIT ;  /* 0x000000000000994d */ /* 0x000fea0003800000 */
[----:B------:R-:W-:Y:S01]  /*3dcc0*/  STG.E desc[UR10][R2.64], R7 ;  /* 0x0000000702007986 */ /* 0x000fe2000c10190a */
[----:B------:R-:W-:Y:S05]  /*3dcd0*/  EXIT ;  /* 0x000000000000794d */ /* 0x000fea0003800000 */
.L_x_2:
[----:B------:R-:W-:-:S00]  /*3dce0*/  BRA `(.L_x_2) ;  /* 0xfffffffc00fc7947 */ /* 0x000fc0000383ffff */
[----:B------:R-:W-:-:S00]  /*3dcf0*/  NOP ;  /* 0x0000000000007918 */ /* 0x000fc00000000000 */
        /* <DEDUP_REMOVED lines=8> */
.L_x_3:


//--------------------- .nv.shared.matmul_kernel  --------------------------
	.section	.nv.shared.matmul_kernel,"aw",@nobits
	.sectionflags	@""
	.align	16
	.zero		1024


//--------------------- .nv.shared.reserved.0     --------------------------
	.section	.nv.shared.reserved.0,"aw",@nobits
	.weak		__nv_reservedSMEM_offset_0_alias
	.size		__nv_reservedSMEM_offset_0_alias, 0, 64
	.other		__nv_reservedSMEM_offset_0_alias,@"STO_CUDA_RESERVED_SHARED STV_DEFAULT"
__nv_reservedSMEM_offset_0_alias:
	.zero		0
	.zero		64


//--------------------- .nv.constant0.matmul_kernel --------------------------
	.section	.nv.constant0.matmul_kernel,"a",@progbits
	.sectionflags	@""
	.align	4
.nv.constant0.matmul_kernel:
	.zero		976


//--------------------- SYMBOLS --------------------------

	.type		.nv.reservedSmem.offset0,@object
	.size		.nv.reservedSmem.offset0,0x4
	.type		.nv.reservedSmem.cap,@object
	.size		.nv.reservedSmem.cap,0x4
